def matmul_kernel(
    a_ptr,
    b_ptr,
    c_ptr,
    M,
    N,
    K,
    stride_am,
    stride_ak,
    stride_bk,
    stride_bn,
    stride_cm,
    stride_cn,
    BLOCK_M: tl.constexpr,
    BLOCK_N: tl.constexpr,
    BLOCK_K: tl.constexpr,
    GROUP_M: tl.constexpr,
):
    pid = tl.program_id(axis=0)
    num_pid_m = tl.cdiv(M, BLOCK_M)
    num_pid_n = tl.cdiv(N, BLOCK_N)
    num_pid_in_group = GROUP_M * num_pid_n
    group_id = pid // num_pid_in_group
    first_pid_m = group_id * GROUP_M
    group_size_m = min(num_pid_m - first_pid_m, GROUP_M)
    pid_m = first_pid_m + ((pid % num_pid_in_group) % group_size_m)
    pid_n = (pid % num_pid_in_group) // group_size_m

    offs_am = (pid_m * BLOCK_M + tl.arange(0, BLOCK_M)) % M
    offs_bn = (pid_n * BLOCK_N + tl.arange(0, BLOCK_N)) % N
    offs_k = tl.arange(0, BLOCK_K)
    a_ptrs = a_ptr + offs_am[:, None] * stride_am + offs_k[None, :] * stride_ak
    b_ptrs = b_ptr + offs_k[:, None] * stride_bk + offs_bn[None, :] * stride_bn

    acc = tl.zeros((BLOCK_M, BLOCK_N), dtype=tl.float32)
    for kk in range(0, tl.cdiv(K, BLOCK_K)):
        a = tl.load(a_ptrs, mask=offs_k[None, :] < K - kk * BLOCK_K, other=0.0)
        b = tl.load(b_ptrs, mask=offs_k[:, None] < K - kk * BLOCK_K, other=0.0)
        acc = tl.dot(a, b, acc)
        a_ptrs += BLOCK_K * stride_ak
        b_ptrs += BLOCK_K * stride_bk

    c = acc.to(c_ptr.dtype.element_ty)
    offs_cm = pid_m * BLOCK_M + tl.arange(0, BLOCK_M)
    offs_cn = pid_n * BLOCK_N + tl.arange(0, BLOCK_N)
    c_ptrs = c_ptr + offs_cm[:, None] * stride_cm + offs_cn[None, :] * stride_cn
    mask = (offs_cm[:, None] < M) & (offs_cn[None, :] < N)
    tl.store(c_ptrs, c, mask=mask)

# config = {"BLOCK_K": 128, "BLOCK_M": 128, "BLOCK_N": 64, "GROUP_M": 8, "arch": "sm_100", "dtype": "bf16", "num_ctas": 1, "num_stages": 3, "num_warps": 4}
# arch = sm_100


// ===== COMPILED SASS (sm_100a) =====

	.target	sm_100a

	.elftype	@"ET_EXEC"


//--------------------- .note.nv.tkinfo           --------------------------
	.section	.note.nv.tkinfo,"",@"SHT_NOTE"
	.sectionflags	@"SHF_NOTE_NV_TKINFO"
	.tkinfo
        /*0018*/ 	.word	0x00000081
        /*0030*/ 	.string	""
        /*0030*/ 	.string	"ptxas-blackwell"
        /*0030*/ 	.string	"Cuda compilation tools, release 12.9, V12.9.86"
        /*0030*/ 	.string	"Build cuda_12.9.r12.9/compiler.36037853_0"
        /*0030*/ 	.string	"-v  -suppress-debug-info  -lineinfo  -arch sm_100a "



//--------------------- .note.nv.cuver            --------------------------
	.section	.note.nv.cuver,"",@"SHT_NOTE"
	.sectionflags	@"SHF_NOTE_NV_CUVER"
        /*0018*/ 	.short	0x0001
        /*001a*/ 	.short	0x0064
        /*001c*/ 	.short	0x0001
        /*001e*/ 	.short	0x0000
        /*0020*/ 	.short	0x0001
        /*0022*/ 	.short	0x0000


//--------------------- .nv.info                  --------------------------
	.section	.nv.info,"",@"SHT_CUDA_INFO"
	.align	4


	//----- nvinfo : EIATTR_REGCOUNT
	.align		4
        /*0000*/ 	.byte	0x04, 0x2f
        /*0002*/ 	.short	(.L_4 - .L_3)
	.align		4
.L_3:
        /*0004*/ 	.word	index@(matmul_kernel)
        /*0008*/ 	.word	0x00000060


	//----- nvinfo : EIATTR_FRAME_SIZE
	.align		4
.L_4:
        /*000c*/ 	.byte	0x04, 0x11
        /*000e*/ 	.short	(.L_6 - .L_5)
	.align		4
.L_5:
        /*0010*/ 	.word	index@($__internal_2_$__cuda_sm10x_tcgen05_guardrail_trap_unallocated_columns_being_dealloced)
        /*0014*/ 	.word	0x000008b0


	//----- nvinfo : EIATTR_FRAME_SIZE
	.align		4
.L_6:
        /*0018*/ 	.byte	0x04, 0x11
        /*001a*/ 	.short	(.L_8 - .L_7)
	.align		4
.L_7:
        /*001c*/ 	.word	index@($__internal_1_$__cuda_sm10x_tcgen05_guardrail_trap_phase_invalid_during_alloc)
        /*0020*/ 	.word	0x000008b0


	//----- nvinfo : EIATTR_FRAME_SIZE
	.align		4
.L_8:
        /*0024*/ 	.byte	0x04, 0x11
        /*0026*/ 	.short	(.L_10 - .L_9)
	.align		4
.L_9:
        /*0028*/ 	.word	index@($__internal_0_$__cuda_sm10x_tcgen05_guardrail_trap_col_being_dealloced_not_returned_by_alloc)
        /*002c*/ 	.word	0x000008b0


	//----- nvinfo : EIATTR_FRAME_SIZE
	.align		4
.L_10:
        /*0030*/ 	.byte	0x04, 0x11
        /*0032*/ 	.short	(.L_12 - .L_11)
	.align		4
.L_11:
        /*0034*/ 	.word	index@(matmul_kernel)
        /*0038*/ 	.word	0x000008b0


	//----- nvinfo : EIATTR_MIN_STACK_SIZE
	.align		4
.L_12:
        /*003c*/ 	.byte	0x04, 0x12
        /*003e*/ 	.short	(.L_14 - .L_13)
	.align		4
.L_13:
        /*0040*/ 	.word	index@(matmul_kernel)
        /*0044*/ 	.word	0x000008b0
.L_14:


//--------------------- .nv.info.matmul_kernel    --------------------------
	.section	.nv.info.matmul_kernel,"",@"SHT_CUDA_INFO"
	.sectionflags	@""
	.align	4


	//----- nvinfo : EIATTR_CUDA_API_VERSION
	.align		4
        /*0000*/ 	.byte	0x04, 0x37
        /*0002*/ 	.short	(.L_16 - .L_15)
.L_15:
        /*0004*/ 	.word	0x00000081


	//----- nvinfo : EIATTR_KPARAM_INFO
	.align		4
.L_16:
        /*0008*/ 	.byte	0x04, 0x17
        /*000a*/ 	.short	(.L_18 - .L_17)
.L_17:
        /*000c*/ 	.word	0x00000000
        /*0010*/ 	.short	0x000d
        /*0012*/ 	.short	0x0048
        /*0014*/ 	.byte	0x00, 0xf4, 0x21, 0x00


	//----- nvinfo : EIATTR_KPARAM_INFO
	.align		4
.L_18:
        /*0018*/ 	.byte	0x04, 0x17
        /*001a*/ 	.short	(.L_20 - .L_19)
.L_19:
        /*001c*/ 	.word	0x00000000
        /*0020*/ 	.short	0x000c
        /*0022*/ 	.short	0x0040
        /*0024*/ 	.byte	0x00, 0xf4, 0x21, 0x00


	//----- nvinfo : EIATTR_KPARAM_INFO
	.align		4
.L_20:
        /*0028*/ 	.byte	0x04, 0x17
        /*002a*/ 	.short	(.L_22 - .L_21)
.L_21:
        /*002c*/ 	.word	0x00000000
        /*0030*/ 	.short	0x000b
        /*0032*/ 	.short	0x0038
        /*0034*/ 	.byte	0x00, 0xf0, 0x11, 0x00


	//----- nvinfo : EIATTR_KPARAM_INFO
	.align		4
.L_22:
        /*0038*/ 	.byte	0x04, 0x17
        /*003a*/ 	.short	(.L_24 - .L_23)
.L_23:
        /*003c*/ 	.word	0x00000000
        /*0040*/ 	.short	0x000a
        /*0042*/ 	.short	0x0034
        /*0044*/ 	.byte	0x00, 0xf0, 0x11, 0x00


	//----- nvinfo : EIATTR_KPARAM_INFO
	.align		4
.L_24:
        /*0048*/ 	.byte	0x04, 0x17
        /*004a*/ 	.short	(.L_26 - .L_25)
.L_25:
        /*004c*/ 	.word	0x00000000
        /*0050*/ 	.short	0x0009
        /*0052*/ 	.short	0x0030
        /*0054*/ 	.byte	0x00, 0xf0, 0x11, 0x00


	//----- nvinfo : EIATTR_KPARAM_INFO
	.align		4
.L_26:
        /*0058*/ 	.byte	0x04, 0x17
        /*005a*/ 	.short	(.L_28 - .L_27)
.L_27:
        /*005c*/ 	.word	0x00000000
        /*0060*/ 	.short	0x0008
        /*0062*/ 	.short	0x002c
        /*0064*/ 	.byte	0x00, 0xf0, 0x11, 0x00


	//----- nvinfo : EIATTR_KPARAM_INFO
	.align		4
.L_28:
        /*0068*/ 	.byte	0x04, 0x17
        /*006a*/ 	.short	(.L_30 - .L_29)
.L_29:
        /*006c*/ 	.word	0x00000000
        /*0070*/ 	.short	0x0007
        /*0072*/ 	.short	0x0028
        /*0074*/ 	.byte	0x00, 0xf0, 0x11, 0x00


	//----- nvinfo : EIATTR_KPARAM_INFO
	.align		4
.L_30:
        /*0078*/ 	.byte	0x04, 0x17
        /*007a*/ 	.short	(.L_32 - .L_31)
.L_31:
        /*007c*/ 	.word	0x00000000
        /*0080*/ 	.short	0x0006
        /*0082*/ 	.short	0x0024
        /*0084*/ 	.byte	0x00, 0xf0, 0x11, 0x00


	//----- nvinfo : EIATTR_KPARAM_INFO
	.align		4
.L_32:
        /*0088*/ 	.byte	0x04, 0x17
        /*008a*/ 	.short	(.L_34 - .L_33)
.L_33:
        /*008c*/ 	.word	0x00000000
        /*0090*/ 	.short	0x0005
        /*0092*/ 	.short	0x0020
        /*0094*/ 	.byte	0x00, 0xf0, 0x11, 0x00


	//----- nvinfo : EIATTR_KPARAM_INFO
	.align		4
.L_34:
        /*0098*/ 	.byte	0x04, 0x17
        /*009a*/ 	.short	(.L_36 - .L_35)
.L_35:
        /*009c*/ 	.word	0x00000000
        /*00a0*/ 	.short	0x0004
        /*00a2*/ 	.short	0x001c
        /*00a4*/ 	.byte	0x00, 0xf0, 0x11, 0x00


	//----- nvinfo : EIATTR_KPARAM_INFO
	.align		4
.L_36:
        /*00a8*/ 	.byte	0x04, 0x17
        /*00aa*/ 	.short	(.L_38 - .L_37)
.L_37:
        /*00ac*/ 	.word	0x00000000
        /*00b0*/ 	.short	0x0003
        /*00b2*/ 	.short	0x0018
        /*00b4*/ 	.byte	0x00, 0xf0, 0x11, 0x00


	//----- nvinfo : EIATTR_KPARAM_INFO
	.align		4
.L_38:
        /*00b8*/ 	.byte	0x04, 0x17
        /*00ba*/ 	.short	(.L_40 - .L_39)
.L_39:
        /*00bc*/ 	.word	0x00000000
        /*00c0*/ 	.short	0x0002
        /*00c2*/ 	.short	0x0010
        /*00c4*/ 	.byte	0x00, 0xf4, 0x21, 0x00


	//----- nvinfo : EIATTR_KPARAM_INFO
	.align		4
.L_40:
        /*00c8*/ 	.byte	0x04, 0x17
        /*00ca*/ 	.short	(.L_42 - .L_41)
.L_41:
        /*00cc*/ 	.word	0x00000000
        /*00d0*/ 	.short	0x0001
        /*00d2*/ 	.short	0x0008
        /*00d4*/ 	.byte	0x00, 0xf4, 0x21, 0x00


	//----- nvinfo : EIATTR_KPARAM_INFO
	.align		4
.L_42:
        /*00d8*/ 	.byte	0x04, 0x17
        /*00da*/ 	.short	(.L_44 - .L_43)
.L_43:
        /*00dc*/ 	.word	0x00000000
        /*00e0*/ 	.short	0x0000
        /*00e2*/ 	.short	0x0000
        /*00e4*/ 	.byte	0x00, 0xf4, 0x21, 0x00


	//----- nvinfo : EIATTR_AT_ENTRY_FRAGMENTS
	.align		4
.L_44:
        /*00e8*/ 	.byte	0x04, 0x4f
        /*00ea*/ 	.short	(.L_46 - .L_45)


	//   ....[0]....
.L_45:
        /*00ec*/ 	.word	0x00000004


	//----- nvinfo : EIATTR_RESERVED_SMEM_USED
	.align		4
.L_46:
        /*00f0*/ 	.byte	0x01, 0x41
	.zero		2


	//----- nvinfo : EIATTR_SPARSE_MMA_MASK
	.align		4
        /*00f4*/ 	.byte	0x03, 0x50
        /*00f6*/ 	.short	0x0000


	//----- nvinfo : EIATTR_TCGEN05_1CTA_USED
	.align		4
        /*00f8*/ 	.byte	0x01, 0x51
	.zero		2


	//----- nvinfo : EIATTR_MAXREG_COUNT
	.align		4
        /*00fc*/ 	.byte	0x03, 0x1b
        /*00fe*/ 	.short	0x00ff


	//----- nvinfo : EIATTR_NUM_BARRIERS
	.align		4
        /*0100*/ 	.byte	0x02, 0x4c
        /*0102*/ 	.byte	0x01
	.zero		1


	//----- nvinfo : EIATTR_ANNOTATIONS
	.align		4
        /*0104*/ 	.byte	0x04, 0x55
        /*0106*/ 	.short	(.L_48 - .L_47)


	//   ....[0]....
.L_47:
        /*0108*/ 	.word	0x00000001
        /*010c*/ 	.byte	0xc0, 0x03, 0x00, 0x00, 0x01, 0x00, 0x00, 0x00, 0x00, 0x09, 0x00, 0x00, 0x01, 0x00, 0x00, 0x00
        /* <DEDUP_REMOVED lines=980> */
        /*3e5c*/ 	.byte	0xd0, 0xa8, 0x01, 0x00


	//----- nvinfo : EIATTR_INT_WARP_WIDE_INSTR_OFFSETS
	.align		4
.L_48:
        /*3e60*/ 	.byte	0x04, 0x31
        /*3e62*/ 	.short	(.L_50 - .L_49)


	//   ....[0]....
.L_49:
        /*3e64*/ 	.word	0x000048d0


	//   ....[1]....
        /*3e68*/ 	.word	0x00004900


	//   ....[2]....
        /*3e6c*/ 	.word	0x0000ad90


	//   ....[3]....
        /*3e70*/ 	.word	0x0001add0


	//   ....[4]....
        /*3e74*/ 	.word	0x0001ae20


	//----- nvinfo : EIATTR_COOP_GROUP_MASK_REGIDS
	.align		4
.L_50:
        /*3e78*/ 	.byte	0x04, 0x29
        /*3e7a*/ 	.short	(.L_52 - .L_51)


	//   ....[0]....
.L_51:
        /*3e7c*/ 	.word	0xffffffff


	//   ....[1]....
        /*3e80*/ 	.word	0xffffffff


	//   ....[2]....
        /*3e84*/ 	.word	0xffffffff


	//   ....[3]....
        /*3e88*/ 	.word	0xffffffff


	//----- nvinfo : EIATTR_COOP_GROUP_INSTR_OFFSETS
	.align		4
.L_52:
        /*3e8c*/ 	.byte	0x04, 0x28
        /*3e8e*/ 	.short	(.L_54 - .L_53)


	//   ....[0]....
.L_53:
        /*3e90*/ 	.word	0x00000070


	//   ....[1]....
        /*3e94*/ 	.word	0x00000330


	//   ....[2]....
        /*3e98*/ 	.word	0x0001ac60


	//   ....[3]....
        /*3e9c*/ 	.word	0x0001aed0


	//----- nvinfo : EIATTR_VRC_CTA_INIT_COUNT
	.align		4
.L_54:
        /*3ea0*/ 	.byte	0x02, 0x4a
        /*3ea2*/ 	.byte	0x80
	.zero		1


	//----- nvinfo : EIATTR_MBARRIER_INSTR_OFFSETS
	.align		4
        /*3ea4*/ 	.byte	0x04, 0x39
        /*3ea6*/ 	.short	(.L_56 - .L_55)


	//   ....[0]....
.L_55:
        /*3ea8*/ 	.word	0x00004af0
        /*3eac*/ 	.word	0x000000ff
        /*3eb0*/ 	.word	0x00000000
        /*3eb4*/ 	.short	0x0100
        /*3eb6*/ 	.byte	0x06
	.zero		1


	//   ....[1]....
        /*3eb8*/ 	.word	0x0000adc0
        /*3ebc*/ 	.word	0x000000ff
        /*3ec0*/ 	.word	0x00008008
        /*3ec4*/ 	.short	0x0100
        /*3ec6*/ 	.byte	0x09
	.zero		1


	//   ....[2]....
        /*3ec8*/ 	.word	0x00015720
        /*3ecc*/ 	.word	0x000000ff
        /*3ed0*/ 	.word	0x00000000
        /*3ed4*/ 	.short	0x010a
        /*3ed6*/ 	.byte	0x06
	.zero		1


	//   ....[3]....
        /*3ed8*/ 	.word	0x00019040
        /*3edc*/ 	.word	0x000000ff
        /*3ee0*/ 	.word	0x00000000
        /*3ee4*/ 	.short	0x010a
        /*3ee6*/ 	.byte	0x06
	.zero		1


	//   ....[4]....
        /*3ee8*/ 	.word	0x000190f0
        /*3eec*/ 	.word	0x000000ff
        /*3ef0*/ 	.word	0x00008000
        /*3ef4*/ 	.short	0x0108
        /*3ef6*/ 	.byte	0x09
	.zero		1


	//   ....[5]....
        /*3ef8*/ 	.word	0x00019190
        /*3efc*/ 	.word	0x000000ff
        /*3f00*/ 	.word	0x00008008
        /*3f04*/ 	.short	0x0108
        /*3f06*/ 	.byte	0x09
	.zero		1


	//   ....[6]....
        /*3f08*/ 	.word	0x0001aef0
        /*3f0c*/ 	.word	0x000000ff
        /*3f10*/ 	.word	0x00000000
        /*3f14*/ 	.short	0x010a
        /*3f16*/ 	.byte	0x06
	.zero		1


	//   ....[7]....
        /*3f18*/ 	.word	0x0001af20
        /*3f1c*/ 	.word	0x000000ff
        /*3f20*/ 	.word	0x00000000
        /*3f24*/ 	.short	0x010a
        /*3f26*/ 	.byte	0x06
	.zero		1


	//----- nvinfo : EIATTR_NUM_MBARRIERS
	.align		4
.L_56:
        /*3f28*/ 	.byte	0x03, 0x38
        /*3f2a*/ 	.short	0x0002


	//----- nvinfo : EIATTR_EXIT_INSTR_OFFSETS
	.align		4
        /*3f2c*/ 	.byte	0x04, 0x1c
        /*3f2e*/ 	.short	(.L_58 - .L_57)


	//   ....[0]....
.L_57:
        /*3f30*/ 	.word	0x0001aee0


	//----- nvinfo : EIATTR_REQNTID
	.align		4
.L_58:
        /*3f34*/ 	.byte	0x04, 0x10
        /*3f36*/ 	.short	(.L_60 - .L_59)
.L_59:
        /*3f38*/ 	.word	0x00000080
        /*3f3c*/ 	.word	0x00000001
        /*3f40*/ 	.word	0x00000001


	//----- nvinfo : EIATTR_CRS_STACK_SIZE
	.align		4
.L_60:
        /*3f44*/ 	.byte	0x04, 0x1e
        /*3f46*/ 	.short	(.L_62 - .L_61)
.L_61:
        /*3f48*/ 	.word	0x00000000


	//----- nvinfo : EIATTR_CBANK_PARAM_SIZE
	.align		4
.L_62:
        /*3f4c*/ 	.byte	0x03, 0x19
        /*3f4e*/ 	.short	0x0050


	//----- nvinfo : EIATTR_PARAM_CBANK
	.align		4
        /*3f50*/ 	.byte	0x04, 0x0a
        /*3f52*/ 	.short	(.L_64 - .L_63)
	.align		4
.L_63:
        /*3f54*/ 	.word	index@(.nv.constant0.matmul_kernel)
        /*3f58*/ 	.short	0x0380
        /*3f5a*/ 	.short	0x0050


	//----- nvinfo : EIATTR_SW_WAR
	.align		4
.L_64:
        /*3f5c*/ 	.byte	0x04, 0x36
        /*3f5e*/ 	.short	(.L_66 - .L_65)
.L_65:
        /*3f60*/ 	.word	0x00000008
.L_66:


//--------------------- .nv.compat                --------------------------
	.section	.nv.compat,"",@"SHT_CUDA_COMPAT_INFO"
	.align	4
        /*0000*/ 	.byte	0x02, 0x02, 0x02, 0x00, 0x02, 0x05, 0x05, 0x00, 0x02, 0x03, 0x00, 0x00, 0x02, 0x06, 0x01, 0x00


//--------------------- .nv.callgraph             --------------------------
	.section	.nv.callgraph,"",@"SHT_CUDA_CALLGRAPH"
	.align	4
	.sectionentsize	8
	.align		4
        /*0000*/ 	.word	0x00000000
	.align		4
        /*0004*/ 	.word	0xffffffff
	.align		4
        /*0008*/ 	.word	0x00000000
	.align		4
        /*000c*/ 	.word	0xfffffffe
	.align		4
        /*0010*/ 	.word	0x00000000
	.align		4
        /*0014*/ 	.word	0xfffffffd
	.align		4
        /*0018*/ 	.word	0x00000000
	.align		4
        /*001c*/ 	.word	0xfffffffc


//--------------------- .text.matmul_kernel       --------------------------
	.section	.text.matmul_kernel,"ax",@progbits
	.align	128
        .global         matmul_kernel
        .type           matmul_kernel,@function
        .size           matmul_kernel,(.L_x_21 - matmul_kernel)
        .other          matmul_kernel,@"STO_CUDA_ENTRY STV_DEFAULT"
matmul_kernel:
.text.matmul_kernel:
[----:B------:R-:W0:Y:S01]  /*0000*/  LDC R1, c[0x0][0x37c] ;  /* 0x0000df00ff017b82 */ /* 0x000e220000000800 */
[----:B------:R-:W1:Y:S01]  /*0010*/  S2R R0, SR_TID.X ;  /* 0x0000000000007919 */ /* 0x000e620000002100 */
[----:B0-----:R-:W-:Y:S01]  /*0020*/  VIADD R1, R1, 0xfffff750 ;  /* 0xfffff75001017836 */ /* 0x001fe20000000000 */
[----:B-1----:R-:W-:-:S13]  /*0030*/  ISETP.GE.U32.AND P0, PT, R0, 0x20, PT ;  /* 0x000000200000780c */ /* 0x002fda0003f06070 */
[----:B------:R-:W-:Y:S02]  /*0040*/  VOTEU.ANY UP0, P0 ;  /* 0x0000000000ff7886 */ /* 0x000fe40000000100 */
[----:B------:R-:W-:Y:S05]  /*0050*/  BRA.U UP0, `(.L_x_0) ;  /* 0x0000000100b87547 */ /* 0x000fea000b800000 */
[----:B------:R-:W0:Y:S01]  /*0060*/  S2UR UR6, SR_CgaCtaId ;  /* 0x00000000000679c3 */ /* 0x000e220000008800 */
[----:B------:R-:W-:Y:S01]  /*0070*/  NOP ;  /* 0x0000000000007918 */ /* 0x000fe20000000000 */
[----:B------:R-:W-:Y:S02]  /*0080*/  UMOV UR4, 0x40 ;  /* 0x0000004000047882 */ /* 0x000fe40000000000 */
[----:B0-----:R-:W-:-:S09]  /*0090*/  ULEA UR4, UR6, UR4, 0x18 ;  /* 0x0000000406047291 */ /* 0x001fd2000f8ec0ff */
[----:B------:R-:W0:Y:S01]  /*00a0*/  LDS.U8 R0, [UR4] ;  /* 0x00000004ff007984 */ /* 0x000e220008000000 */
[----:B------:R-:W-:Y:S02]  /*00b0*/  UMOV UR4, 0x400 ;  /* 0x0000040000047882 */ /* 0x000fe40000000000 */
[----:B------:R-:W-:Y:S01]  /*00c0*/  ULEA UR4, UR6, UR4, 0x18 ;  /* 0x0000000406047291 */ /* 0x000fe2000f8ec0ff */
[----:B0-----:R-:W-:-:S13]  /*00d0*/  ISETP.NE.AND P0, PT, R0, RZ, PT ;  /* 0x000000ff0000720c */ /* 0x001fda0003f05270 */
[----:B------:R-:W-:Y:S05]  /*00e0*/  @P0 BRA `(.L_x_1) ;  /* 0x00000000007c0947 */ /* 0x000fea0003800000 */
[----:B------:R-:W-:-:S13]  /*00f0*/  ELECT P0, URZ, PT ;  /* 0x0000000000ff782f */ /* 0x000fda0003800000 */
[----:B------:R-:W-:Y:S05]  /*0100*/  @!P0 BRA `(.L_x_2) ;  /* 0x0000000000848947 */ /* 0x000fea0003800000 */
[----:B------:R-:W-:Y:S01]  /*0110*/  UMOV UR5, 0x4 ;  /* 0x0000000400057882 */ /* 0x000fe20000000000 */
[----:B------:R-:W-:Y:S02]  /*0120*/  IMAD.MOV.U32 R4, RZ, RZ, 0x1 ;  /* 0x00000001ff047424 */ /* 0x000fe400078e00ff */
[----:B------:R-:W-:Y:S02]  /*0130*/  IMAD.MOV.U32 R5, RZ, RZ, 0xf ;  /* 0x0000000fff057424 */ /* 0x000fe400078e00ff */
[----:B------:R-:W-:Y:S04]  /*0140*/  DEPBAR.LE SB0, 0x36 ;  /* 0x00008d800000791a */ /* 0x000fe80000000000 */
[----:B------:R-:W0:Y:S02]  /*0150*/  UTCATOMSWS.FIND_AND_SET.ALIGN UP1, UR5, UR5 ;  /* 0x00000005000575e3 */ /* 0x000e240008020800 */
[----:B0-----:R-:W-:-:S04]  /*0160*/  PLOP3.LUT P0, PT, PT, PT, UP1, 0x80, 0x8 ;  /* 0x000000000008781c */ /* 0x001fc80003f0f018 */
[----:B------:R-:W-:-:S04]  /*0170*/  SEL R0, RZ, 0xffffffff, !P0 ;  /* 0xffffffffff007807 */ /* 0x000fc80004000000 */
[----:B------:R-:W-:Y:S01]  /*0180*/  ISETP.NE.AND P0, PT, R0, RZ, PT ;  /* 0x000000ff0000720c */ /* 0x000fe20003f05270 */
[----:B------:R-:W-:-:S12]  /*0190*/  IMAD.U32 R0, RZ, RZ, UR5 ;  /* 0x00000005ff007e24 */ /* 0x000fd8000f8e00ff */
[----:B------:R-:W-:Y:S05]  /*01a0*/  @P0 BRA `(.L_x_3) ;  /* 0x0000000000240947 */ /* 0x000fea0003800000 */
.L_x_4:
[----:B------:R-:W-:Y:S05]  /*01b0*/  NANOSLEEP 0x64 ;  /* 0x000000640000795d */ /* 0x000fea0003800000 */
[----:B------:R-:W-:-:S05]  /*01c0*/  UMOV UR5, 0x4 ;  /* 0x0000000400057882 */ /* 0x000fca0000000000 */
[----:B------:R-:W-:Y:S04]  /*01d0*/  DEPBAR.LE SB0, 0x36 ;  /* 0x00008d800000791a */ /* 0x000fe80000000000 */
[----:B------:R-:W0:Y:S02]  /*01e0*/  UTCATOMSWS.FIND_AND_SET.ALIGN UP1, UR5, UR5 ;  /* 0x00000005000575e3 */ /* 0x000e240008020800 */
[----:B0-----:R-:W-:-:S04]  /*01f0*/  PLOP3.LUT P0, PT, PT, PT, UP1, 0x80, 0x8 ;  /* 0x000000000008781c */ /* 0x001fc80003f0f018 */
[----:B------:R-:W-:-:S04]  /*0200*/  SEL R0, RZ, 0xffffffff, !P0 ;  /* 0xffffffffff007807 */ /* 0x000fc80004000000 */
[----:B------:R-:W-:Y:S01]  /*0210*/  ISETP.NE.AND P0, PT, R0, RZ, PT ;  /* 0x000000ff0000720c */ /* 0x000fe20003f05270 */
[----:B------:R-:W-:-:S12]  /*0220*/  IMAD.U32 R0, RZ, RZ, UR5 ;  /* 0x00000005ff007e24 */ /* 0x000fd8000f8e00ff */
[----:B------:R-:W-:Y:S05]  /*0230*/  @!P0 BRA `(.L_x_4) ;  /* 0xfffffffc00dc8947 */ /* 0x000fea000383ffff */
.L_x_3:
[C---:B------:R-:W-:Y:S01]  /*0240*/  VIADD R3, R0.reuse, 0x10 ;  /* 0x0000001000037836 */ /* 0x040fe20000000000 */
[----:B------:R-:W-:Y:S01]  /*0250*/  UMOV UR5, 0x50 ;  /* 0x0000005000057882 */ /* 0x000fe20000000000 */
[----:B------:R-:W-:Y:S01]  /*0260*/  SHF.L.U32 R2, R5, R0, RZ ;  /* 0x0000000005027219 */ /* 0x000fe200000006ff */
[----:B------:R-:W-:Y:S01]  /*0270*/  ULEA UR5, UR6, UR5, 0x18 ;  /* 0x0000000506057291 */ /* 0x000fe2000f8ec0ff */
[----:B------:R-:W-:Y:S01]  /*0280*/  IMAD.SHL.U32 R0, R0, 0x20, RZ ;  /* 0x0000002000007824 */ /* 0x000fe200078e00ff */
[----:B------:R-:W-:-:S04]  /*0290*/  SHF.L.U32 R3, R4, R3, RZ ;  /* 0x0000000304037219 */ /* 0x000fc800000006ff */
[----:B------:R-:W-:-:S05]  /*02a0*/  LOP3.LUT R2, R3, R2, RZ, 0xfc, !PT ;  /* 0x0000000203027212 */ /* 0x000fca00078efcff */
[----:B------:R0:W-:Y:S04]  /*02b0*/  ATOMS.OR RZ, [UR5], R2 ;  /* 0x00000002ffff798c */ /* 0x0001e8000b000005 */
[----:B------:R0:W-:Y:S01]  /*02c0*/  STS [UR4], R0 ;  /* 0x00000000ff007988 */ /* 0x0001e20008000804 */
[----:B------:R-:W-:Y:S05]  /*02d0*/  BRA `(.L_x_2) ;  /* 0x0000000000107947 */ /* 0x000fea0003800000 */
.L_x_1:
[----:B------:R-:W-:Y:S01]  /*02e0*/  IMAD.MOV.U32 R0, RZ, RZ, -0x1 ;  /* 0xffffffffff007424 */ /* 0x000fe200078e00ff */
[----:B------:R-:W-:-:S04]  /*02f0*/  MOV R2, 0x320 ;  /* 0x0000032000027802 */ /* 0x000fc80000000f00 */
[----:B------:R0:W-:Y:S03]  /*0300*/  STS [UR4], R0 ;  /* 0x00000000ff007988 */ /* 0x0001e60008000804 */
[----:B0-----:R-:W-:Y:S05]  /*0310*/  CALL.REL.NOINC `($__internal_1_$__cuda_sm10x_tcgen05_guardrail_trap_phase_invalid_during_alloc) ;  /* 0x000001ac00187944 */ /* 0x001fea0003c00000 */
.L_x_2:
[----:B------:R-:W-:Y:S05]  /*0320*/  WARPSYNC.ALL ;  /* 0x0000000000007948 */ /* 0x000fea0003800000 */
[----:B------:R-:W-:Y:S01]  /*0330*/  NOP ;  /* 0x0000000000007918 */ /* 0x000fe20000000000 */
.L_x_0:
[----:B0-----:R-:W0:Y:S01]  /*0340*/  LDC.64 R2, c[0x0][0x398] ;  /* 0x0000e600ff027b82 */ /* 0x001e220000000a00 */
[----:B------:R-:W1:Y:S01]  /*0350*/  S2R R7, SR_CTAID.X ;  /* 0x0000000000077919 */ /* 0x000e620000002500 */
[----:B------:R-:W-:Y:S01]  /*0360*/  UMOV UR9, 0x400 ;  /* 0x0000040000097882 */ /* 0x000fe20000000000 */
[----:B------:R-:W2:Y:S01]  /*0370*/  LDCU UR5, c[0x0][0x3a4] ;  /* 0x00007480ff0577ac */ /* 0x000ea20008000800 */
[----:B------:R-:W3:Y:S04]  /*0380*/  LDCU.128 UR12, c[0x0][0x380] ;  /* 0x00007000ff0c77ac */ /* 0x000ee80008000c00 */
[----:B------:R-:W4:Y:S01]  /*0390*/  S2UR UR4, SR_CgaCtaId ;  /* 0x00000000000479c3 */ /* 0x000f220000008800 */
[----:B0-----:R-:W-:Y:S01]  /*03a0*/  VIADD R0, R3, 0x3f ;  /* 0x0000003f03007836 */ /* 0x001fe20000000000 */
[----:B------:R-:W-:Y:S01]  /*03b0*/  IABS R68, R2 ;  /* 0x0000000200447213 */ /* 0x000fe20000000000 */
[----:B------:R0:W-:Y:S03]  /*03c0*/  STL [R1+0x7d4], R3 ;  /* 0x0007d40301007387 */ /* 0x0001e60000100800 */
[----:B------:R-:W-:Y:S01]  /*03d0*/  SHF.R.S32.HI R5, RZ, 0x1f, R0 ;  /* 0x0000001fff057819 */ /* 0x000fe20000011400 */
[----:B----4-:R-:W-:-:S03]  /*03e0*/  ULEA UR9, UR4, UR9, 0x18 ;  /* 0x0000000904097291 */ /* 0x010fc6000f8ec0ff */
[----:B------:R-:W-:Y:S02]  /*03f0*/  LEA.HI R5, R5, R0, RZ, 0x6 ;  /* 0x0000000005057211 */ /* 0x000fe400078f30ff */
[----:B-1----:R-:W-:Y:S02]  /*0400*/  IABS R10, R7 ;  /* 0x00000007000a7213 */ /* 0x002fe40000000000 */
[----:B------:R-:W-:-:S05]  /*0410*/  SHF.R.S32.HI R5, RZ, 0x6, R5 ;  /* 0x00000006ff057819 */ /* 0x000fca0000011405 */
[----:B------:R-:W-:-:S05]  /*0420*/  IMAD.SHL.U32 R6, R5, 0x8, RZ ;  /* 0x0000000805067824 */ /* 0x000fca00078e00ff */
[-C--:B------:R-:W-:Y:S02]  /*0430*/  IABS R9, R6.reuse ;  /* 0x0000000600097213 */ /* 0x080fe40000000000 */
[----:B------:R-:W-:Y:S02]  /*0440*/  IABS R12, R6 ;  /* 0x00000006000c7213 */ /* 0x000fe40000000000 */
[----:B------:R-:W1:Y:S08]  /*0450*/  I2F.RP R0, R9 ;  /* 0x0000000900007306 */ /* 0x000e700000209400 */
[----:B-1----:R-:W1:Y:S02]  /*0460*/  MUFU.RCP R0, R0 ;  /* 0x0000000000007308 */ /* 0x002e640000001000 */
[----:B-1----:R-:W-:-:S02]  /*0470*/  VIADD R4, R0, 0xffffffe ;  /* 0x0ffffffe00047836 */ /* 0x002fc40000000000 */
[----:B------:R-:W-:-:S04]  /*0480*/  IMAD.MOV R0, RZ, RZ, -R12 ;  /* 0x000000ffff007224 */ /* 0x000fc800078e0a0c */
[----:B------:R1:W4:Y:S02]  /*0490*/  F2I.FTZ.U32.TRUNC.NTZ R5, R4 ;  /* 0x0000000400057305 */ /* 0x000324000021f000 */
[----:B-1----:R-:W-:Y:S02]  /*04a0*/  IMAD.MOV.U32 R4, RZ, RZ, RZ ;  /* 0x000000ffff047224 */ /* 0x002fe400078e00ff */
[----:B----4-:R-:W-:-:S04]  /*04b0*/  IMAD.MOV R8, RZ, RZ, -R5 ;  /* 0x000000ffff087224 */ /* 0x010fc800078e0a05 */
[----:B------:R-:W-:Y:S02]  /*04c0*/  IMAD R11, R8, R9, RZ ;  /* 0x00000009080b7224 */ /* 0x000fe400078e02ff */
[----:B------:R-:W-:Y:S01]  /*04d0*/  IMAD.MOV.U32 R8, RZ, RZ, R10 ;  /* 0x000000ffff087224 */ /* 0x000fe200078e000a */
[----:B------:R-:W-:Y:S01]  /*04e0*/  IABS R10, R3 ;  /* 0x00000003000a7213 */ /* 0x000fe20000000000 */
[----:B------:R-:W-:-:S06]  /*04f0*/  IMAD.HI.U32 R5, R5, R11, R4 ;  /* 0x0000000b05057227 */ /* 0x000fcc00078e0004 */
[----:B------:R-:W-:-:S04]  /*0500*/  IMAD.HI.U32 R5, R5, R8, RZ ;  /* 0x0000000805057227 */ /* 0x000fc800078e00ff */
[----:B------:R-:W-:Y:S01]  /*0510*/  IMAD R0, R5, R0, R8 ;  /* 0x0000000005007224 */ /* 0x000fe200078e0208 */
[----:B------:R-:W-:Y:S04]  /*0520*/  BAR.SYNC.DEFER_BLOCKING 0x0 ;  /* 0x0000000000007b1d */ /* 0x000fe80000010000 */
[----:B------:R-:W-:-:S13]  /*0530*/  ISETP.GT.U32.AND P1, PT, R9, R0, PT ;  /* 0x000000000900720c */ /* 0x000fda0003f24070 */
[----:B------:R-:W-:Y:S02]  /*0540*/  @!P1 IMAD.IADD R0, R0, 0x1, -R9 ;  /* 0x0000000100009824 */ /* 0x000fe400078e0a09 */
[----:B------:R-:W-:Y:S01]  /*0550*/  @!P1 VIADD R5, R5, 0x1 ;  /* 0x0000000105059836 */ /* 0x000fe20000000000 */
[----:B------:R-:W-:Y:S02]  /*0560*/  ISETP.NE.AND P1, PT, R6, RZ, PT ;  /* 0x000000ff0600720c */ /* 0x000fe40003f25270 */
[----:B------:R-:W-:Y:S02]  /*0570*/  ISETP.GE.U32.AND P0, PT, R0, R9, PT ;  /* 0x000000090000720c */ /* 0x000fe40003f06070 */
[----:B------:R-:W-:-:S04]  /*0580*/  LOP3.LUT R0, R7, R6, RZ, 0x3c, !PT ;  /* 0x0000000607007212 */ /* 0x000fc800078e3cff */
[----:B------:R-:W-:Y:S01]  /*0590*/  ISETP.GE.AND P2, PT, R0, RZ, PT ;  /* 0x000000ff0000720c */ /* 0x000fe20003f46270 */
[----:B------:R-:W-:-:S06]  /*05a0*/  VIADD R0, R2, 0x7f ;  /* 0x0000007f02007836 */ /* 0x000fcc0000000000 */
[----:B------:R-:W-:-:S04]  /*05b0*/  @P0 VIADD R5, R5, 0x1 ;  /* 0x0000000105050836 */ /* 0x000fc80000000000 */
[----:B------:R-:W-:Y:S01]  /*05c0*/  IMAD.MOV.U32 R4, RZ, RZ, R5 ;  /* 0x000000ffff047224 */ /* 0x000fe200078e0005 */
[----:B------:R-:W-:-:S03]  /*05d0*/  SHF.R.S32.HI R5, RZ, 0x1f, R0 ;  /* 0x0000001fff057819 */ /* 0x000fc60000011400 */
[----:B------:R-:W-:Y:S01]  /*05e0*/  @!P2 IMAD.MOV R4, RZ, RZ, -R4 ;  /* 0x000000ffff04a224 */ /* 0x000fe200078e0a04 */
[----:B------:R-:W-:Y:S02]  /*05f0*/  @!P1 LOP3.LUT R4, RZ, R6, RZ, 0x33, !PT ;  /* 0x00000006ff049212 */ /* 0x000fe400078e33ff */
[----:B------:R-:W-:-:S03]  /*0600*/  LEA.HI R5, R5, R0, RZ, 0x7 ;  /* 0x0000000005057211 */ /* 0x000fc600078f38ff */
[----:B------:R-:W-:Y:S02]  /*0610*/  IMAD.SHL.U32 R11, R4, 0x8, RZ ;  /* 0x00000008040b7824 */ /* 0x000fe400078e00ff */
[----:B------:R-:W-:-:S03]  /*0620*/  IMAD.MOV R4, RZ, RZ, -R4 ;  /* 0x000000ffff047224 */ /* 0x000fc600078e0a04 */
[----:B------:R-:W-:Y:S01]  /*0630*/  LEA.HI.SX32 R5, R5, -R11, 0x19 ;  /* 0x8000000b05057211 */ /* 0x000fe200078fcaff */
[----:B------:R-:W-:Y:S02]  /*0640*/  IMAD R12, R6, R4, R7 ;  /* 0x00000004060c7224 */ /* 0x000fe400078e0207 */
[----:B------:R-:W-:Y:S01]  /*0650*/  IMAD.MOV.U32 R4, RZ, RZ, RZ ;  /* 0x000000ffff047224 */ /* 0x000fe200078e00ff */
[----:B------:R-:W-:Y:S01]  /*0660*/  VIMNMX R13, PT, PT, R5, 0x8, PT ;  /* 0x00000008050d7848 */ /* 0x000fe20003fe0100 */
[----:B------:R-:W1:Y:S03]  /*0670*/  I2F.RP R6, R68 ;  /* 0x0000004400067306 */ /* 0x000e660000209400 */
[----:B------:R-:W-:-:S05]  /*0680*/  IABS R9, R13 ;  /* 0x0000000d00097213 */ /* 0x000fca0000000000 */
[----:B------:R-:W4:Y:S08]  /*0690*/  I2F.RP R0, R9 ;  /* 0x0000000900007306 */ /* 0x000f300000209400 */
[----:B-1----:R-:W-:Y:S08]  /*06a0*/  MUFU.RCP R6, R6 ;  /* 0x0000000600067308 */ /* 0x002ff00000001000 */
[----:B----4-:R-:W1:Y:S02]  /*06b0*/  MUFU.RCP R0, R0 ;  /* 0x0000000000007308 */ /* 0x010e640000001000 */
[----:B-1----:R-:W-:Y:S01]  /*06c0*/  VIADD R5, R0, 0xffffffe ;  /* 0x0ffffffe00057836 */ /* 0x002fe20000000000 */
[----:B------:R-:W-:-:S05]  /*06d0*/  IABS R0, R12 ;  /* 0x0000000c00007213 */ /* 0x000fca0000000000 */
[----:B------:R-:W1:Y:S02]  /*06e0*/  F2I.FTZ.U32.TRUNC.NTZ R5, R5 ;  /* 0x0000000500057305 */ /* 0x000e64000021f000 */
[----:B-1----:R-:W-:-:S04]  /*06f0*/  IMAD.MOV R8, RZ, RZ, -R5 ;  /* 0x000000ffff087224 */ /* 0x002fc800078e0a05 */
[----:B------:R-:W-:Y:S01]  /*0700*/  IMAD R7, R8, R9, RZ ;  /* 0x0000000908077224 */ /* 0x000fe200078e02ff */
[----:B------:R-:W-:-:S03]  /*0710*/  IABS R8, R13 ;  /* 0x0000000d00087213 */ /* 0x000fc60000000000 */
[----:B------:R-:W-:-:S04]  /*0720*/  IMAD.HI.U32 R4, R5, R7, R4 ;  /* 0x0000000705047227 */ /* 0x000fc800078e0004 */
[----:B------:R-:W-:Y:S02]  /*0730*/  IMAD.MOV.U32 R5, RZ, RZ, R0 ;  /* 0x000000ffff057224 */ /* 0x000fe400078e0000 */
[----:B------:R-:W-:Y:S02]  /*0740*/  IMAD.MOV.U32 R7, RZ, RZ, R10 ;  /* 0x000000ffff077224 */ /* 0x000fe400078e000a */
[----:B------:R-:W-:Y:S02]  /*0750*/  IMAD.MOV R0, RZ, RZ, -R8 ;  /* 0x000000ffff007224 */ /* 0x000fe400078e0a08 */
[----:B------:R-:W-:Y:S01]  /*0760*/  IMAD.HI.U32 R4, R4, R5, RZ ;  /* 0x0000000504047227 */ /* 0x000fe200078e00ff */
[----:B------:R-:W1:Y:S03]  /*0770*/  I2F.RP R10, R7 ;  /* 0x00000007000a7306 */ /* 0x000e660000209400 */
[----:B------:R-:W-:-:S02]  /*0780*/  IMAD R0, R4, R0, R5 ;  /* 0x0000000004007224 */ /* 0x000fc400078e0205 */
[----:B------:R-:W-:-:S03]  /*0790*/  VIADD R5, R6, 0xffffffe ;  /* 0x0ffffffe06057836 */ /* 0x000fc60000000000 */
[----:B------:R-:W-:-:S03]  /*07a0*/  ISETP.GT.U32.AND P1, PT, R9, R0, PT ;  /* 0x000000000900720c */ /* 0x000fc60003f24070 */
[----:B------:R-:W4:Y:S08]  /*07b0*/  F2I.FTZ.U32.TRUNC.NTZ R5, R5 ;  /* 0x0000000500057305 */ /* 0x000f30000021f000 */
[----:B-1----:R-:W1:Y:S02]  /*07c0*/  MUFU.RCP R10, R10 ;  /* 0x0000000a000a7308 */ /* 0x002e640000001000 */
[----:B------:R-:W-:-:S02]  /*07d0*/  @!P1 IMAD.IADD R0, R0, 0x1, -R9 ;  /* 0x0000000100009824 */ /* 0x000fc400078e0a09 */
[----:B------:R-:W-:Y:S01]  /*07e0*/  @!P1 VIADD R4, R4, 0x1 ;  /* 0x0000000104049836 */ /* 0x000fe20000000000 */
[----:B------:R-:W-:Y:S02]  /*07f0*/  ISETP.NE.AND P1, PT, R13, RZ, PT ;  /* 0x000000ff0d00720c */ /* 0x000fe40003f25270 */
[----:B------:R-:W-:Y:S01]  /*0800*/  ISETP.GE.U32.AND P0, PT, R0, R9, PT ;  /* 0x000000090000720c */ /* 0x000fe20003f06070 */
[----:B----4-:R-:W-:Y:S01]  /*0810*/  IMAD.MOV R71, RZ, RZ, -R5 ;  /* 0x000000ffff477224 */ /* 0x010fe200078e0a05 */
[----:B------:R-:W-:-:S03]  /*0820*/  LOP3.LUT R0, R12, R13, RZ, 0x3c, !PT ;  /* 0x0000000d0c007212 */ /* 0x000fc600078e3cff */
[----:B------:R-:W-:Y:S01]  /*0830*/  IMAD R71, R71, R68, RZ ;  /* 0x0000004447477224 */ /* 0x000fe200078e02ff */
[----:B------:R-:W-:Y:S01]  /*0840*/  ISETP.GE.AND P2, PT, R0, RZ, PT ;  /* 0x000000ff0000720c */ /* 0x000fe20003f46270 */
[----:B-1----:R-:W-:-:S06]  /*0850*/  VIADD R8, R10, 0xffffffe ;  /* 0x0ffffffe0a087836 */ /* 0x002fcc0000000000 */
[----:B------:R-:W-:Y:S01]  /*0860*/  @P0 VIADD R4, R4, 0x1 ;  /* 0x0000000104040836 */ /* 0x000fe20000000000 */
[----:B------:R1:W4:Y:S05]  /*0870*/  F2I.FTZ.U32.TRUNC.NTZ R9, R8 ;  /* 0x0000000800097305 */ /* 0x00032a000021f000 */
[----:B------:R-:W-:Y:S01]  /*0880*/  @!P2 IMAD.MOV R4, RZ, RZ, -R4 ;  /* 0x000000ffff04a224 */ /* 0x000fe200078e0a04 */
[----:B------:R-:W-:Y:S01]  /*0890*/  @!P1 LOP3.LUT R4, RZ, R13, RZ, 0x33, !PT ;  /* 0x0000000dff049212 */ /* 0x000fe200078e33ff */
[----:B-1----:R-:W-:-:S04]  /*08a0*/  IMAD.MOV.U32 R8, RZ, RZ, RZ ;  /* 0x000000ffff087224 */ /* 0x002fc800078e00ff */
[----:B------:R-:W-:Y:S02]  /*08b0*/  IMAD.SHL.U32 R14, R4, 0x40, RZ ;  /* 0x00000040040e7824 */ /* 0x000fe400078e00ff */
[----:B------:R-:W-:Y:S02]  /*08c0*/  IMAD.MOV R0, RZ, RZ, -R4 ;  /* 0x000000ffff007224 */ /* 0x000fe400078e0a04 */
[----:B----4-:R-:W-:Y:S01]  /*08d0*/  IMAD.MOV R6, RZ, RZ, -R9 ;  /* 0x000000ffff067224 */ /* 0x010fe200078e0a09 */
[----:B------:R-:W-:Y:S01]  /*08e0*/  IABS R70, R14 ;  /* 0x0000000e00467213 */ /* 0x000fe20000000000 */
[----:B------:R-:W-:Y:S01]  /*08f0*/  IMAD.MOV.U32 R4, RZ, RZ, RZ ;  /* 0x000000ffff047224 */ /* 0x000fe200078e00ff */
[----:B------:R-:W-:Y:S01]  /*0900*/  STL [R1+0xb8], R14 ;  /* 0x0000b80e01007387 */ /* 0x000fe20000100800 */
[----:B------:R-:W-:Y:S02]  /*0910*/  VIADD R15, R14, 0x1 ;  /* 0x000000010e0f7836 */ /* 0x000fe40000000000 */
[----:B------:R-:W-:-:S02]  /*0920*/  IMAD R69, R6, R7, RZ ;  /* 0x0000000706457224 */ /* 0x000fc400078e02ff */
[----:B------:R-:W-:Y:S01]  /*0930*/  IMAD.HI.U32 R71, R5, R71, R4 ;  /* 0x0000004705477227 */ /* 0x000fe200078e0004 */
[----:B------:R-:W-:Y:S01]  /*0940*/  IABS R4, R15 ;  /* 0x0000000f00047213 */ /* 0x000fe20000000000 */
[----:B------:R-:W-:Y:S02]  /*0950*/  STL [R1+0x6e0], R15 ;  /* 0x0006e00f01007387 */ /* 0x000fe40000100800 */
[----:B------:R-:W-:-:S04]  /*0960*/  IMAD.HI.U32 R69, R9, R69, R8 ;  /* 0x0000004509457227 */ /* 0x000fc800078e0008 */
[C---:B0-----:R-:W-:Y:S02]  /*0970*/  VIADD R3, R14.reuse, 0x2 ;  /* 0x000000020e037836 */ /* 0x041fe40000000000 */
[C---:B------:R-:W-:Y:S02]  /*0980*/  VIADD R6, R14.reuse, 0x3 ;  /* 0x000000030e067836 */ /* 0x040fe40000000000 */
[----:B------:R-:W-:Y:S01]  /*0990*/  IMAD.MOV.U32 R8, RZ, RZ, R4 ;  /* 0x000000ffff087224 */ /* 0x000fe200078e0004 */
[----:B------:R0:W-:Y:S01]  /*09a0*/  STL [R1+0x6dc], R3 ;  /* 0x0006dc0301007387 */ /* 0x0001e20000100800 */
[----:B------:R-:W-:Y:S01]  /*09b0*/  IABS R66, R3 ;  /* 0x0000000300427213 */ /* 0x000fe20000000000 */
[----:B------:R-:W-:Y:S01]  /*09c0*/  IMAD.HI.U32 R4, R69, R70, RZ ;  /* 0x0000004645047227 */ /* 0x000fe200078e00ff */
[----:B------:R-:W-:Y:S01]  /*09d0*/  IABS R10, R6 ;  /* 0x00000006000a7213 */ /* 0x000fe20000000000 */
[----:B------:R1:W-:Y:S02]  /*09e0*/  STL [R1+0x6d8], R6 ;  /* 0x0006d80601007387 */ /* 0x0003e40000100800 */
[----:B------:R-:W-:-:S02]  /*09f0*/  VIADD R9, R14, 0x5 ;  /* 0x000000050e097836 */ /* 0x000fc40000000000 */
[----:B------:R-:W-:-:S04]  /*0a00*/  IMAD.HI.U32 R5, R69, R8, RZ ;  /* 0x0000000845057227 */ /* 0x000fc800078e00ff */
[----:B0-----:R-:W-:Y:S02]  /*0a10*/  VIADD R3, R14, 0x4 ;  /* 0x000000040e037836 */ /* 0x001fe40000000000 */
[----:B-1----:R-:W-:Y:S02]  /*0a20*/  IMAD.MOV R6, RZ, RZ, -R4 ;  /* 0x000000ffff067224 */ /* 0x002fe400078e0a04 */
[----:B------:R-:W-:Y:S01]  /*0a30*/  IMAD.HI.U32 R4, R69, R66, RZ ;  /* 0x0000004245047227 */ /* 0x000fe200078e00ff */
[----:B------:R0:W-:Y:S01]  /*0a40*/  STL [R1+0x70c], R3 ;  /* 0x00070c0301007387 */ /* 0x0001e20000100800 */
[----:B------:R-:W-:Y:S02]  /*0a50*/  IABS R64, R3 ;  /* 0x0000000300407213 */ /* 0x000fe40000000000 */
[----:B------:R-:W-:Y:S01]  /*0a60*/  IMAD R70, R7, R6, R70 ;  /* 0x0000000607467224 */ /* 0x000fe200078e0246 */
[----:B------:R1:W-:Y:S01]  /*0a70*/  STL [R1+0x708], R9 ;  /* 0x0007080901007387 */ /* 0x0003e20000100800 */
[----:B------:R-:W-:-:S02]  /*0a80*/  IMAD.MOV R6, RZ, RZ, -R4 ;  /* 0x000000ffff067224 */ /* 0x000fc400078e0a04 */
[----:B------:R-:W-:Y:S01]  /*0a90*/  IMAD.HI.U32 R4, R69, R64, RZ ;  /* 0x0000004045047227 */ /* 0x000fe200078e00ff */
[----:B------:R-:W-:-:S03]  /*0aa0*/  ISETP.GT.U32.AND P0, PT, R7, R70, PT ;  /* 0x000000460700720c */ /* 0x000fc60003f04070 */
[C---:B0-----:R-:W-:Y:S02]  /*0ab0*/  VIADD R3, R14.reuse, 0x6 ;  /* 0x000000060e037836 */ /* 0x041fe40000000000 */
[----:B------:R-:W-:Y:S02]  /*0ac0*/  IMAD.MOV R5, RZ, RZ, -R5 ;  /* 0x000000ffff057224 */ /* 0x000fe400078e0a05 */
[C---:B------:R-:W-:Y:S01]  /*0ad0*/  IMAD R66, R7.reuse, R6, R66 ;  /* 0x0000000607427224 */ /* 0x040fe200078e0242 */
[----:B------:R0:W-:Y:S01]  /*0ae0*/  STL [R1+0x71c], R3 ;  /* 0x00071c0301007387 */ /* 0x0001e20000100800 */
[----:B------:R-:W-:Y:S01]  /*0af0*/  IABS R62, R3 ;  /* 0x00000003003e7213 */ /* 0x000fe20000000000 */
[----:B------:R-:W-:Y:S01]  /*0b00*/  IMAD.MOV R4, RZ, RZ, -R4 ;  /* 0x000000ffff047224 */ /* 0x000fe200078e0a04 */
[----:B------:R-:W-:Y:S01]  /*0b10*/  IABS R6, R9 ;  /* 0x0000000900067213 */ /* 0x000fe20000000000 */
[C---:B------:R-:W-:Y:S01]  /*0b20*/  IMAD R67, R7.reuse, R5, R8 ;  /* 0x0000000507437224 */ /* 0x040fe200078e0208 */
[----:B------:R-:W-:Y:S01]  /*0b30*/  ISETP.GT.U32.AND P3, PT, R7, R66, PT ;  /* 0x000000420700720c */ /* 0x000fe20003f64070 */
[----:B-1----:R-:W-:-:S02]  /*0b40*/  VIADD R9, R14, 0x8 ;  /* 0x000000080e097836 */ /* 0x002fc40000000000 */
[C---:B------:R-:W-:Y:S01]  /*0b50*/  IMAD R64, R7.reuse, R4, R64 ;  /* 0x0000000407407224 */ /* 0x040fe200078e0240 */
[----:B------:R-:W-:Y:S01]  /*0b60*/  ISETP.GT.U32.AND P1, PT, R7, R67, PT ;  /* 0x000000430700720c */ /* 0x000fe20003f24070 */
[----:B0-----:R-:W-:Y:S01]  /*0b70*/  VIADD R3, R14, 0x7 ;  /* 0x000000070e037836 */ /* 0x001fe20000000000 */
[----:B------:R-:W-:Y:S01]  /*0b80*/  IABS R60, R9 ;  /* 0x00000009003c7213 */ /* 0x000fe20000000000 */
[----:B------:R-:W-:Y:S01]  /*0b90*/  IMAD.HI.U32 R5, R69, R10, RZ ;  /* 0x0000000a45057227 */ /* 0x000fe200078e00ff */
[----:B------:R-:W-:Y:S02]  /*0ba0*/  ISETP.GT.U32.AND P5, PT, R7, R64, PT ;  /* 0x000000400700720c */ /* 0x000fe40003fa4070 */
[----:B------:R0:W-:Y:S01]  /*0bb0*/  STL [R1+0x728], R3 ;  /* 0x0007280301007387 */ /* 0x0001e20000100800 */
[----:B------:R-:W-:Y:S01]  /*0bc0*/  IABS R8, R3 ;  /* 0x0000000300087213 */ /* 0x000fe20000000000 */
[----:B------:R-:W-:Y:S02]  /*0bd0*/  IMAD.HI.U32 R4, R69, R6, RZ ;  /* 0x0000000645047227 */ /* 0x000fe400078e00ff */
[----:B------:R1:W-:Y:S02]  /*0be0*/  STL [R1+0x740], R9 ;  /* 0x0007400901007387 */ /* 0x0003e40000100800 */
[----:B------:R-:W-:-:S02]  /*0bf0*/  IMAD.MOV R5, RZ, RZ, -R5 ;  /* 0x000000ffff057224 */ /* 0x000fc400078e0a05 */
[----:B------:R-:W-:Y:S02]  /*0c00*/  IMAD.MOV R63, RZ, RZ, -R4 ;  /* 0x000000ffff3f7224 */ /* 0x000fe400078e0a04 */
[----:B0-----:R-:W-:Y:S02]  /*0c10*/  VIADD R3, R14, 0x9 ;  /* 0x000000090e037836 */ /* 0x001fe40000000000 */
[----:B------:R-:W-:-:S03]  /*0c20*/  IMAD.HI.U32 R4, R69, R8, RZ ;  /* 0x0000000845047227 */ /* 0x000fc600078e00ff */
[----:B-1----:R-:W-:Y:S01]  /*0c30*/  IABS R9, R3 ;  /* 0x0000000300097213 */ /* 0x002fe20000000000 */
[C---:B------:R-:W-:Y:S01]  /*0c40*/  IMAD R65, R7.reuse, R5, R10 ;  /* 0x0000000507417224 */ /* 0x040fe200078e020a */
[----:B------:R0:W-:Y:S01]  /*0c50*/  STL [R1+0x73c], R3 ;  /* 0x00073c0301007387 */ /* 0x0001e20000100800 */
[C---:B------:R-:W-:Y:S02]  /*0c60*/  IMAD R63, R7.reuse, R63, R6 ;  /* 0x0000003f073f7224 */ /* 0x040fe400078e0206 */
[----:B------:R-:W-:Y:S01]  /*0c70*/  IMAD.MOV.U32 R6, RZ, RZ, R9 ;  /* 0x000000ffff067224 */ /* 0x000fe200078e0009 */
[C---:B------:R-:W-:Y:S01]  /*0c80*/  ISETP.GT.U32.AND P2, PT, R7.reuse, R65, PT ;  /* 0x000000410700720c */ /* 0x040fe20003f44070 */
[----:B------:R-:W-:Y:S01]  /*0c90*/  VIADD R10, R14, 0xa ;  /* 0x0000000a0e0a7836 */ /* 0x000fe20000000000 */
[----:B------:R-:W-:Y:S01]  /*0ca0*/  ISETP.GT.U32.AND P6, PT, R7, R63, PT ;  /* 0x0000003f0700720c */ /* 0x000fe20003fc4070 */
[----:B------:R-:W-:Y:S02]  /*0cb0*/  IMAD.MOV R61, RZ, RZ, -R4 ;  /* 0x000000ffff3d7224 */ /* 0x000fe400078e0a04 */
[----:B------:R-:W-:Y:S01]  /*0cc0*/  IMAD.HI.U32 R5, R69, R62, RZ ;  /* 0x0000003e45057227 */ /* 0x000fe200078e00ff */
[----:B------:R-:W-:Y:S01]  /*0cd0*/  STL [R1+0x738], R10 ;  /* 0x0007380a01007387 */ /* 0x000fe20000100800 */
[----:B------:R-:W-:-:S02]  /*0ce0*/  IABS R58, R10 ;  /* 0x0000000a003a7213 */ /* 0x000fc40000000000 */
[----:B0-----:R-:W-:Y:S02]  /*0cf0*/  VIADD R3, R14, 0xb ;  /* 0x0000000b0e037836 */ /* 0x001fe40000000000 */
[----:B------:R-:W-:-:S03]  /*0d00*/  IMAD.HI.U32 R4, R69, R6, RZ ;  /* 0x0000000645047227 */ /* 0x000fc600078e00ff */
[----:B------:R0:W-:Y:S01]  /*0d10*/  STL [R1+0x734], R3 ;  /* 0x0007340301007387 */ /* 0x0001e20000100800 */
[C---:B------:R-:W-:Y:S01]  /*0d20*/  IMAD R61, R7.reuse, R61, R8 ;  /* 0x0000003d073d7224 */ /* 0x040fe200078e0208 */
[----:B------:R-:W-:Y:S01]  /*0d30*/  IABS R8, R3 ;  /* 0x0000000300087213 */ /* 0x000fe20000000000 */
[----:B------:R-:W-:Y:S02]  /*0d40*/  IMAD.MOV R5, RZ, RZ, -R5 ;  /* 0x000000ffff057224 */ /* 0x000fe400078e0a05 */
[----:B------:R-:W-:Y:S02]  /*0d50*/  IMAD.MOV R4, RZ, RZ, -R4 ;  /* 0x000000ffff047224 */ /* 0x000fe400078e0a04 */
[----:B------:R-:W-:Y:S02]  /*0d60*/  IMAD R62, R7, R5, R62 ;  /* 0x00000005073e7224 */ /* 0x000fe400078e023e */
[----:B------:R-:W-:-:S04]  /*0d70*/  IMAD.HI.U32 R5, R69, R60, RZ ;  /* 0x0000003c45057227 */ /* 0x000fc800078e00ff */
[C---:B0-----:R-:W-:Y:S02]  /*0d80*/  VIADD R3, R14.reuse, 0xc ;  /* 0x0000000c0e037836 */ /* 0x041fe40000000000 */
[----:B------:R-:W-:Y:S02]  /*0d90*/  IMAD R59, R7, R4, R6 ;  /* 0x00000004073b7224 */ /* 0x000fe400078e0206 */
[----:B------:R-:W-:Y:S01]  /*0da0*/  VIADD R9, R14, 0xd ;  /* 0x0000000d0e097836 */ /* 0x000fe20000000000 */
[----:B------:R0:W-:Y:S01]  /*0db0*/  STL [R1+0x730], R3 ;  /* 0x0007300301007387 */ /* 0x0001e20000100800 */
[----:B------:R-:W-:Y:S01]  /*0dc0*/  IABS R56, R3 ;  /* 0x0000000300387213 */ /* 0x000fe20000000000 */
[----:B------:R-:W-:Y:S02]  /*0dd0*/  IMAD.HI.U32 R4, R69, R58, RZ ;  /* 0x0000003a45047227 */ /* 0x000fe400078e00ff */
[----:B------:R1:W-:Y:S01]  /*0de0*/  STL [R1+0x750], R9 ;  /* 0x0007500901007387 */ /* 0x0003e20000100800 */
[----:B------:R-:W-:Y:S01]  /*0df0*/  IABS R10, R9 ;  /* 0x00000009000a7213 */ /* 0x000fe20000000000 */
[----:B------:R-:W-:-:S02]  /*0e00*/  IMAD.MOV R5, RZ, RZ, -R5 ;  /* 0x000000ffff057224 */ /* 0x000fc400078e0a05 */
[----:B------:R-:W-:Y:S02]  /*0e10*/  IMAD.MOV R6, RZ, RZ, -R4 ;  /* 0x000000ffff067224 */ /* 0x000fe400078e0a04 */
[----:B0-----:R-:W-:Y:S02]  /*0e20*/  VIADD R3, R14, 0xe ;  /* 0x0000000e0e037836 */ /* 0x001fe40000000000 */
[----:B------:R-:W-:-:S03]  /*0e30*/  IMAD.HI.U32 R4, R69, R56, RZ ;  /* 0x0000003845047227 */ /* 0x000fc600078e00ff */
[----:B------:R0:W-:Y:S01]  /*0e40*/  STL [R1+0x74c], R3 ;  /* 0x00074c0301007387 */ /* 0x0001e20000100800 */
[----:B------:R-:W-:Y:S01]  /*0e50*/  IABS R54, R3 ;  /* 0x0000000300367213 */ /* 0x000fe20000000000 */
[C---:B-1----:R-:W-:Y:S02]  /*0e60*/  VIADD R9, R14.reuse, 0xf ;  /* 0x0000000f0e097836 */ /* 0x042fe40000000000 */
[----:B------:R-:W-:Y:S02]  /*0e70*/  IMAD R60, R7, R5, R60 ;  /* 0x00000005073c7224 */ /* 0x000fe400078e023c */
[----:B------:R-:W-:Y:S01]  /*0e80*/  IMAD.HI.U32 R5, R69, R8, RZ ;  /* 0x0000000845057227 */ /* 0x000fe200078e00ff */
[----:B------:R-:W-:Y:S03]  /*0e90*/  STL [R1+0x754], R9 ;  /* 0x0007540901007387 */ /* 0x000fe60000100800 */
[----:B0-----:R-:W-:-:S02]  /*0ea0*/  VIADD R3, R14, 0x10 ;  /* 0x000000100e037836 */ /* 0x001fc40000000000 */
[----:B------:R-:W-:Y:S02]  /*0eb0*/  IMAD R58, R7, R6, R58 ;  /* 0x00000006073a7224 */ /* 0x000fe400078e023a */
[----:B------:R-:W-:Y:S01]  /*0ec0*/  IMAD.MOV R6, RZ, RZ, -R4 ;  /* 0x000000ffff067224 */ /* 0x000fe200078e0a04 */
[----:B------:R0:W-:Y:S01]  /*0ed0*/  STL [R1+0x758], R3 ;  /* 0x0007580301007387 */ /* 0x0001e20000100800 */
[----:B------:R-:W-:Y:S01]  /*0ee0*/  IMAD.HI.U32 R4, R69, R54, RZ ;  /* 0x0000003645047227 */ /* 0x000fe200078e00ff */
[----:B------:R-:W-:-:S03]  /*0ef0*/  IABS R52, R3 ;  /* 0x0000000300347213 */ /* 0x000fc60000000000 */
[----:B------:R-:W-:Y:S02]  /*0f00*/  IMAD.MOV R5, RZ, RZ, -R5 ;  /* 0x000000ffff057224 */ /* 0x000fe400078e0a05 */
[C---:B------:R-:W-:Y:S01]  /*0f10*/  IMAD R56, R7.reuse, R6, R56 ;  /* 0x0000000607387224 */ /* 0x040fe200078e0238 */
[----:B------:R-:W-:Y:S01]  /*0f20*/  IABS R6, R9 ;  /* 0x0000000900067213 */ /* 0x000fe20000000000 */
[----:B------:R-:W-:Y:S02]  /*0f30*/  IMAD.MOV R4, RZ, RZ, -R4 ;  /* 0x000000ffff047224 */ /* 0x000fe400078e0a04 */
[C---:B0-----:R-:W-:Y:S02]  /*0f40*/  VIADD R3, R14.reuse, 0x11 ;  /* 0x000000110e037836 */ /* 0x041fe40000000000 */
[C---:B------:R-:W-:Y:S02]  /*0f50*/  IMAD R57, R7.reuse, R5, R8 ;  /* 0x0000000507397224 */ /* 0x040fe400078e0208 */
[----:B------:R-:W-:Y:S01]  /*0f60*/  VIADD R9, R14, 0x12 ;  /* 0x000000120e097836 */ /* 0x000fe20000000000 */
[----:B------:R0:W-:Y:S01]  /*0f70*/  STL [R1+0x760], R3 ;  /* 0x0007600301007387 */ /* 0x0001e20000100800 */
[----:B------:R-:W-:Y:S01]  /*0f80*/  IABS R8, R3 ;  /* 0x0000000300087213 */ /* 0x000fe20000000000 */
[----:B------:R-:W-:-:S02]  /*0f90*/  IMAD R54, R7, R4, R54 ;  /* 0x0000000407367224 */ /* 0x000fc400078e0236 */
[C---:B------:R-:W-:Y:S01]  /*0fa0*/  IMAD.HI.U32 R5, R69.reuse, R10, RZ ;  /* 0x0000000a45057227 */ /* 0x040fe200078e00ff */
[----:B------:R1:W-:Y:S01]  /*0fb0*/  STL [R1+0x764], R9 ;  /* 0x0007640901007387 */ /* 0x0003e20000100800 */
[----:B------:R-:W-:Y:S02]  /*0fc0*/  IABS R50, R9 ;  /* 0x0000000900327213 */ /* 0x000fe40000000000 */
[----:B------:R-:W-:-:S04]  /*0fd0*/  IMAD.HI.U32 R4, R69, R6, RZ ;  /* 0x0000000645047227 */ /* 0x000fc800078e00ff */
[----:B0-----:R-:W-:Y:S02]  /*0fe0*/  VIADD R3, R14, 0x13 ;  /* 0x000000130e037836 */ /* 0x001fe40000000000 */
[----:B------:R-:W-:Y:S02]  /*0ff0*/  IMAD.MOV R5, RZ, RZ, -R5 ;  /* 0x000000ffff057224 */ /* 0x000fe400078e0a05 */
[----:B------:R-:W-:Y:S01]  /*1000*/  IMAD.MOV R53, RZ, RZ, -R4 ;  /* 0x000000ffff357224 */ /* 0x000fe200078e0a04 */
[----:B-1----:R-:W-:Y:S01]  /*1010*/  IABS R9, R3 ;  /* 0x0000000300097213 */ /* 0x002fe20000000000 */
[----:B------:R-:W-:Y:S01]  /*1020*/  IMAD.HI.U32 R4, R69, R8, RZ ;  /* 0x0000000845047227 */ /* 0x000fe200078e00ff */
[----:B------:R0:W-:Y:S03]  /*1030*/  STL [R1+0x774], R3 ;  /* 0x0007740301007387 */ /* 0x0001e60000100800 */
[----:B------:R-:W-:-:S02]  /*1040*/  IMAD R55, R7, R5, R10 ;  /* 0x0000000507377224 */ /* 0x000fc400078e020a */
[----:B------:R-:W-:Y:S02]  /*1050*/  IMAD R53, R7, R53, R6 ;  /* 0x0000003507357224 */ /* 0x000fe400078e0206 */
[----:B------:R-:W-:Y:S02]  /*1060*/  IMAD.MOV.U32 R6, RZ, RZ, R9 ;  /* 0x000000ffff067224 */ /* 0x000fe400078e0009 */
[C---:B------:R-:W-:Y:S02]  /*1070*/  VIADD R10, R14.reuse, 0x14 ;  /* 0x000000140e0a7836 */ /* 0x040fe40000000000 */
[----:B------:R-:W-:Y:S02]  /*1080*/  IMAD.MOV R51, RZ, RZ, -R4 ;  /* 0x000000ffff337224 */ /* 0x000fe400078e0a04 */
[----:B0-----:R-:W-:Y:S01]  /*1090*/  VIADD R3, R14, 0x15 ;  /* 0x000000150e037836 */ /* 0x001fe20000000000 */
[----:B------:R-:W-:Y:S01]  /*10a0*/  STL [R1+0x770], R10 ;  /* 0x0007700a01007387 */ /* 0x000fe20000100800 */
[----:B------:R-:W-:Y:S01]  /*10b0*/  IMAD.HI.U32 R5, R69, R52, RZ ;  /* 0x0000003445057227 */ /* 0x000fe200078e00ff */
[----:B------:R-:W-:-:S02]  /*10c0*/  IABS R48, R10 ;  /* 0x0000000a00307213 */ /* 0x000fc40000000000 */
[----:B------:R0:W-:Y:S01]  /*10d0*/  STL [R1+0x778], R3 ;  /* 0x0007780301007387 */ /* 0x0001e20000100800 */
[----:B------:R-:W-:-:S04]  /*10e0*/  IMAD.HI.U32 R4, R69, R6, RZ ;  /* 0x0000000645047227 */ /* 0x000fc800078e00ff */
[C---:B------:R-:W-:Y:S01]  /*10f0*/  IMAD R51, R7.reuse, R51, R8 ;  /* 0x0000003307337224 */ /* 0x040fe200078e0208 */
[----:B------:R-:W-:Y:S01]  /*1100*/  IABS R8, R3 ;  /* 0x0000000300087213 */ /* 0x000fe20000000000 */
[----:B------:R-:W-:Y:S02]  /*1110*/  IMAD.MOV R5, RZ, RZ, -R5 ;  /* 0x000000ffff057224 */ /* 0x000fe400078e0a05 */
[----:B------:R-:W-:Y:S02]  /*1120*/  IMAD.MOV R4, RZ, RZ, -R4 ;  /* 0x000000ffff047224 */ /* 0x000fe400078e0a04 */
[----:B0-----:R-:W-:Y:S02]  /*1130*/  VIADD R3, R14, 0x16 ;  /* 0x000000160e037836 */ /* 0x001fe40000000000 */
[----:B------:R-:W-:Y:S02]  /*1140*/  IMAD R52, R7, R5, R52 ;  /* 0x0000000507347224 */ /* 0x000fe400078e0234 */
[----:B------:R-:W-:Y:S01]  /*1150*/  IMAD.HI.U32 R5, R69, R50, RZ ;  /* 0x0000003245057227 */ /* 0x000fe200078e00ff */
[----:B------:R0:W-:Y:S01]  /*1160*/  STL [R1+0x77c], R3 ;  /* 0x00077c0301007387 */ /* 0x0001e20000100800 */
[----:B------:R-:W-:-:S02]  /*1170*/  IABS R46, R3 ;  /* 0x00000003002e7213 */ /* 0x000fc40000000000 */
[----:B------:R-:W-:Y:S02]  /*1180*/  IMAD R49, R7, R4, R6 ;  /* 0x0000000407317224 */ /* 0x000fe400078e0206 */
[----:B------:R-:W-:Y:S02]  /*1190*/  VIADD R9, R14, 0x17 ;  /* 0x000000170e097836 */ /* 0x000fe40000000000 */
[----:B------:R-:W-:-:S03]  /*11a0*/  IMAD.HI.U32 R4, R69, R48, RZ ;  /* 0x0000003045047227 */ /* 0x000fc600078e00ff */
[----:B------:R1:W-:Y:S01]  /*11b0*/  STL [R1+0x784], R9 ;  /* 0x0007840901007387 */ /* 0x0003e20000100800 */
[----:B0-----:R-:W-:Y:S01]  /*11c0*/  VIADD R3, R14, 0x18 ;  /* 0x000000180e037836 */ /* 0x001fe20000000000 */
[----:B------:R-:W-:Y:S01]  /*11d0*/  IABS R10, R9 ;  /* 0x00000009000a7213 */ /* 0x000fe20000000000 */
[----:B------:R-:W-:Y:S02]  /*11e0*/  IMAD.MOV R5, RZ, RZ, -R5 ;  /* 0x000000ffff057224 */ /* 0x000fe400078e0a05 */
[----:B------:R-:W-:Y:S01]  /*11f0*/  IMAD.MOV R6, RZ, RZ, -R4 ;  /* 0x000000ffff067224 */ /* 0x000fe200078e0a04 */
[----:B------:R0:W-:Y:S01]  /*1200*/  STL [R1+0x788], R3 ;  /* 0x0007880301007387 */ /* 0x0001e20000100800 */
[----:B------:R-:W-:Y:S01]  /*1210*/  IABS R44, R3 ;  /* 0x00000003002c7213 */ /* 0x000fe20000000000 */
[----:B------:R-:W-:-:S04]  /*1220*/  IMAD.HI.U32 R4, R69, R46, RZ ;  /* 0x0000002e45047227 */ /* 0x000fc800078e00ff */
[C---:B-1----:R-:W-:Y:S02]  /*1230*/  VIADD R9, R14.reuse, 0x19 ;  /* 0x000000190e097836 */ /* 0x042fe40000000000 */
[----:B------:R-:W-:Y:S02]  /*1240*/  IMAD R50, R7, R5, R50 ;  /* 0x0000000507327224 */ /* 0x000fe400078e0232 */
[----:B0-----:R-:W-:Y:S01]  /*1250*/  VIADD R3, R14, 0x1a ;  /* 0x0000001a0e037836 */ /* 0x001fe20000000000 */
[----:B------:R-:W-:Y:S01]  /*1260*/  STL [R1+0x798], R9 ;  /* 0x0007980901007387 */ /* 0x000fe20000100800 */
[----:B------:R-:W-:-:S03]  /*1270*/  IMAD.HI.U32 R5, R69, R8, RZ ;  /* 0x0000000845057227 */ /* 0x000fc600078e00ff */
[----:B------:R0:W-:Y:S01]  /*1280*/  STL [R1+0x794], R3 ;  /* 0x0007940301007387 */ /* 0x0001e20000100800 */
[----:B------:R-:W-:Y:S01]  /*1290*/  IMAD R48, R7, R6, R48 ;  /* 0x0000000607307224 */ /* 0x000fe200078e0230 */
[----:B------:R-:W-:Y:S01]  /*12a0*/  IABS R42, R3 ;  /* 0x00000003002a7213 */ /* 0x000fe20000000000 */
[----:B------:R-:W-:Y:S02]  /*12b0*/  IMAD.MOV R6, RZ, RZ, -R4 ;  /* 0x000000ffff067224 */ /* 0x000fe400078e0a04 */
[----:B------:R-:W-:-:S04]  /*12c0*/  IMAD.HI.U32 R4, R69, R44, RZ ;  /* 0x0000002c45047227 */ /* 0x000fc800078e00ff */
[----:B------:R-:W-:Y:S02]  /*12d0*/  IMAD.MOV R5, RZ, RZ, -R5 ;  /* 0x000000ffff057224 */ /* 0x000fe400078e0a05 */
[C---:B0-----:R-:W-:Y:S02]  /*12e0*/  VIADD R3, R14.reuse, 0x1b ;  /* 0x0000001b0e037836 */ /* 0x041fe40000000000 */
[C---:B------:R-:W-:Y:S01]  /*12f0*/  IMAD R46, R7.reuse, R6, R46 ;  /* 0x00000006072e7224 */ /* 0x040fe200078e022e */
[----:B------:R-:W-:Y:S01]  /*1300*/  IABS R6, R9 ;  /* 0x0000000900067213 */ /* 0x000fe20000000000 */
[----:B------:R-:W-:Y:S01]  /*1310*/  IMAD.MOV R4, RZ, RZ, -R4 ;  /* 0x000000ffff047224 */ /* 0x000fe200078e0a04 */
[----:B------:R0:W-:Y:S01]  /*1320*/  STL [R1+0x79c], R3 ;  /* 0x00079c0301007387 */ /* 0x0001e20000100800 */
[----:B------:R-:W-:Y:S01]  /*1330*/  IMAD R47, R7, R5, R8 ;  /* 0x00000005072f7224 */ /* 0x000fe200078e0208 */
[----:B------:R-:W-:Y:S01]  /*1340*/  IABS R8, R3 ;  /* 0x0000000300087213 */ /* 0x000fe20000000000 */
[----:B------:R-:W-:-:S02]  /*1350*/  VIADD R9, R14, 0x1c ;  /* 0x0000001c0e097836 */ /* 0x000fc40000000000 */
[----:B------:R-:W-:-:S03]  /*1360*/  IMAD.HI.U32 R5, R69, R10, RZ ;  /* 0x0000000a45057227 */ /* 0x000fc600078e00ff */
[----:B------:R1:W-:Y:S01]  /*1370*/  STL [R1+0x7a0], R9 ;  /* 0x0007a00901007387 */ /* 0x0003e20000100800 */
[----:B------:R-:W-:Y:S01]  /*1380*/  IMAD R44, R7, R4, R44 ;  /* 0x00000004072c7224 */ /* 0x000fe200078e022c */
[----:B------:R-:W-:Y:S01]  /*1390*/  IABS R40, R9 ;  /* 0x0000000900287213 */ /* 0x000fe20000000000 */
[----:B0-----:R-:W-:Y:S02]  /*13a0*/  VIADD R3, R14, 0x1d ;  /* 0x0000001d0e037836 */ /* 0x001fe40000000000 */
[----:B------:R-:W-:-:S03]  /*13b0*/  IMAD.HI.U32 R4, R69, R6, RZ ;  /* 0x0000000645047227 */ /* 0x000fc600078e00ff */
[----:B------:R0:W-:Y:S01]  /*13c0*/  STL [R1+0x7a8], R3 ;  /* 0x0007a80301007387 */ /* 0x0001e20000100800 */
[----:B------:R-:W-:Y:S01]  /*13d0*/  IMAD.MOV R5, RZ, RZ, -R5 ;  /* 0x000000ffff057224 */ /* 0x000fe200078e0a05 */
[----:B-1----:R-:W-:Y:S01]  /*13e0*/  IABS R9, R3 ;  /* 0x0000000300097213 */ /* 0x002fe20000000000 */
[----:B------:R-:W-:Y:S02]  /*13f0*/  IMAD.MOV R43, RZ, RZ, -R4 ;  /* 0x000000ffff2b7224 */ /* 0x000fe400078e0a04 */
[----:B------:R-:W-:-:S04]  /*1400*/  IMAD.HI.U32 R4, R69, R8, RZ ;  /* 0x0000000845047227 */ /* 0x000fc800078e00ff */
[C---:B------:R-:W-:Y:S02]  /*1410*/  IMAD R45, R7.reuse, R5, R10 ;  /* 0x00000005072d7224 */ /* 0x040fe400078e020a */
[----:B------:R-:W-:Y:S02]  /*1420*/  IMAD R43, R7, R43, R6 ;  /* 0x0000002b072b7224 */ /* 0x000fe400078e0206 */
[----:B------:R-:W-:Y:S02]  /*1430*/  VIADD R10, R14, 0x1e ;  /* 0x0000001e0e0a7836 */ /* 0x000fe40000000000 */
[----:B------:R-:W-:-:S03]  /*1440*/  IMAD.HI.U32 R5, R69, R42, RZ ;  /* 0x0000002a45057227 */ /* 0x000fc600078e00ff */
[----:B------:R-:W-:Y:S01]  /*1450*/  STL [R1+0x7ac], R10 ;  /* 0x0007ac0a01007387 */ /* 0x000fe20000100800 */
[----:B------:R-:W-:Y:S01]  /*1460*/  IMAD.MOV.U32 R6, RZ, RZ, R9 ;  /* 0x000000ffff067224 */ /* 0x000fe200078e0009 */
[----:B------:R-:W-:Y:S01]  /*1470*/  IABS R38, R10 ;  /* 0x0000000a00267213 */ /* 0x000fe20000000000 */
[----:B------:R-:W-:Y:S02]  /*1480*/  IMAD.MOV R41, RZ, RZ, -R4 ;  /* 0x000000ffff297224 */ /* 0x000fe400078e0a04 */
[C---:B0-----:R-:W-:Y:S02]  /*1490*/  VIADD R3, R14.reuse, 0x1f ;  /* 0x0000001f0e037836 */ /* 0x041fe40000000000 */
[----:B------:R-:W-:Y:S02]  /*14a0*/  IMAD.MOV R5, RZ, RZ, -R5 ;  /* 0x000000ffff057224 */ /* 0x000fe400078e0a05 */
[----:B------:R-:W-:Y:S01]  /*14b0*/  IMAD.HI.U32 R4, R69, R6, RZ ;  /* 0x0000000645047227 */ /* 0x000fe200078e00ff */
[----:B------:R0:W-:Y:S03]  /*14c0*/  STL [R1+0x7bc], R3 ;  /* 0x0007bc0301007387 */ /* 0x0001e60000100800 */
[----:B------:R-:W-:Y:S01]  /*14d0*/  IMAD R41, R7, R41, R8 ;  /* 0x0000002907297224 */ /* 0x000fe200078e0208 */
[----:B------:R-:W-:Y:S01]  /*14e0*/  IABS R8, R3 ;  /* 0x0000000300087213 */ /* 0x000fe20000000000 */
[----:B------:R-:W-:-:S02]  /*14f0*/  VIADD R9, R14, 0x21 ;  /* 0x000000210e097836 */ /* 0x000fc40000000000 */
[----:B------:R-:W-:Y:S02]  /*1500*/  IMAD R42, R7, R5, R42 ;  /* 0x00000005072a7224 */ /* 0x000fe400078e022a */
[----:B------:R-:W-:Y:S02]  /*1510*/  IMAD.MOV R4, RZ, RZ, -R4 ;  /* 0x000000ffff047224 */ /* 0x000fe400078e0a04 */
[----:B0-----:R-:W-:Y:S02]  /*1520*/  VIADD R3, R14, 0x20 ;  /* 0x000000200e037836 */ /* 0x001fe40000000000 */
[----:B------:R-:W-:-:S03]  /*1530*/  IMAD.HI.U32 R5, R69, R40, RZ ;  /* 0x0000002845057227 */ /* 0x000fc600078e00ff */
[----:B------:R0:W-:Y:S01]  /*1540*/  STL [R1+0x7b8], R3 ;  /* 0x0007b80301007387 */ /* 0x0001e20000100800 */
[----:B------:R-:W-:Y:S01]  /*1550*/  IMAD R39, R7, R4, R6 ;  /* 0x0000000407277224 */ /* 0x000fe200078e0206 */
[----:B------:R-:W-:Y:S01]  /*1560*/  IABS R36, R3 ;  /* 0x0000000300247213 */ /* 0x000fe20000000000 */
[----:B------:R-:W-:Y:S01]  /*1570*/  IMAD.MOV R5, RZ, RZ, -R5 ;  /* 0x000000ffff057224 */ /* 0x000fe200078e0a05 */
[----:B------:R1:W-:Y:S01]  /*1580*/  STL [R1+0x7c0], R9 ;  /* 0x0007c00901007387 */ /* 0x0003e20000100800 */
[----:B------:R-:W-:-:S04]  /*1590*/  IMAD.HI.U32 R4, R69, R38, RZ ;  /* 0x0000002645047227 */ /* 0x000fc800078e00ff */
[----:B------:R-:W-:Y:S02]  /*15a0*/  IMAD R40, R7, R5, R40 ;  /* 0x0000000507287224 */ /* 0x000fe400078e0228 */
[----:B0-----:R-:W-:Y:S02]  /*15b0*/  VIADD R3, R14, 0x22 ;  /* 0x000000220e037836 */ /* 0x001fe40000000000 */
[----:B------:R-:W-:Y:S01]  /*15c0*/  IMAD.MOV R6, RZ, RZ, -R4 ;  /* 0x000000ffff067224 */ /* 0x000fe200078e0a04 */
[----:B-1----:R-:W-:Y:S01]  /*15d0*/  IABS R9, R9 ;  /* 0x0000000900097213 */ /* 0x002fe20000000000 */
[----:B------:R-:W-:Y:S01]  /*15e0*/  IMAD.HI.U32 R5, R69, R8, RZ ;  /* 0x0000000845057227 */ /* 0x000fe200078e00ff */
[----:B------:R0:W-:Y:S01]  /*15f0*/  STL [R1+0x7c4], R3 ;  /* 0x0007c40301007387 */ /* 0x0001e20000100800 */
[----:B------:R-:W-:Y:S02]  /*1600*/  IABS R34, R3 ;  /* 0x0000000300227213 */ /* 0x000fe40000000000 */
[----:B------:R-:W-:-:S02]  /*1610*/  IMAD.MOV.U32 R4, RZ, RZ, R9 ;  /* 0x000000ffff047224 */ /* 0x000fc400078e0009 */
[C---:B------:R-:W-:Y:S02]  /*1620*/  VIADD R10, R14.reuse, 0x23 ;  /* 0x000000230e0a7836 */ /* 0x040fe40000000000 */
[----:B------:R-:W-:Y:S02]  /*1630*/  IMAD R38, R7, R6, R38 ;  /* 0x0000000607267224 */ /* 0x000fe400078e0226 */
[----:B------:R-:W-:Y:S01]  /*1640*/  IMAD.MOV R37, RZ, RZ, -R5 ;  /* 0x000000ffff257224 */ /* 0x000fe200078e0a05 */
[----:B------:R-:W-:Y:S01]  /*1650*/  STL [R1+0x7cc], R10 ;  /* 0x0007cc0a01007387 */ /* 0x000fe20000100800 */
[----:B0-----:R-:W-:Y:S02]  /*1660*/  VIADD R3, R14, 0x24 ;  /* 0x000000240e037836 */ /* 0x001fe40000000000 */
[----:B------:R-:W-:-:S03]  /*1670*/  IMAD.HI.U32 R6, R69, R4, RZ ;  /* 0x0000000445067227 */ /* 0x000fc600078e00ff */
[----:B------:R0:W-:Y:S01]  /*1680*/  STL [R1+0x7d0], R3 ;  /* 0x0007d00301007387 */ /* 0x0001e20000100800 */
[----:B------:R-:W-:Y:S01]  /*1690*/  IMAD.HI.U32 R5, R69, R36, RZ ;  /* 0x0000002445057227 */ /* 0x000fe200078e00ff */
[----:B------:R-:W-:-:S03]  /*16a0*/  IABS R32, R3 ;  /* 0x0000000300207213 */ /* 0x000fc60000000000 */
[C---:B------:R-:W-:Y:S02]  /*16b0*/  IMAD R37, R7.reuse, R37, R8 ;  /* 0x0000002507257224 */ /* 0x040fe400078e0208 */
[----:B------:R-:W-:Y:S02]  /*16c0*/  IMAD.MOV R6, RZ, RZ, -R6 ;  /* 0x000000ffff067224 */ /* 0x000fe400078e0a06 */
[----:B------:R-:W-:Y:S02]  /*16d0*/  IMAD.MOV R8, RZ, RZ, -R5 ;  /* 0x000000ffff087224 */ /* 0x000fe400078e0a05 */
[C---:B0-----:R-:W-:Y:S02]  /*16e0*/  VIADD R3, R14.reuse, 0x25 ;  /* 0x000000250e037836 */ /* 0x041fe40000000000 */
[C---:B------:R-:W-:Y:S02]  /*16f0*/  IMAD R35, R7.reuse, R6, R4 ;  /* 0x0000000607237224 */ /* 0x040fe400078e0204 */
[----:B------:R-:W-:Y:S01]  /*1700*/  IMAD R36, R7, R8, R36 ;  /* 0x0000000807247224 */ /* 0x000fe200078e0224 */
[----:B------:R0:W-:Y:S01]  /*1710*/  STL [R1+0x7c8], R3 ;  /* 0x0007c80301007387 */ /* 0x0001e20000100800 */
[----:B------:R-:W-:Y:S01]  /*1720*/  VIADD R9, R14, 0x26 ;  /* 0x000000260e097836 */ /* 0x000fe20000000000 */
[----:B------:R-:W-:Y:S01]  /*1730*/  IABS R6, R3 ;  /* 0x0000000300067213 */ /* 0x000fe20000000000 */
[----:B------:R-:W-:Y:S01]  /*1740*/  IMAD.HI.U32 R5, R69, R34, RZ ;  /* 0x0000002245057227 */ /* 0x000fe200078e00ff */
[----:B------:R-:W-:-:S02]  /*1750*/  IABS R8, R10 ;  /* 0x0000000a00087213 */ /* 0x000fc40000000000 */
[----:B------:R1:W-:Y:S01]  /*1760*/  STL [R1+0x7b4], R9 ;  /* 0x0007b40901007387 */ /* 0x0003e20000100800 */
[----:B------:R-:W-:Y:S01]  /*1770*/  IMAD.MOV R5, RZ, RZ, -R5 ;  /* 0x000000ffff057224 */ /* 0x000fe200078e0a05 */
[----:B------:R-:W-:Y:S01]  /*1780*/  IABS R30, R9 ;  /* 0x00000009001e7213 */ /* 0x000fe20000000000 */
[----:B------:R-:W-:Y:S02]  /*1790*/  IMAD.MOV.U32 R4, RZ, RZ, R8 ;  /* 0x000000ffff047224 */ /* 0x000fe400078e0008 */
[----:B0-----:R-:W-:Y:S02]  /*17a0*/  VIADD R3, R14, 0x27 ;  /* 0x000000270e037836 */ /* 0x001fe40000000000 */
[----:B------:R-:W-:Y:S02]  /*17b0*/  IMAD R34, R7, R5, R34 ;  /* 0x0000000507227224 */ /* 0x000fe400078e0222 */
[----:B------:R-:W-:Y:S01]  /*17c0*/  IMAD.HI.U32 R31, R69, R6, RZ ;  /* 0x00000006451f7227 */ /* 0x000fe200078e00ff */
[----:B------:R0:W-:Y:S01]  /*17d0*/  STL [R1+0x7b0], R3 ;  /* 0x0007b00301007387 */ /* 0x0001e20000100800 */
[----:B------:R-:W-:-:S02]  /*17e0*/  IABS R29, R3 ;  /* 0x00000003001d7213 */ /* 0x000fc40000000000 */
[----:B-1----:R-:W-:Y:S02]  /*17f0*/  VIADD R9, R14, 0x28 ;  /* 0x000000280e097836 */ /* 0x002fe40000000000 */
[----:B------:R-:W-:-:S03]  /*1800*/  IMAD.HI.U32 R5, R69, R4, RZ ;  /* 0x0000000445057227 */ /* 0x000fc600078e00ff */
[----:B------:R-:W-:Y:S01]  /*1810*/  STL [R1+0x7a4], R9 ;  /* 0x0007a40901007387 */ /* 0x000fe20000100800 */
[----:B------:R-:W-:Y:S01]  /*1820*/  IMAD.MOV R31, RZ, RZ, -R31 ;  /* 0x000000ffff1f7224 */ /* 0x000fe200078e0a1f */
[----:B------:R-:W-:Y:S01]  /*1830*/  IABS R28, R9 ;  /* 0x00000009001c7213 */ /* 0x000fe20000000000 */
[----:B0-----:R-:W-:Y:S02]  /*1840*/  VIADD R3, R14, 0x29 ;  /* 0x000000290e037836 */ /* 0x001fe40000000000 */
[----:B------:R-:W-:Y:S02]  /*1850*/  IMAD.MOV R5, RZ, RZ, -R5 ;  /* 0x000000ffff057224 */ /* 0x000fe400078e0a05 */
[C---:B------:R-:W-:Y:S01]  /*1860*/  IMAD R31, R7.reuse, R31, R6 ;  /* 0x0000001f071f7224 */ /* 0x040fe200078e0206 */
[----:B------:R0:W-:Y:S01]  /*1870*/  STL [R1+0x790], R3 ;  /* 0x0007900301007387 */ /* 0x0001e20000100800 */
[----:B------:R-:W-:Y:S01]  /*1880*/  IABS R27, R3 ;  /* 0x00000003001b7213 */ /* 0x000fe20000000000 */
[----:B------:R-:W-:-:S02]  /*1890*/  IMAD R33, R7, R5, R4 ;  /* 0x0000000507217224 */ /* 0x000fc400078e0204 */
[----:B------:R-:W-:Y:S02]  /*18a0*/  VIADD R6, R14, 0x2b ;  /* 0x0000002b0e067836 */ /* 0x000fe40000000000 */
[----:B------:R-:W-:-:S03]  /*18b0*/  IMAD.HI.U32 R5, R69, R30, RZ ;  /* 0x0000001e45057227 */ /* 0x000fc600078e00ff */
[----:B------:R-:W-:Y:S01]  /*18c0*/  IABS R25, R6 ;  /* 0x0000000600197213 */ /* 0x000fe20000000000 */
[----:B0-----:R-:W-:Y:S02]  /*18d0*/  VIADD R3, R14, 0x2a ;  /* 0x0000002a0e037836 */ /* 0x001fe40000000000 */
[----:B------:R-:W-:-:S03]  /*18e0*/  IMAD.HI.U32 R4, R69, R29, RZ ;  /* 0x0000001d45047227 */ /* 0x000fc600078e00ff */
[----:B------:R0:W-:Y:S01]  /*18f0*/  STL [R1+0x78c], R3 ;  /* 0x00078c0301007387 */ /* 0x0001e20000100800 */
[----:B------:R-:W-:Y:S01]  /*1900*/  IABS R26, R3 ;  /* 0x00000003001a7213 */ /* 0x000fe20000000000 */
[----:B------:R-:W-:Y:S02]  /*1910*/  IMAD.MOV R5, RZ, RZ, -R5 ;  /* 0x000000ffff057224 */ /* 0x000fe400078e0a05 */
[----:B------:R-:W-:Y:S01]  /*1920*/  STL [R1+0x780], R6 ;  /* 0x0007800601007387 */ /* 0x000fe20000100800 */
[----:B------:R-:W-:Y:S02]  /*1930*/  IMAD.MOV R4, RZ, RZ, -R4 ;  /* 0x000000ffff047224 */ /* 0x000fe400078e0a04 */
[----:B------:R-:W-:Y:S02]  /*1940*/  IMAD R30, R7, R5, R30 ;  /* 0x00000005071e7224 */ /* 0x000fe400078e021e */
[----:B------:R-:W-:-:S04]  /*1950*/  IMAD.HI.U32 R5, R69, R28, RZ ;  /* 0x0000001c45057227 */ /* 0x000fc800078e00ff */
[----:B0-----:R-:W-:Y:S02]  /*1960*/  VIADD R3, R14, 0x2c ;  /* 0x0000002c0e037836 */ /* 0x001fe40000000000 */
[----:B------:R-:W-:Y:S02]  /*1970*/  IMAD R29, R7, R4, R29 ;  /* 0x00000004071d7224 */ /* 0x000fe400078e021d */
[----:B------:R-:W-:Y:S01]  /*1980*/  IMAD.HI.U32 R4, R69, R27, RZ ;  /* 0x0000001b45047227 */ /* 0x000fe200078e00ff */
[----:B------:R-:W-:Y:S01]  /*1990*/  STL [R1+0x76c], R3 ;  /* 0x00076c0301007387 */ /* 0x000fe20000100800 */
[----:B------:R-:W-:Y:S02]  /*19a0*/  IABS R24, R3 ;  /* 0x0000000300187213 */ /* 0x000fe40000000000 */
[----:B------:R-:W-:Y:S01]  /*19b0*/  IMAD.MOV R5, RZ, RZ, -R5 ;  /* 0x000000ffff057224 */ /* 0x000fe200078e0a05 */
[----:B------:R0:W-:Y:S01]  /*19c0*/  STL [R1+0x7d8], R3 ;  /* 0x0007d80301007387 */ /* 0x0001e20000100800 */
[----:B------:R-:W-:-:S02]  /*19d0*/  IMAD.MOV R4, RZ, RZ, -R4 ;  /* 0x000000ffff047224 */ /* 0x000fc400078e0a04 */
[----:B------:R-:W-:Y:S02]  /*19e0*/  IMAD R28, R7, R5, R28 ;  /* 0x00000005071c7224 */ /* 0x000fe400078e021c */
[C---:B------:R-:W-:Y:S02]  /*19f0*/  VIADD R93, R14.reuse, 0x2d ;  /* 0x0000002d0e5d7836 */ /* 0x040fe40000000000 */
[----:B------:R-:W-:Y:S01]  /*1a00*/  IMAD.HI.U32 R5, R69, R25, RZ ;  /* 0x0000001945057227 */ /* 0x000fe200078e00ff */
[----:B0-----:R-:W0:Y:S03]  /*1a10*/  S2R R3, SR_TID.X ;  /* 0x0000000000037919 */ /* 0x001e260000002100 */
[----:B------:R-:W-:Y:S01]  /*1a20*/  VIADD R92, R14, 0x2e ;  /* 0x0000002e0e5c7836 */ /* 0x000fe20000000000 */
[----:B------:R-:W-:Y:S01]  /*1a30*/  IABS R23, R93 ;  /* 0x0000005d00177213 */ /* 0x000fe20000000000 */
[----:B------:R-:W-:Y:S01]  /*1a40*/  IMAD R27, R7, R4, R27 ;  /* 0x00000004071b7224 */ /* 0x000fe200078e021b */
[----:B------:R-:W-:Y:S01]  /*1a50*/  STL [R1+0x768], R93 ;  /* 0x0007685d01007387 */ /* 0x000fe20000100800 */
[----:B------:R-:W-:Y:S01]  /*1a60*/  IMAD.HI.U32 R4, R69, R24, RZ ;  /* 0x0000001845047227 */ /* 0x000fe200078e00ff */
[----:B------:R-:W-:-:S02]  /*1a70*/  IABS R22, R92 ;  /* 0x0000005c00167213 */ /* 0x000fc40000000000 */
[----:B------:R-:W-:Y:S01]  /*1a80*/  STL [R1+0x75c], R92 ;  /* 0x00075c5c01007387 */ /* 0x000fe20000100800 */
[----:B------:R-:W-:Y:S02]  /*1a90*/  IMAD.MOV R5, RZ, RZ, -R5 ;  /* 0x000000ffff057224 */ /* 0x000fe400078e0a05 */
[C---:B------:R-:W-:Y:S01]  /*1aa0*/  VIADD R91, R14.reuse, 0x2f ;  /* 0x0000002f0e5b7836 */ /* 0x040fe20000000000 */
[----:B------:R-:W-:Y:S01]  /*1ab0*/  STL [R1+0x7dc], R93 ;  /* 0x0007dc5d01007387 */ /* 0x000fe20000100800 */
[----:B------:R-:W-:Y:S02]  /*1ac0*/  VIADD R90, R14, 0x30 ;  /* 0x000000300e5a7836 */ /* 0x000fe40000000000 */
[----:B------:R-:W-:Y:S01]  /*1ad0*/  IMAD.MOV R4, RZ, RZ, -R4 ;  /* 0x000000ffff047224 */ /* 0x000fe200078e0a04 */
[----:B------:R-:W-:Y:S01]  /*1ae0*/  STL [R1+0x7e0], R92 ;  /* 0x0007e05c01007387 */ /* 0x000fe20000100800 */
[----:B------:R-:W-:Y:S01]  /*1af0*/  IMAD R25, R7, R5, R25 ;  /* 0x0000000507197224 */ /* 0x000fe200078e0219 */
[----:B------:R-:W-:Y:S01]  /*1b00*/  IABS R20, R90 ;  /* 0x0000005a00147213 */ /* 0x000fe20000000000 */
[----:B------:R-:W-:Y:S01]  /*1b10*/  IMAD.HI.U32 R5, R69, R23, RZ ;  /* 0x0000001745057227 */ /* 0x000fe200078e00ff */
[----:B------:R-:W-:Y:S01]  /*1b20*/  STL [R1+0x748], R91 ;  /* 0x0007485b01007387 */ /* 0x000fe20000100800 */
[----:B------:R-:W-:-:S02]  /*1b30*/  IABS R21, R91 ;  /* 0x0000005b00157213 */ /* 0x000fc40000000000 */
[----:B------:R-:W-:Y:S01]  /*1b40*/  IMAD R24, R7, R4, R24 ;  /* 0x0000000407187224 */ /* 0x000fe200078e0218 */
[----:B------:R-:W-:Y:S01]  /*1b50*/  STL [R1+0x7e4], R91 ;  /* 0x0007e45b01007387 */ /* 0x000fe20000100800 */
[----:B------:R-:W-:Y:S02]  /*1b60*/  VIADD R89, R14, 0x31 ;  /* 0x000000310e597836 */ /* 0x000fe40000000000 */
[----:B------:R-:W-:Y:S01]  /*1b70*/  IMAD.HI.U32 R4, R69, R22, RZ ;  /* 0x0000001645047227 */ /* 0x000fe200078e00ff */
[----:B------:R-:W-:Y:S02]  /*1b80*/  STL [R1+0x744], R90 ;  /* 0x0007445a01007387 */ /* 0x000fe40000100800 */
[----:B------:R-:W-:Y:S01]  /*1b90*/  IABS R19, R89 ;  /* 0x0000005900137213 */ /* 0x000fe20000000000 */
[----:B------:R-:W-:Y:S01]  /*1ba0*/  IMAD.MOV R5, RZ, RZ, -R5 ;  /* 0x000000ffff057224 */ /* 0x000fe200078e0a05 */
[----:B------:R1:W-:Y:S01]  /*1bb0*/  STL [R1+0x7e8], R90 ;  /* 0x0007e85a01007387 */ /* 0x0003e20000100800 */
[----:B------:R-:W-:Y:S01]  /*1bc0*/  IMAD.MOV R4, RZ, RZ, -R4 ;  /* 0x000000ffff047224 */ /* 0x000fe200078e0a04 */
[----:B0-----:R-:W-:Y:S01]  /*1bd0*/  LOP3.LUT R73, R3, 0x7f, RZ, 0xc0, !PT ;  /* 0x0000007f03497812 */ /* 0x001fe200078ec0ff */
[----:B------:R-:W-:Y:S01]  /*1be0*/  IMAD R23, R7, R5, R23 ;  /* 0x0000000507177224 */ /* 0x000fe200078e0217 */
[----:B------:R-:W-:Y:S01]  /*1bf0*/  STL [R1+0x72c], R89 ;  /* 0x00072c5901007387 */ /* 0x000fe20000100800 */
[----:B------:R-:W-:Y:S01]  /*1c00*/  IMAD R0, R13, R0, R12 ;  /* 0x000000000d007224 */ /* 0x000fe200078e020c */
[----:B------:R-:W-:Y:S01]  /*1c10*/  SHF.R.U32.HI R3, RZ, 0x5, R3 ;  /* 0x00000005ff037819 */ /* 0x000fe20000011603 */
[----:B------:R-:W-:Y:S01]  /*1c20*/  IMAD.HI.U32 R5, R69, R20, RZ ;  /* 0x0000001445057227 */ /* 0x000fe200078e00ff */
[----:B------:R-:W-:Y:S03]  /*1c30*/  STL [R1+0x7ec], R89 ;  /* 0x0007ec5901007387 */ /* 0x000fe60000100800 */
[----:B-1----:R-:W-:-:S02]  /*1c40*/  IMAD.MOV.U32 R90, RZ, RZ, R14 ;  /* 0x000000ffff5a7224 */ /* 0x002fc400078e000e */
[----:B------:R-:W-:Y:S02]  /*1c50*/  IMAD R22, R7, R4, R22 ;  /* 0x0000000407167224 */ /* 0x000fe400078e0216 */
[C---:B------:R-:W-:Y:S02]  /*1c60*/  VIADD R88, R90.reuse, 0x32 ;  /* 0x000000325a587836 */ /* 0x040fe40000000000 */
[----:B------:R-:W-:Y:S02]  /*1c70*/  VIADD R87, R90, 0x33 ;  /* 0x000000335a577836 */ /* 0x000fe40000000000 */
[----:B------:R-:W-:Y:S01]  /*1c80*/  IMAD.IADD R0, R11, 0x1, R0 ;  /* 0x000000010b007824 */ /* 0x000fe200078e0200 */
[----:B------:R-:W-:Y:S01]  /*1c90*/  IABS R18, R88 ;  /* 0x0000005800127213 */ /* 0x000fe20000000000 */
[----:B------:R-:W-:Y:S01]  /*1ca0*/  IMAD.HI.U32 R4, R69, R19, RZ ;  /* 0x0000001345047227 */ /* 0x000fe200078e00ff */
[----:B------:R-:W-:Y:S01]  /*1cb0*/  STL [R1+0x724], R88 ;  /* 0x0007245801007387 */ /* 0x000fe20000100800 */
[----:B------:R-:W-:-:S02]  /*1cc0*/  IABS R17, R87 ;  /* 0x0000005700117213 */ /* 0x000fc40000000000 */
[----:B------:R-:W-:Y:S01]  /*1cd0*/  IMAD.MOV R5, RZ, RZ, -R5 ;  /* 0x000000ffff057224 */ /* 0x000fe200078e0a05 */
[----:B------:R-:W-:Y:S01]  /*1ce0*/  STL [R1+0x720], R87 ;  /* 0x0007205701007387 */ /* 0x000fe20000100800 */
[C---:B------:R-:W-:Y:S02]  /*1cf0*/  VIADD R86, R90.reuse, 0x34 ;  /* 0x000000345a567836 */ /* 0x040fe40000000000 */
[----:B------:R-:W-:Y:S01]  /*1d00*/  IMAD.MOV R4, RZ, RZ, -R4 ;  /* 0x000000ffff047224 */ /* 0x000fe200078e0a04 */
[----:B------:R-:W-:Y:S01]  /*1d10*/  STL [R1+0x7f0], R88 ;  /* 0x0007f05801007387 */ /* 0x000fe20000100800 */
[----:B------:R-:W-:Y:S01]  /*1d20*/  IMAD R20, R7, R5, R20 ;  /* 0x0000000507147224 */ /* 0x000fe200078e0214 */
[----:B------:R-:W-:Y:S01]  /*1d30*/  IABS R16, R86 ;  /* 0x0000005600107213 */ /* 0x000fe20000000000 */
[----:B------:R-:W-:Y:S01]  /*1d40*/  VIADD R85, R90, 0x35 ;  /* 0x000000355a557836 */ /* 0x000fe20000000000 */
[----:B------:R0:W-:Y:S01]  /*1d50*/  STL [R1+0x7f4], R87 ;  /* 0x0007f45701007387 */ /* 0x0001e20000100800 */
[----:B------:R-:W-:-:S02]  /*1d60*/  IMAD R74, R0, 0x80, R73 ;  /* 0x00000080004a7824 */ /* 0x000fc400078e0249 */
[----:B------:R-:W-:Y:S01]  /*1d70*/  IMAD.HI.U32 R5, R69, R18, RZ ;  /* 0x0000001245057227 */ /* 0x000fe200078e00ff */
[----:B------:R-:W-:Y:S01]  /*1d80*/  STL [R1+0x718], R86 ;  /* 0x0007185601007387 */ /* 0x000fe20000100800 */
[----:B------:R-:W-:Y:S02]  /*1d90*/  IABS R15, R85 ;  /* 0x00000055000f7213 */ /* 0x000fe40000000000 */
[C---:B------:R-:W-:Y:S01]  /*1da0*/  VIADD R84, R90.reuse, 0x36 ;  /* 0x000000365a547836 */ /* 0x040fe20000000000 */
[----:B------:R-:W-:Y:S01]  /*1db0*/  STL [R1+0x714], R85 ;  /* 0x0007145501007387 */ /* 0x000fe20000100800 */
[C---:B------:R-:W-:Y:S01]  /*1dc0*/  VIADD R83, R90.reuse, 0x37 ;  /* 0x000000375a537836 */ /* 0x040fe20000000000 */
[----:B------:R-:W-:Y:S01]  /*1dd0*/  IABS R0, R74 ;  /* 0x0000004a00007213 */ /* 0x000fe20000000000 */
[C---:B------:R-:W-:Y:S01]  /*1de0*/  VIADD R82, R90.reuse, 0x38 ;  /* 0x000000385a527836 */ /* 0x040fe20000000000 */
[----:B------:R-:W-:Y:S01]  /*1df0*/  STL [R1+0x710], R84 ;  /* 0x0007105401007387 */ /* 0x000fe20000100800 */
[----:B------:R-:W-:Y:S01]  /*1e00*/  IMAD R19, R7, R4, R19 ;  /* 0x0000000407137224 */ /* 0x000fe200078e0213 */
[----:B------:R-:W-:Y:S01]  /*1e10*/  IABS R14, R84 ;  /* 0x00000054000e7213 */ /* 0x000fe20000000000 */
[----:B------:R-:W-:Y:S01]  /*1e20*/  VIADD R81, R90, 0x39 ;  /* 0x000000395a517836 */ /* 0x000fe20000000000 */
[----:B------:R-:W-:Y:S01]  /*1e30*/  STL [R1+0x704], R83 ;  /* 0x0007045301007387 */ /* 0x000fe20000100800 */
[----:B------:R-:W-:Y:S01]  /*1e40*/  IMAD.HI.U32 R4, R69, R17, RZ ;  /* 0x0000001145047227 */ /* 0x000fe200078e00ff */
[----:B------:R-:W-:-:S02]  /*1e50*/  IABS R12, R82 ;  /* 0x00000052000c7213 */ /* 0x000fc40000000000 */
[----:B------:R-:W-:Y:S01]  /*1e60*/  STL [R1+0x700], R82 ;  /* 0x0007005201007387 */ /* 0x000fe20000100800 */
[----:B------:R-:W-:Y:S01]  /*1e70*/  IMAD.MOV R5, RZ, RZ, -R5 ;  /* 0x000000ffff057224 */ /* 0x000fe200078e0a05 */
[----:B------:R-:W-:Y:S01]  /*1e80*/  IABS R11, R81 ;  /* 0x00000051000b7213 */ /* 0x000fe20000000000 */
[C---:B------:R-:W-:Y:S01]  /*1e90*/  VIADD R80, R90.reuse, 0x3a ;  /* 0x0000003a5a507836 */ /* 0x040fe20000000000 */
[----:B------:R-:W-:Y:S01]  /*1ea0*/  STL [R1+0x6fc], R81 ;  /* 0x0006fc5101007387 */ /* 0x000fe20000100800 */
[C---:B------:R-:W-:Y:S01]  /*1eb0*/  VIADD R79, R90.reuse, 0x3b ;  /* 0x0000003b5a4f7836 */ /* 0x040fe20000000000 */
[----:B------:R-:W-:Y:S01]  /*1ec0*/  IABS R13, R83 ;  /* 0x00000053000d7213 */ /* 0x000fe20000000000 */
[C---:B------:R-:W-:Y:S01]  /*1ed0*/  VIADD R78, R90.reuse, 0x3c ;  /* 0x0000003c5a4e7836 */ /* 0x040fe20000000000 */
[----:B------:R-:W-:Y:S01]  /*1ee0*/  STL [R1+0x6f8], R80 ;  /* 0x0006f85001007387 */ /* 0x000fe20000100800 */
[C---:B------:R-:W-:Y:S01]  /*1ef0*/  VIADD R76, R90.reuse, 0x3f ;  /* 0x0000003f5a4c7836 */ /* 0x040fe20000000000 */
[----:B------:R-:W-:Y:S01]  /*1f00*/  IABS R10, R80 ;  /* 0x00000050000a7213 */ /* 0x000fe20000000000 */
[----:B------:R-:W-:Y:S01]  /*1f10*/  IMAD.MOV R4, RZ, RZ, -R4 ;  /* 0x000000ffff047224 */ /* 0x000fe200078e0a04 */
[----:B------:R-:W-:Y:S01]  /*1f20*/  STL [R1+0x6f4], R79 ;  /* 0x0006f44f01007387 */ /* 0x000fe20000100800 */
[----:B------:R-:W-:Y:S01]  /*1f30*/  IMAD R18, R7, R5, R18 ;  /* 0x0000000507127224 */ /* 0x000fe200078e0212 */
[----:B------:R-:W-:Y:S01]  /*1f40*/  IABS R9, R78 ;  /* 0x0000004e00097213 */ /* 0x000fe20000000000 */
[----:B------:R-:W-:Y:S01]  /*1f50*/  VIADD R77, R90, 0x3d ;  /* 0x0000003d5a4d7836 */ /* 0x000fe20000000000 */
[----:B------:R-:W-:Y:S01]  /*1f60*/  STL [R1+0x6f0], R78 ;  /* 0x0006f04e01007387 */ /* 0x000fe20000100800 */
[----:B------:R-:W-:-:S03]  /*1f70*/  IMAD.HI.U32 R5, R69, R15, RZ ;  /* 0x0000000f45057227 */ /* 0x000fc600078e00ff */
[----:B------:R-:W-:Y:S01]  /*1f80*/  STL [R1+0x6e4], R76 ;  /* 0x0006e44c01007387 */ /* 0x000fe20000100800 */
[----:B------:R-:W-:-:S03]  /*1f90*/  IMAD.HI.U32 R71, R71, R0, RZ ;  /* 0x0000000047477227 */ /* 0x000fc600078e00ff */
[----:B------:R-:W-:Y:S01]  /*1fa0*/  STL [R1+0x6ec], R77 ;  /* 0x0006ec4d01007387 */ /* 0x000fe20000100800 */
[----:B------:R-:W-:Y:S02]  /*1fb0*/  VIADD R75, R90, 0x3e ;  /* 0x0000003e5a4b7836 */ /* 0x000fe40000000000 */
[----:B------:R-:W-:Y:S01]  /*1fc0*/  IMAD R17, R7, R4, R17 ;  /* 0x0000000407117224 */ /* 0x000fe200078e0211 */
[----:B------:R-:W-:Y:S01]  /*1fd0*/  STL [R1+0x6d4], R74 ;  /* 0x0006d44a01007387 */ /* 0x000fe20000100800 */
[----:B------:R-:W-:-:S03]  /*1fe0*/  IMAD.HI.U32 R8, R69, R32, RZ ;  /* 0x0000002045087227 */ /* 0x000fc600078e00ff */
[----:B------:R-:W-:Y:S01]  /*1ff0*/  STL [R1+0x6e8], R75 ;  /* 0x0006e84b01007387 */ /* 0x000fe20000100800 */
[----:B------:R-:W-:-:S03]  /*2000*/  IMAD.HI.U32 R4, R69, R14, RZ ;  /* 0x0000000e45047227 */ /* 0x000fc600078e00ff */
[----:B------:R-:W4:Y:S01]  /*2010*/  LDL R91, [R1+0x6d8] ;  /* 0x0006d800015b7983 */ /* 0x000f220000100800 */
[----:B------:R-:W-:Y:S02]  /*2020*/  IMAD.MOV R5, RZ, RZ, -R5 ;  /* 0x000000ffff057224 */ /* 0x000fe400078e0a05 */
[----:B------:R-:W-:Y:S01]  /*2030*/  IMAD.MOV R71, RZ, RZ, -R71 ;  /* 0x000000ffff477224 */ /* 0x000fe200078e0a47 */
[----:B------:R-:W5:Y:S01]  /*2040*/  LDL R92, [R1+0x70c] ;  /* 0x00070c00015c7983 */ /* 0x000f620000100800 */
[----:B------:R-:W-:Y:S02]  /*2050*/  IMAD.MOV R8, RZ, RZ, -R8 ;  /* 0x000000ffff087224 */ /* 0x000fe400078e0a08 */
[----:B------:R-:W-:Y:S01]  /*2060*/  IMAD.MOV R4, RZ, RZ, -R4 ;  /* 0x000000ffff047224 */ /* 0x000fe200078e0a04 */
[----:B------:R-:W2:Y:S01]  /*2070*/  LDL R93, [R1+0x708] ;  /* 0x00070800015d7983 */ /* 0x000ea20000100800 */
[----:B------:R-:W-:Y:S02]  /*2080*/  IMAD R15, R7, R5, R15 ;  /* 0x00000005070f7224 */ /* 0x000fe400078e020f */
[----:B------:R-:W-:Y:S01]  /*2090*/  IMAD R0, R68, R71, R0 ;  /* 0x0000004744007224 */ /* 0x000fe200078e0200 */
[----:B0-----:R-:W2:Y:S01]  /*20a0*/  LDL R87, [R1+0x6e0] ;  /* 0x0006e00001577983 */ /* 0x001ea20000100800 */
[----:B------:R-:W-:-:S03]  /*20b0*/  IMAD.HI.U32 R5, R69, R12, RZ ;  /* 0x0000000c45057227 */ /* 0x000fc600078e00ff */
[----:B------:R-:W2:Y:S01]  /*20c0*/  LDL R88, [R1+0x728] ;  /* 0x0007280001587983 */ /* 0x000ea20000100800 */
[----:B------:R-:W-:Y:S02]  /*20d0*/  IMAD.SHL.U32 R71, R3, 0x200000, RZ ;  /* 0x0020000003477824 */ /* 0x000fe400078e00ff */
[C---:B------:R-:W-:Y:S01]  /*20e0*/  IMAD R32, R7.reuse, R8, R32 ;  /* 0x0000000807207224 */ /* 0x040fe200078e0220 */
[----:B------:R-:W2:Y:S01]  /*20f0*/  LDL R3, [R1+0x71c] ;  /* 0x00071c0001037983 */ /* 0x000ea20000100800 */
[----:B------:R-:W-:Y:S01]  /*2100*/  IMAD R14, R7, R4, R14 ;  /* 0x00000004070e7224 */ /* 0x000fe200078e020e */
[----:B------:R-:W-:Y:S01]  /*2110*/  IABS R8, R79 ;  /* 0x0000004f00087213 */ /* 0x000fe20000000000 */
[----:B------:R-:W-:Y:S01]  /*2120*/  IMAD.MOV R5, RZ, RZ, -R5 ;  /* 0x000000ffff057224 */ /* 0x000fe200078e0a05 */
[----:B------:R-:W2:Y:S01]  /*2130*/  LDL R89, [R1+0x740] ;  /* 0x0007400001597983 */ /* 0x000ea20000100800 */
[----:B------:R-:W-:-:S04]  /*2140*/  IMAD.HI.U32 R4, R69, R11, RZ ;  /* 0x0000000b45047227 */ /* 0x000fc800078e00ff */
[----:B------:R-:W-:Y:S02]  /*2150*/  IMAD R12, R7, R5, R12 ;  /* 0x00000005070c7224 */ /* 0x000fe400078e020c */
[----:B------:R-:W-:Y:S02]  /*2160*/  IMAD.MOV R4, RZ, RZ, -R4 ;  /* 0x000000ffff047224 */ /* 0x000fe400078e0a04 */
[----:B------:R-:W-:-:S04]  /*2170*/  IMAD.HI.U32 R5, R69, R8, RZ ;  /* 0x0000000845057227 */ /* 0x000fc800078e00ff */
[C---:B------:R-:W-:Y:S01]  /*2180*/  IMAD R11, R7.reuse, R4, R11 ;  /* 0x00000004070b7224 */ /* 0x040fe200078e020b */
[----:B------:R-:W-:Y:S01]  /*2190*/  IABS R4, R76 ;  /* 0x0000004c00047213 */ /* 0x000fe20000000000 */
[----:B------:R-:W-:Y:S02]  /*21a0*/  IMAD.MOV R5, RZ, RZ, -R5 ;  /* 0x000000ffff057224 */ /* 0x000fe400078e0a05 */
[----:B------:R-:W-:Y:S02]  /*21b0*/  @!P0 IMAD.IADD R70, R70, 0x1, -R7 ;  /* 0x0000000146468824 */ /* 0x000fe400078e0a07 */
[----:B------:R-:W-:Y:S02]  /*21c0*/  IMAD R8, R7, R5, R8 ;  /* 0x0000000507087224 */ /* 0x000fe400078e0208 */
[----:B------:R-:W-:Y:S01]  /*21d0*/  IMAD.HI.U32 R5, R69, R4, RZ ;  /* 0x0000000445057227 */ /* 0x000fe200078e00ff */
[----:B------:R-:W-:-:S03]  /*21e0*/  ISETP.GT.U32.AND P0, PT, R7, R70, PT ;  /* 0x000000460700720c */ /* 0x000fc60003f04070 */
[----:B------:R-:W-:Y:S02]  /*21f0*/  IMAD.MOV R5, RZ, RZ, -R5 ;  /* 0x000000ffff057224 */ /* 0x000fe400078e0a05 */
[--C-:B------:R-:W-:Y:S01]  /*2200*/  @!P1 IMAD.IADD R67, R67, 0x1, -R7.reuse ;  /* 0x0000000143439824 */ /* 0x100fe200078e0a07 */
[C---:B------:R-:W-:Y:S01]  /*2210*/  ISETP.GT.U32.AND P1, PT, R7.reuse, R60, PT ;  /* 0x0000003c0700720c */ /* 0x040fe20003f24070 */
[----:B------:R-:W-:Y:S01]  /*2220*/  IMAD R4, R7, R5, R4 ;  /* 0x0000000507047224 */ /* 0x000fe200078e0204 */
[----:B------:R-:W-:Y:S01]  /*2230*/  IABS R5, R75 ;  /* 0x0000004b00057213 */ /* 0x000fe20000000000 */
[--C-:B------:R-:W-:Y:S01]  /*2240*/  @!P2 IMAD.IADD R65, R65, 0x1, -R7.reuse ;  /* 0x000000014141a824 */ /* 0x100fe200078e0a07 */
[C---:B------:R-:W-:Y:S01]  /*2250*/  ISETP.GT.U32.AND P2, PT, R7.reuse, R58, PT ;  /* 0x0000003a0700720c */ /* 0x040fe20003f44070 */
[--C-:B------:R-:W-:Y:S01]  /*2260*/  @!P5 IMAD.IADD R64, R64, 0x1, -R7.reuse ;  /* 0x000000014040d824 */ /* 0x100fe200078e0a07 */
[C---:B------:R-:W-:Y:S01]  /*2270*/  ISETP.GT.U32.AND P4, PT, R7.reuse, R4, PT ;  /* 0x000000040700720c */ /* 0x040fe20003f84070 */
[--C-:B------:R-:W-:Y:S01]  /*2280*/  @!P0 IMAD.IADD R70, R70, 0x1, -R7.reuse ;  /* 0x0000000146468824 */ /* 0x100fe200078e0a07 */
[C---:B------:R-:W-:Y:S01]  /*2290*/  ISETP.GT.U32.AND P0, PT, R7.reuse, R61, PT ;  /* 0x0000003d0700720c */ /* 0x040fe20003f04070 */
[--C-:B------:R-:W-:Y:S01]  /*22a0*/  @!P3 IMAD.IADD R66, R66, 0x1, -R7.reuse ;  /* 0x000000014242b824 */ /* 0x100fe200078e0a07 */
[----:B------:R-:W-:Y:S01]  /*22b0*/  ISETP.GT.U32.AND P5, PT, R7, R57, PT ;  /* 0x000000390700720c */ /* 0x000fe20003fa4070 */
[--C-:B------:R-:W-:Y:S01]  /*22c0*/  @!P6 IMAD.IADD R63, R63, 0x1, -R7.reuse ;  /* 0x000000013f3fe824 */ /* 0x100fe200078e0a07 */
[C---:B------:R-:W-:Y:S01]  /*22d0*/  ISETP.GT.U32.AND P3, PT, R7.reuse, R59, PT ;  /* 0x0000003b0700720c */ /* 0x040fe20003f64070 */
[----:B------:R-:W-:Y:S01]  /*22e0*/  @!P1 IMAD.IADD R60, R60, 0x1, -R7 ;  /* 0x000000013c3c9824 */ /* 0x000fe200078e0a07 */
[----:B------:R-:W-:Y:S01]  /*22f0*/  ISETP.GT.U32.AND P1, PT, R7, R66, PT ;  /* 0x000000420700720c */ /* 0x000fe20003f24070 */
[----:B------:R-:W-:Y:S01]  /*2300*/  IMAD.HI.U32 R6, R69, R26, RZ ;  /* 0x0000001a45067227 */ /* 0x000fe200078e00ff */
[----:B------:R-:W-:-:S03]  /*2310*/  ISETP.GT.U32.AND P6, PT, R68, R0, PT ;  /* 0x000000004400720c */ /* 0x000fc60003fc4070 */
[--C-:B------:R-:W-:Y:S01]  /*2320*/  @!P4 IMAD.IADD R4, R4, 0x1, -R7.reuse ;  /* 0x000000010404c824 */ /* 0x100fe200078e0a07 */
[----:B------:R-:W-:Y:S01]  /*2330*/  ISETP.GT.U32.AND P4, PT, R7, R62, PT ;  /* 0x0000003e0700720c */ /* 0x000fe20003f84070 */
[--C-:B------:R-:W-:Y:S01]  /*2340*/  @!P0 IMAD.IADD R61, R61, 0x1, -R7.reuse ;  /* 0x000000013d3d8824 */ /* 0x100fe200078e0a07 */
[C---:B------:R-:W-:Y:S01]  /*2350*/  ISETP.GT.U32.AND P0, PT, R7.reuse, R67, PT ;  /* 0x000000430700720c */ /* 0x040fe20003f04070 */
[--C-:B------:R-:W-:Y:S01]  /*2360*/  @!P2 IMAD.IADD R58, R58, 0x1, -R7.reuse ;  /* 0x000000013a3aa824 */ /* 0x100fe200078e0a07 */
[----:B------:R-:W-:Y:S01]  /*2370*/  ISETP.GT.U32.AND P2, PT, R7, R64, PT ;  /* 0x000000400700720c */ /* 0x000fe20003f44070 */
[--C-:B------:R-:W-:Y:S01]  /*2380*/  @!P5 IMAD.IADD R57, R57, 0x1, -R7.reuse ;  /* 0x000000013939d824 */ /* 0x100fe200078e0a07 */
[----:B------:R-:W-:Y:S01]  /*2390*/  ISETP.GT.U32.AND P5, PT, R7, R63, PT ;  /* 0x0000003f0700720c */ /* 0x000fe20003fa4070 */
[--C-:B------:R-:W-:Y:S01]  /*23a0*/  @!P3 IMAD.IADD R59, R59, 0x1, -R7.reuse ;  /* 0x000000013b3bb824 */ /* 0x100fe200078e0a07 */
[C---:B------:R-:W-:Y:S01]  /*23b0*/  ISETP.GT.U32.AND P3, PT, R7.reuse, R65, PT ;  /* 0x000000410700720c */ /* 0x040fe20003f64070 */
[--C-:B------:R-:W-:Y:S01]  /*23c0*/  @!P1 IMAD.IADD R66, R66, 0x1, -R7.reuse ;  /* 0x0000000142429824 */ /* 0x100fe200078e0a07 */
[C---:B------:R-:W-:Y:S01]  /*23d0*/  ISETP.GT.U32.AND P1, PT, R7.reuse, R60, PT ;  /* 0x0000003c0700720c */ /* 0x040fe20003f24070 */
[----:B------:R-:W-:Y:S01]  /*23e0*/  @!P6 IMAD.IADD R0, R0, 0x1, -R68 ;  /* 0x000000010000e824 */ /* 0x000fe200078e0a44 */
[C---:B------:R-:W-:Y:S01]  /*23f0*/  ISETP.GT.U32.AND P6, PT, R7.reuse, R57, PT ;  /* 0x000000390700720c */ /* 0x040fe20003fc4070 */
        /* <DEDUP_REMOVED lines=34> */
[----:B------:R-:W-:-:S02]  /*2620*/  @!P5 IMAD.IADD R49, R49, 0x1, -R7 ;  /* 0x000000013131d824 */ /* 0x000fc400078e0a07 */
[--C-:B------:R-:W-:Y:S01]  /*2630*/  @!P3 IMAD.IADD R52, R52, 0x1, -R7.reuse ;  /* 0x000000013434b824 */ /* 0x100fe200078e0a07 */
[C---:B------:R-:W-:Y:S01]  /*2640*/  ISETP.GT.U32.AND P3, PT, R7.reuse, R45, PT ;  /* 0x0000002d0700720c */ /* 0x040fe20003f64070 */
[--C-:B------:R-:W-:Y:S02]  /*2650*/  @!P1 IMAD.IADD R46, R46, 0x1, -R7.reuse ;  /* 0x000000012e2e9824 */ /* 0x100fe400078e0a07 */
        /* <DEDUP_REMOVED lines=8> */
[----:B------:R-:W-:Y:S01]  /*26e0*/  IMAD.MOV R6, RZ, RZ, -R6 ;  /* 0x000000ffff067224 */ /* 0x000fe200078e0a06 */
[----:B------:R-:W-:Y:S01]  /*26f0*/  ISETP.GT.U32.AND P2, PT, R7, R50, PT ;  /* 0x000000320700720c */ /* 0x000fe20003f44070 */
[--C-:B------:R-:W-:Y:S01]  /*2700*/  @!P3 IMAD.IADD R45, R45, 0x1, -R7.reuse ;  /* 0x000000012d2db824 */ /* 0x100fe200078e0a07 */
[C---:B------:R-:W-:Y:S01]  /*2710*/  ISETP.GT.U32.AND P3, PT, R7.reuse, R51, PT ;  /* 0x000000330700720c */ /* 0x040fe20003f64070 */
[C---:B------:R-:W-:Y:S01]  /*2720*/  IMAD R26, R7.reuse, R6, R26 ;  /* 0x00000006071a7224 */ /* 0x040fe200078e021a */
        /* <DEDUP_REMOVED lines=53> */
[----:B------:R-:W-:Y:S01]  /*2a80*/  @!P3 IMAD.IADD R31, R31, 0x1, -R7 ;  /* 0x000000011f1fb824 */ /* 0x000fe200078e0a07 */
[----:B------:R-:W-:Y:S01]  /*2a90*/  ISETP.GT.U32.AND P3, PT, R7, R37, PT ;  /* 0x000000250700720c */ /* 0x000fe20003f64070 */
[----:B------:R-:W-:-:S04]  /*2aa0*/  IMAD.HI.U32 R6, R69, R21, RZ ;  /* 0x0000001545067227 */ /* 0x000fc800078e00ff */
        /* <DEDUP_REMOVED lines=8> */
[----:B------:R-:W-:Y:S01]  /*2b30*/  @!P2 IMAD.IADD R36, R36, 0x1, -R7 ;  /* 0x000000012424a824 */ /* 0x000fe200078e0a07 */
[----:B------:R-:W-:Y:S01]  /*2b40*/  ISETP.GT.U32.AND P2, PT, R7, R29, PT ;  /* 0x0000001d0700720c */ /* 0x000fe20003f44070 */
[----:B------:R-:W-:-:S02]  /*2b50*/  IMAD.MOV R6, RZ, RZ, -R6 ;  /* 0x000000ffff067224 */ /* 0x000fc400078e0a06 */
[--C-:B------:R-:W-:Y:S01]  /*2b60*/  @!P6 IMAD.IADD R41, R41, 0x1, -R7.reuse ;  /* 0x000000012929e824 */ /* 0x100fe200078e0a07 */
[----:B------:R-:W-:Y:S01]  /*2b70*/  ISETP.GT.U32.AND P6, PT, R7, R31, PT ;  /* 0x0000001f0700720c */ /* 0x000fe20003fc4070 */
[--C-:B------:R-:W-:Y:S01]  /*2b80*/  @!P4 IMAD.IADD R35, R35, 0x1, -R7.reuse ;  /* 0x000000012323c824 */ /* 0x100fe200078e0a07 */
[----:B------:R-:W-:Y:S01]  /*2b90*/  ISETP.GT.U32.AND P4, PT, R7, R28, PT ;  /* 0x0000001c0700720c */ /* 0x000fe20003f84070 */
[--C-:B------:R-:W-:Y:S01]  /*2ba0*/  @!P3 IMAD.IADD R37, R37, 0x1, -R7.reuse ;  /* 0x000000012525b824 */ /* 0x100fe200078e0a07 */
[C---:B------:R-:W-:Y:S01]  /*2bb0*/  ISETP.GT.U32.AND P3, PT, R7.reuse, R30, PT ;  /* 0x0000001e0700720c */ /* 0x040fe20003f64070 */
[----:B------:R-:W-:Y:S01]  /*2bc0*/  @!P5 IMAD.IADD R34, R34, 0x1, -R7 ;  /* 0x000000012222d824 */ /* 0x000fe200078e0a07 */
[C---:B------:R-:W-:Y:S01]  /*2bd0*/  ISETP.GT.U32.AND P5, PT, R7.reuse, R27, PT ;  /* 0x0000001b0700720c */ /* 0x040fe20003fa4070 */
[----:B------:R-:W-:Y:S02]  /*2be0*/  IMAD R21, R7, R6, R21 ;  /* 0x0000000607157224 */ /* 0x000fe400078e0215 */
        /* <DEDUP_REMOVED lines=15> */
[----:B------:R-:W-:Y:S01]  /*2ce0*/  ISETP.GT.U32.AND P0, PT, R7, R19, PT ;  /* 0x000000130700720c */ /* 0x000fe20003f04070 */
[----:B------:R-:W-:-:S04]  /*2cf0*/  IMAD.HI.U32 R6, R69, R16, RZ ;  /* 0x0000001045067227 */ /* 0x000fc800078e00ff */
        /* <DEDUP_REMOVED lines=8> */
[----:B------:R-:W-:Y:S02]  /*2d80*/  IMAD.MOV R6, RZ, RZ, -R6 ;  /* 0x000000ffff067224 */ /* 0x000fe400078e0a06 */
[----:B------:R-:W-:Y:S01]  /*2d90*/  @!P6 IMAD.IADD R24, R24, 0x1, -R7 ;  /* 0x000000011818e824 */ /* 0x000fe200078e0a07 */
[C---:B------:R-:W-:Y:S01]  /*2da0*/  ISETP.GT.U32.AND P6, PT, R7.reuse, R30, PT ;  /* 0x0000001e0700720c */ /* 0x040fe20003fc4070 */
[----:B------:R-:W-:-:S02]  /*2db0*/  IMAD R16, R7, R6, R16 ;  /* 0x0000000607107224 */ /* 0x000fc400078e0210 */
[----:B------:R-:W-:-:S04]  /*2dc0*/  IMAD.HI.U32 R6, R69, R13, RZ ;  /* 0x0000000d45067227 */ /* 0x000fc800078e00ff */
[--C-:B------:R-:W-:Y:S01]  /*2dd0*/  @!P3 IMAD.IADD R23, R23, 0x1, -R7.reuse ;  /* 0x000000011717b824 */ /* 0x100fe200078e0a07 */
[----:B------:R-:W-:Y:S01]  /*2de0*/  ISETP.GT.U32.AND P3, PT, R7, R29, PT ;  /* 0x0000001d0700720c */ /* 0x000fe20003f64070 */
[----:B------:R-:W-:Y:S02]  /*2df0*/  IMAD.MOV R6, RZ, RZ, -R6 ;  /* 0x000000ffff067224 */ /* 0x000fe400078e0a06 */
[--C-:B------:R-:W-:Y:S01]  /*2e00*/  @!P0 IMAD.IADD R19, R19, 0x1, -R7.reuse ;  /* 0x0000000113138824 */ /* 0x100fe200078e0a07 */
[C---:B------:R-:W-:Y:S01]  /*2e10*/  ISETP.GT.U32.AND P0, PT, R7.reuse, R25, PT ;  /* 0x000000190700720c */ /* 0x040fe20003f04070 */
[--C-:B------:R-:W-:Y:S01]  /*2e20*/  @!P1 IMAD.IADD R18, R18, 0x1, -R7.reuse ;  /* 0x0000000112129824 */ /* 0x100fe200078e0a07 */
[C---:B------:R-:W-:Y:S01]  /*2e30*/  ISETP.GT.U32.AND P1, PT, R7.reuse, R24, PT ;  /* 0x000000180700720c */ /* 0x040fe20003f24070 */
[--C-:B------:R-:W-:Y:S01]  /*2e40*/  @!P2 IMAD.IADD R28, R28, 0x1, -R7.reuse ;  /* 0x000000011c1ca824 */ /* 0x100fe200078e0a07 */
[----:B------:R-:W-:Y:S01]  /*2e50*/  ISETP.GT.U32.AND P2, PT, R7, R22, PT ;  /* 0x000000160700720c */ /* 0x000fe20003f44070 */
[----:B------:R-:W-:Y:S01]  /*2e60*/  @!P4 IMAD.IADD R27, R27, 0x1, -R7 ;  /* 0x000000011b1bc824 */ /* 0x000fe200078e0a07 */
[C---:B------:R-:W-:Y:S01]  /*2e70*/  ISETP.GT.U32.AND P4, PT, R7.reuse, R21, PT ;  /* 0x000000150700720c */ /* 0x040fe20003f84070 */
[----:B------:R-:W-:-:S02]  /*2e80*/  IMAD R13, R7, R6, R13 ;  /* 0x00000006070d7224 */ /* 0x000fc400078e020d */
[----:B------:R-:W-:Y:S01]  /*2e90*/  @!P5 IMAD.IADD R26, R26, 0x1, -R7 ;  /* 0x000000011a1ad824 */ /* 0x000fe200078e0a07 */
[----:B------:R-:W-:Y:S01]  /*2ea0*/  ISETP.GT.U32.AND P5, PT, R7, R20, PT ;  /* 0x000000140700720c */ /* 0x000fe20003fa4070 */
[----:B------:R-:W-:-:S04]  /*2eb0*/  IMAD.HI.U32 R6, R69, R10, RZ ;  /* 0x0000000a45067227 */ /* 0x000fc800078e00ff */
[----:B------:R-:W-:Y:S02]  /*2ec0*/  IMAD.MOV R6, RZ, RZ, -R6 ;  /* 0x000000ffff067224 */ /* 0x000fe400078e0a06 */
[----:B------:R-:W-:-:S04]  /*2ed0*/  IMAD.HI.U32 R72, R69, R9, RZ ;  /* 0x0000000945487227 */ /* 0x000fc800078e00ff */
[--C-:B------:R-:W-:Y:S01]  /*2ee0*/  @!P3 IMAD.IADD R29, R29, 0x1, -R7.reuse ;  /* 0x000000011d1db824 */ /* 0x100fe200078e0a07 */
[C---:B------:R-:W-:Y:S01]  /*2ef0*/  ISETP.GT.U32.AND P3, PT, R7.reuse, R23, PT ;  /* 0x000000170700720c */ /* 0x040fe20003f64070 */
[C---:B------:R-:W-:Y:S01]  /*2f00*/  IMAD R10, R7.reuse, R6, R10 ;  /* 0x00000006070a7224 */ /* 0x040fe200078e020a */
[----:B------:R-:W-:Y:S01]  /*2f10*/  IABS R6, R77 ;  /* 0x0000004d00067213 */ /* 0x000fe20000000000 */
        /* <DEDUP_REMOVED lines=15> */
[----:B------:R-:W-:-:S04]  /*3010*/  IMAD.HI.U32 R69, R69, R5, RZ ;  /* 0x0000000545457227 */ /* 0x000fc800078e00ff */
[----:B------:R-:W-:Y:S02]  /*3020*/  IMAD.MOV R72, RZ, RZ, -R72 ;  /* 0x000000ffff487224 */ /* 0x000fe400078e0a48 */
[----:B------:R-:W-:Y:S02]  /*3030*/  IMAD.MOV R69, RZ, RZ, -R69 ;  /* 0x000000ffff457224 */ /* 0x000fe400078e0a45 */
[--C-:B------:R-:W-:Y:S01]  /*3040*/  @!P3 IMAD.IADD R23, R23, 0x1, -R7.reuse ;  /* 0x000000011717b824 */ /* 0x100fe200078e0a07 */
[C---:B------:R-:W-:Y:S01]  /*3050*/  ISETP.GT.U32.AND P3, PT, R7.reuse, R16, PT ;  /* 0x000000100700720c */ /* 0x040fe20003f64070 */
[----:B------:R-:W-:Y:S02]  /*3060*/  IMAD R6, R7, R72, R6 ;  /* 0x0000004807067224 */ /* 0x000fe400078e0206 */
[----:B------:R-:W-:Y:S01]  /*3070*/  @!P6 IMAD.IADD R19, R19, 0x1, -R7 ;  /* 0x000000011313e824 */ /* 0x000fe200078e0a07 */
[C---:B------:R-:W-:Y:S01]  /*3080*/  ISETP.GT.U32.AND P6, PT, R7.reuse, R12, PT ;  /* 0x0000000c0700720c */ /* 0x040fe20003fc4070 */
[C---:B------:R-:W-:Y:S01]  /*3090*/  IMAD R5, R7.reuse, R69, R5 ;  /* 0x0000004507057224 */ /* 0x040fe200078e0205 */
[----:B------:R-:W3:Y:S01]  /*30a0*/  LDL R72, [R1+0x6dc] ;  /* 0x0006dc0001487983 */ /* 0x000ee20000100800 */
        /* <DEDUP_REMOVED lines=13> */
[----:B------:R-:W-:Y:S01]  /*3180*/  LOP3.LUT R71, R71, 0x600000, RZ, 0xc0, !PT ;  /* 0x0060000047477812 */ /* 0x000fe200078ec0ff */
[--C-:B------:R-:W-:Y:S01]  /*3190*/  @!P0 IMAD.IADD R11, R11, 0x1, -R7.reuse ;  /* 0x000000010b0b8824 */ /* 0x100fe200078e0a07 */
[----:B------:R-:W0:Y:S01]  /*31a0*/  LDS R69, [UR9] ;  /* 0x00000009ff457984 */ /* 0x000e220008000800 */
        /* <DEDUP_REMOVED lines=8> */
[----:B------:R-:W-:-:S06]  /*3230*/  @!P3 IMAD.IADD R8, R8, 0x1, -R7 ;  /* 0x000000010808b824 */ /* 0x000fcc00078e0a07 */
[--C-:B------:R-:W-:Y:S01]  /*3240*/  @!P1 IMAD.IADD R15, R15, 0x1, -R7.reuse ;  /* 0x000000010f0f9824 */ /* 0x100fe200078e0a07 */
[----:B------:R-:W-:Y:S01]  /*3250*/  ISETP.GT.U32.AND P1, PT, R7, R8, PT ;  /* 0x000000080700720c */ /* 0x000fe20003f24070 */
[--C-:B------:R-:W-:Y:S01]  /*3260*/  @!P2 IMAD.IADD R13, R13, 0x1, -R7.reuse ;  /* 0x000000010d0da824 */ /* 0x100fe200078e0a07 */
[----:B------:R-:W-:Y:S01]  /*3270*/  ISETP.GT.U32.AND P2, PT, R7, R5, PT ;  /* 0x000000050700720c */ /* 0x000fe20003f44070 */
[--C-:B------:R-:W-:Y:S01]  /*3280*/  @!P4 IMAD.IADD R12, R12, 0x1, -R7.reuse ;  /* 0x000000010c0cc824 */ /* 0x100fe200078e0a07 */
[----:B------:R-:W-:Y:S01]  /*3290*/  ISETP.GT.U32.AND P4, PT, R68, R0, PT ;  /* 0x000000004400720c */ /* 0x000fe20003f84070 */
[--C-:B------:R-:W-:Y:S01]  /*32a0*/  @!P5 IMAD.IADD R11, R11, 0x1, -R7.reuse ;  /* 0x000000010b0bd824 */ /* 0x100fe200078e0a07 */
[----:B------:R-:W-:Y:S02]  /*32b0*/  ISETP.GE.AND P5, PT, R90, RZ, PT ;  /* 0x000000ff5a00720c */ /* 0x000fe40003fa6270 */
[----:B------:R-:W3:Y:S05]  /*32c0*/  LDL R90, [R1+0x73c] ;  /* 0x00073c00015a7983 */ /* 0x000eea0000100800 */
[--C-:B------:R-:W-:Y:S01]  /*32d0*/  @!P1 IMAD.IADD R8, R8, 0x1, -R7.reuse ;  /* 0x0000000108089824 */ /* 0x100fe200078e0a07 */
[----:B----4-:R-:W-:Y:S01]  /*32e0*/  ISETP.GE.AND P1, PT, R91, RZ, PT ;  /* 0x000000ff5b00720c */ /* 0x010fe20003f26270 */
[----:B------:R-:W-:Y:S01]  /*32f0*/  @!P2 IMAD.IADD R5, R5, 0x1, -R7 ;  /* 0x000000010505a824 */ /* 0x000fe200078e0a07 */
[----:B------:R-:W4:Y:S01]  /*3300*/  LDL R91, [R1+0x734] ;  /* 0x00073400015b7983 */ /* 0x000f220000100800 */
[----:B------:R-:W-:Y:S01]  /*3310*/  @!P4 IMAD.IADD R0, R0, 0x1, -R68 ;  /* 0x000000010000c824 */ /* 0x000fe200078e0a44 */
[----:B-----5:R-:W-:Y:S01]  /*3320*/  ISETP.GE.AND P2, PT, R92, RZ, PT ;  /* 0x000000ff5c00720c */ /* 0x020fe20003f46270 */
[----:B------:R-:W-:Y:S01]  /*3330*/  @!P5 IMAD.MOV R70, RZ, RZ, -R70 ;  /* 0x000000ffff46d224 */ /* 0x000fe200078e0a46 */
[----:B------:R-:W5:Y:S01]  /*3340*/  LDL R92, [R1+0x730] ;  /* 0x00073000015c7983 */ /* 0x000f620000100800 */
[----:B--2---:R-:W-:-:S02]  /*3350*/  ISETP.GE.AND P4, PT, R93, RZ, PT ;  /* 0x000000ff5d00720c */ /* 0x004fc40003f86270 */
[----:B------:R-:W-:Y:S01]  /*3360*/  ISETP.GE.AND P5, PT, R3, RZ, PT ;  /* 0x000000ff0300720c */ /* 0x000fe20003fa6270 */
[----:B------:R-:W2:Y:S04]  /*3370*/  LDL R93, [R1+0x750] ;  /* 0x00075000015d7983 */ /* 0x000ea80000100800 */
[----:B------:R-:W2:Y:S01]  /*3380*/  LDL R3, [R1+0x74c] ;  /* 0x00074c0001037983 */ /* 0x000ea20000100800 */
[C---:B------:R-:W-:Y:S02]  /*3390*/  ISETP.GT.U32.AND P6, PT, R7.reuse, R17, PT ;  /* 0x000000110700720c */ /* 0x040fe40003fc4070 */
[----:B------:R-:W-:-:S11]  /*33a0*/  ISETP.GT.U32.AND P3, PT, R7, R14, PT ;  /* 0x0000000e0700720c */ /* 0x000fd60003f64070 */
[--C-:B------:R-:W-:Y:S01]  /*33b0*/  @!P6 IMAD.IADD R17, R17, 0x1, -R7.reuse ;  /* 0x000000011111e824 */ /* 0x100fe200078e0a07 */
[C---:B------:R-:W-:Y:S01]  /*33c0*/  ISETP.GT.U32.AND P6, PT, R7.reuse, R6, PT ;  /* 0x000000060700720c */ /* 0x040fe20003fc4070 */
[----:B------:R-:W-:Y:S01]  /*33d0*/  @!P3 IMAD.IADD R14, R14, 0x1, -R7 ;  /* 0x000000010e0eb824 */ /* 0x000fe200078e0a07 */
[----:B------:R-:W-:-:S11]  /*33e0*/  ISETP.GT.U32.AND P3, PT, R7, R9, PT ;  /* 0x000000090700720c */ /* 0x000fd60003f64070 */
[--C-:B------:R-:W-:Y:S01]  /*33f0*/  @!P6 IMAD.IADD R6, R6, 0x1, -R7.reuse ;  /* 0x000000010606e824 */ /* 0x100fe200078e0a07 */
[----:B------:R-:W-:Y:S01]  /*3400*/  ISETP.GE.AND P6, PT, R87, RZ, PT ;  /* 0x000000ff5700720c */ /* 0x000fe20003fc6270 */
[----:B------:R-:W-:Y:S01]  /*3410*/  @!P3 IMAD.IADD R9, R9, 0x1, -R7 ;  /* 0x000000010909b824 */ /* 0x000fe200078e0a07 */
[----:B------:R-:W2:Y:S01]  /*3420*/  LDL R87, [R1+0x738] ;  /* 0x0007380001577983 */ /* 0x000ea20000100800 */
[----:B------:R-:W-:Y:S01]  /*3430*/  @!P1 IMAD.MOV R65, RZ, RZ, -R65 ;  /* 0x000000ffff419224 */ /* 0x000fe200078e0a41 */
[----:B------:R-:W-:Y:S01]  /*3440*/  ISETP.GE.AND P1, PT, R89, RZ, PT ;  /* 0x000000ff5900720c */ /* 0x000fe20003f26270 */
[----:B------:R-:W-:Y:S01]  /*3450*/  @!P2 IMAD.MOV R64, RZ, RZ, -R64 ;  /* 0x000000ffff40a224 */ /* 0x000fe200078e0a40 */
[----:B------:R-:W2:Y:S01]  /*3460*/  LDL R89, [R1+0x758] ;  /* 0x0007580001597983 */ /* 0x000ea20000100800 */
[----:B------:R-:W-:-:S10]  /*3470*/  @!P5 IMAD.MOV R62, RZ, RZ, -R62 ;  /* 0x000000ffff3ed224 */ /* 0x000fd400078e0a3e */
[----:B------:R-:W-:Y:S01]  /*3480*/  @!P1 IMAD.MOV R60, RZ, RZ, -R60 ;  /* 0x000000ffff3c9224 */ /* 0x000fe200078e0a3c */
[----:B---3--:R-:W-:Y:S01]  /*3490*/  ISETP.GE.AND P3, PT, R72, RZ, PT ;  /* 0x000000ff4800720c */ /* 0x008fe20003f66270 */
[----:B------:R-:W-:Y:S01]  /*34a0*/  @!P4 IMAD.MOV R63, RZ, RZ, -R63 ;  /* 0x000000ffff3fc224 */ /* 0x000fe200078e0a3f */
[----:B------:R-:W3:Y:S11]  /*34b0*/  LDL R72, [R1+0x764] ;  /* 0x0007640001487983 */ /* 0x000ef60000100800 */
[----:B------:R-:W-:Y:S01]  /*34c0*/  @!P3 IMAD.MOV R66, RZ, RZ, -R66 ;  /* 0x000000ffff42b224 */ /* 0x000fe200078e0a42 */
[----:B------:R-:W-:-:S02]  /*34d0*/  ISETP.GE.AND P3, PT, R88, RZ, PT ;  /* 0x000000ff5800720c */ /* 0x000fc40003f66270 */
[----:B------:R-:W3:Y:S11]  /*34e0*/  LDL R88, [R1+0x754] ;  /* 0x0007540001587983 */ /* 0x000ef60000100800 */
[----:B------:R-:W-:Y:S01]  /*34f0*/  @!P3 IMAD.MOV R61, RZ, RZ, -R61 ;  /* 0x000000ffff3db224 */ /* 0x000fe200078e0a3d */
[----:B------:R-:W-:-:S02]  /*3500*/  ISETP.GE.AND P2, PT, R90, RZ, PT ;  /* 0x000000ff5a00720c */ /* 0x000fc40003f46270 */
[----:B------:R-:W3:Y:S01]  /*3510*/  LDL R90, [R1+0x760] ;  /* 0x00076000015a7983 */ /* 0x000ee20000100800 */
[----:B----4-:R-:W-:-:S03]  /*3520*/  ISETP.GE.AND P5, PT, R91, RZ, PT ;  /* 0x000000ff5b00720c */ /* 0x010fc60003fa6270 */
[----:B------:R-:W4:Y:S01]  /*3530*/  LDL R91, [R1+0x774] ;  /* 0x00077400015b7983 */ /* 0x000f220000100800 */
[----:B-----5:R-:W-:-:S06]  /*3540*/  ISETP.GE.AND P3, PT, R92, RZ, PT ;  /* 0x000000ff5c00720c */ /* 0x020fcc0003f66270 */
[----:B------:R-:W-:Y:S01]  /*3550*/  @!P2 IMAD.MOV R59, RZ, RZ, -R59 ;  /* 0x000000ffff3ba224 */ /* 0x000fe200078e0a3b */
[----:B------:R-:W5:Y:S01]  /*3560*/  LDL R92, [R1+0x770] ;  /* 0x00077000015c7983 */ /* 0x000f620000100800 */
[----:B--2---:R-:W-:-:S03]  /*3570*/  ISETP.GE.AND P1, PT, R93, RZ, PT ;  /* 0x000000ff5d00720c */ /* 0x004fc60003f26270 */
[----:B------:R-:W2:Y:S01]  /*3580*/  LDL R93, [R1+0x778] ;  /* 0x00077800015d7983 */ /* 0x000ea20000100800 */
[----:B------:R-:W-:-:S03]  /*3590*/  ISETP.GE.AND P2, PT, R3, RZ, PT ;  /* 0x000000ff0300720c */ /* 0x000fc60003f46270 */
[----:B------:R-:W2:Y:S01]  /*35a0*/  LDL R3, [R1+0x77c] ;  /* 0x00077c0001037983 */ /* 0x000ea20000100800 */
[----:B------:R-:W-:Y:S02]  /*35b0*/  @!P5 IMAD.MOV R57, RZ, RZ, -R57 ;  /* 0x000000ffff39d224 */ /* 0x000fe400078e0a39 */
[----:B------:R-:W-:Y:S01]  /*35c0*/  @!P3 IMAD.MOV R56, RZ, RZ, -R56 ;  /* 0x000000ffff38b224 */ /* 0x000fe200078e0a38 */
[----:B------:R-:W-:Y:S02]  /*35d0*/  ISETP.GE.AND P4, PT, R87, RZ, PT ;  /* 0x000000ff5700720c */ /* 0x000fe40003f86270 */
[----:B------:R-:W2:Y:S01]  /*35e0*/  LDL R87, [R1+0x784] ;  /* 0x0007840001577983 */ /* 0x000ea20000100800 */
[----:B------:R-:W-:-:S03]  /*35f0*/  ISETP.GE.AND P5, PT, R89, RZ, PT ;  /* 0x000000ff5900720c */ /* 0x000fc60003fa6270 */
[----:B------:R-:W2:Y:S07]  /*3600*/  LDL R89, [R1+0x798] ;  /* 0x0007980001597983 */ /* 0x000eae0000100800 */
[----:B------:R-:W-:Y:S02]  /*3610*/  @!P4 IMAD.MOV R58, RZ, RZ, -R58 ;  /* 0x000000ffff3ac224 */ /* 0x000fe400078e0a3a */
[----:B------:R-:W-:Y:S02]  /*3620*/  @!P2 IMAD.MOV R54, RZ, RZ, -R54 ;  /* 0x000000ffff36a224 */ /* 0x000fe400078e0a36 */
[----:B------:R-:W-:Y:S01]  /*3630*/  @!P5 IMAD.MOV R52, RZ, RZ, -R52 ;  /* 0x000000ffff34d224 */ /* 0x000fe200078e0a34 */
[----:B------:R-:W-:Y:S01]  /*3640*/  R2UR UR10, R71 ;  /* 0x00000000470a72ca */ /* 0x000fe200000e0000 */
[----:B------:R-:W-:Y:S01]  /*3650*/  @!P1 IMAD.MOV R55, RZ, RZ, -R55 ;  /* 0x000000ffff379224 */ /* 0x000fe200078e0a37 */
[----:B------:R-:W2:Y:S01]  /*3660*/  LDL R71, [R1+0x7bc] ;  /* 0x0007bc0001477983 */ /* 0x000ea20000100800 */
[----:B------:R-:W-:Y:S01]  /*3670*/  ISETP.GT.U32.AND P0, PT, R7, R16, PT ;  /* 0x000000100700720c */ /* 0x000fe20003f04070 */
[----:B------:R-:W1:Y:S01]  /*3680*/  LDCU.64 UR20, c[0x0][0x358] ;  /* 0x00006b00ff1477ac */ /* 0x000e620008000a00 */
[----:B------:R-:W-:Y:S01]  /*3690*/  UMOV UR7, 0x1 ;  /* 0x0000000100077882 */ /* 0x000fe20000000000 */
[----:B---3--:R-:W-:-:S02]  /*36a0*/  ISETP.GE.AND P4, PT, R88, RZ, PT ;  /* 0x000000ff5800720c */ /* 0x008fc40003f86270 */
        /* <DEDUP_REMOVED lines=13> */
[----:B------:R-:W-:Y:S01]  /*3780*/  ISETP.GE.AND P1, PT, R72, RZ, PT ;  /* 0x000000ff4800720c */ /* 0x000fe20003f26270 */
[----:B------:R-:W-:Y:S02]  /*3790*/  @!P2 IMAD.MOV R49, RZ, RZ, -R49 ;  /* 0x000000ffff31a224 */ /* 0x000fe400078e0a31 */
[----:B------:R-:W2:Y:S01]  /*37a0*/  LDL R72, [R1+0x7b8] ;  /* 0x0007b80001487983 */ /* 0x000ea20000100800 */
[----:B------:R-:W-:-:S09]  /*37b0*/  @!P4 IMAD.MOV R48, RZ, RZ, -R48 ;  /* 0x000000ffff30c224 */ /* 0x000fd200078e0a30 */
[----:B------:R-:W-:Y:S02]  /*37c0*/  @!P1 IMAD.MOV R50, RZ, RZ, -R50 ;  /* 0x000000ffff329224 */ /* 0x000fe400078e0a32 */
[----:B------:R-:W-:Y:S01]  /*37d0*/  @!P5 IMAD.MOV R47, RZ, RZ, -R47 ;  /* 0x000000ffff2fd224 */ /* 0x000fe200078e0a2f */
[----:B------:R-:W-:Y:S02]  /*37e0*/  ISETP.GE.AND P1, PT, R87, RZ, PT ;  /* 0x000000ff5700720c */ /* 0x000fe40003f26270 */
[----:B------:R-:W2:Y:S01]  /*37f0*/  LDL R87, [R1+0x7c0] ;  /* 0x0007c00001577983 */ /* 0x000ea20000100800 */
[----:B------:R-:W-:-:S03]  /*3800*/  ISETP.GE.AND P4, PT, R89, RZ, PT ;  /* 0x000000ff5900720c */ /* 0x000fc60003f86270 */
[----:B------:R-:W2:Y:S01]  /*3810*/  LDL R89, [R1+0x7cc] ;  /* 0x0007cc0001597983 */ /* 0x000ea20000100800 */
[----:B------:R-:W-:-:S06]  /*3820*/  @!P3 IMAD.MOV R46, RZ, RZ, -R46 ;  /* 0x000000ffff2eb224 */ /* 0x000fcc00078e0a2e */
[----:B------:R-:W-:-:S03]  /*3830*/  @!P1 IMAD.MOV R45, RZ, RZ, -R45 ;  /* 0x000000ffff2d9224 */ /* 0x000fc600078e0a2d */
[----:B------:R-:W-:Y:S01]  /*3840*/  @!P4 IMAD.MOV R43, RZ, RZ, -R43 ;  /* 0x000000ffff2bc224 */ /* 0x000fe200078e0a2b */
[----:B------:R-:W-:Y:S01]  /*3850*/  BAR.SYNC.DEFER_BLOCKING 0x0 ;  /* 0x0000000000007b1d */ /* 0x000fe20000010000 */
[----:B---3--:R-:W-:-:S05]  /*3860*/  ISETP.GE.AND P2, PT, R88, RZ, PT ;  /* 0x000000ff5800720c */ /* 0x008fca0003f46270 */
[----:B------:R-:W3:Y:S08]  /*3870*/  LDL R88, [R1+0x7c4] ;  /* 0x0007c40001587983 */ /* 0x000ef00000100800 */
[----:B------:R-:W-:Y:S01]  /*3880*/  @!P2 IMAD.MOV R44, RZ, RZ, -R44 ;  /* 0x000000ffff2ca224 */ /* 0x000fe200078e0a2c */
[----:B------:R-:W-:Y:S02]  /*3890*/  ISETP.GE.AND P5, PT, R90, RZ, PT ;  /* 0x000000ff5a00720c */ /* 0x000fe40003fa6270 */
[----:B------:R-:W3:Y:S01]  /*38a0*/  LDL R90, [R1+0x7d0] ;  /* 0x0007d000015a7983 */ /* 0x000ee20000100800 */
[----:B----4-:R-:W-:-:S03]  /*38b0*/  ISETP.GE.AND P3, PT, R91, RZ, PT ;  /* 0x000000ff5b00720c */ /* 0x010fc60003f66270 */
[----:B------:R-:W4:Y:S01]  /*38c0*/  LDL R91, [R1+0x7c8] ;  /* 0x0007c800015b7983 */ /* 0x000f220000100800 */
[----:B-----5:R-:W-:-:S03]  /*38d0*/  ISETP.GE.AND P1, PT, R92, RZ, PT ;  /* 0x000000ff5c00720c */ /* 0x020fc60003f26270 */
[----:B------:R-:W5:Y:S01]  /*38e0*/  LDL R92, [R1+0x7b4] ;  /* 0x0007b400015c7983 */ /* 0x000f620000100800 */
[----:B--2---:R-:W-:-:S03]  /*38f0*/  ISETP.GE.AND P2, PT, R93, RZ, PT ;  /* 0x000000ff5d00720c */ /* 0x004fc60003f46270 */
[----:B------:R-:W2:Y:S01]  /*3900*/  LDL R93, [R1+0x7b0] ;  /* 0x0007b000015d7983 */ /* 0x000ea20000100800 */
[----:B------:R-:W-:-:S03]  /*3910*/  ISETP.GE.AND P4, PT, R3, RZ, PT ;  /* 0x000000ff0300720c */ /* 0x000fc60003f86270 */
[----:B------:R-:W2:Y:S01]  /*3920*/  LDL R3, [R1+0x7a4] ;  /* 0x0007a40001037983 */ /* 0x000ea20000100800 */
[----:B------:R-:W-:Y:S01]  /*3930*/  @!P0 IMAD.IADD R16, R16, 0x1, -R7 ;  /* 0x0000000110108824 */ /* 0x000fe200078e0a07 */
[----:B------:R-:W-:Y:S01]  /*3940*/  ISETP.GT.U32.AND P0, PT, R7, R10, PT ;  /* 0x0000000a0700720c */ /* 0x000fe20003f04070 */
[----:B------:R-:W-:Y:S01]  /*3950*/  @!P5 IMAD.MOV R42, RZ, RZ, -R42 ;  /* 0x000000ffff2ad224 */ /* 0x000fe200078e0a2a */
[----:B------:R-:W-:Y:S01]  /*3960*/  ISETP.GE.AND P5, PT, R71, RZ, PT ;  /* 0x000000ff4700720c */ /* 0x000fe20003fa6270 */
[----:B------:R-:W-:Y:S01]  /*3970*/  @!P3 IMAD.MOV R41, RZ, RZ, -R41 ;  /* 0x000000ffff29b224 */ /* 0x000fe200078e0a29 */
[----:B------:R-:W-:Y:S01]  /*3980*/  ISETP.GE.AND P3, PT, R72, RZ, PT ;  /* 0x000000ff4800720c */ /* 0x000fe20003f66270 */
[----:B------:R-:W-:Y:S01]  /*3990*/  @!P1 IMAD.MOV R40, RZ, RZ, -R40 ;  /* 0x000000ffff289224 */ /* 0x000fe200078e0a28 */
[----:B------:R-:W2:Y:S01]  /*39a0*/  LDL R71, [R1+0x78c] ;  /* 0x00078c0001477983 */ /* 0x000ea20000100800 */
[----:B------:R-:W-:Y:S02]  /*39b0*/  @!P2 IMAD.MOV R39, RZ, RZ, -R39 ;  /* 0x000000ffff27a224 */ /* 0x000fe400078e0a27 */
[----:B------:R-:W-:Y:S01]  /*39c0*/  @!P4 IMAD.MOV R38, RZ, RZ, -R38 ;  /* 0x000000ffff26c224 */ /* 0x000fe200078e0a26 */
[----:B------:R-:W2:Y:S03]  /*39d0*/  LDL R72, [R1+0x780] ;  /* 0x0007800001487983 */ /* 0x000ea60000100800 */
[----:B------:R-:W-:-:S02]  /*39e0*/  @!P0 IMAD.IADD R10, R10, 0x1, -R7 ;  /* 0x000000010a0a8824 */ /* 0x000fc400078e0a07 */
[----:B------:R-:W2:Y:S01]  /*39f0*/  LDL R7, [R1+0x790] ;  /* 0x0007900001077983 */ /* 0x000ea20000100800 */
[----:B------:R-:W-:Y:S01]  /*3a00*/  @!P5 IMAD.MOV R37, RZ, RZ, -R37 ;  /* 0x000000ffff25d224 */ /* 0x000fe200078e0a25 */
[----:B------:R-:W-:Y:S02]  /*3a10*/  ISETP.GE.AND P1, PT, R87, RZ, PT ;  /* 0x000000ff5700720c */ /* 0x000fe40003f26270 */
[----:B------:R-:W2:Y:S01]  /*3a20*/  LDL.LU R87, [R1+0x7f4] ;  /* 0x0007f40001577983 */ /* 0x000ea20000300800 */
[----:B------:R-:W-:Y:S01]  /*3a30*/  ISETP.GE.AND P4, PT, R89, RZ, PT ;  /* 0x000000ff5900720c */ /* 0x000fe20003f86270 */
[----:B------:R-:W-:-:S09]  /*3a40*/  @!P3 IMAD.MOV R36, RZ, RZ, -R36 ;  /* 0x000000ffff24b224 */ /* 0x000fd200078e0a24 */
[----:B------:R-:W-:-:S03]  /*3a50*/  @!P1 IMAD.MOV R35, RZ, RZ, -R35 ;  /* 0x000000ffff239224 */ /* 0x000fc600078e0a23 */
[----:B------:R-:W-:Y:S01]  /*3a60*/  @!P4 IMAD.MOV R33, RZ, RZ, -R33 ;  /* 0x000000ffff21c224 */ /* 0x000fe200078e0a21 */
[----:B---3--:R-:W-:Y:S02]  /*3a70*/  ISETP.GE.AND P2, PT, R88, RZ, PT ;  /* 0x000000ff5800720c */ /* 0x008fe40003f46270 */
[----:B------:R-:W3:Y:S04]  /*3a80*/  LDL.LU R88, [R1+0x7f0] ;  /* 0x0007f00001587983 */ /* 0x000ee80000300800 */
[----:B------:R-:W3:Y:S07]  /*3a90*/  LDL.LU R89, [R1+0x7ec] ;  /* 0x0007ec0001597983 */ /* 0x000eee0000300800 */
[----:B------:R-:W-:Y:S01]  /*3aa0*/  @!P2 IMAD.MOV R34, RZ, RZ, -R34 ;  /* 0x000000ffff22a224 */ /* 0x000fe200078e0a22 */
[----:B------:R-:W-:-:S02]  /*3ab0*/  ISETP.GE.AND P5, PT, R90, RZ, PT ;  /* 0x000000ff5a00720c */ /* 0x000fc40003fa6270 */
[----:B------:R-:W3:Y:S01]  /*3ac0*/  LDL.LU R90, [R1+0x7e8] ;  /* 0x0007e800015a7983 */ /* 0x000ee20000300800 */
[----:B----4-:R-:W-:-:S03]  /*3ad0*/  ISETP.GE.AND P3, PT, R91, RZ, PT ;  /* 0x000000ff5b00720c */ /* 0x010fc60003f66270 */
[----:B------:R-:W4:Y:S01]  /*3ae0*/  LDL.LU R91, [R1+0x7e4] ;  /* 0x0007e400015b7983 */ /* 0x000f220000300800 */
[----:B-----5:R-:W-:-:S03]  /*3af0*/  ISETP.GE.AND P1, PT, R92, RZ, PT ;  /* 0x000000ff5c00720c */ /* 0x020fc60003f26270 */
[----:B------:R-:W5:Y:S01]  /*3b00*/  LDL.LU R92, [R1+0x7e0] ;  /* 0x0007e000015c7983 */ /* 0x000f620000300800 */
[----:B--2---:R-:W-:-:S03]  /*3b10*/  ISETP.GE.AND P2, PT, R93, RZ, PT ;  /* 0x000000ff5d00720c */ /* 0x004fc60003f46270 */
[----:B------:R-:W2:Y:S01]  /*3b20*/  LDL.LU R93, [R1+0x7dc] ;  /* 0x0007dc00015d7983 */ /* 0x000ea20000300800 */
[----:B------:R-:W-:-:S03]  /*3b30*/  ISETP.GE.AND P4, PT, R3, RZ, PT ;  /* 0x000000ff0300720c */ /* 0x000fc60003f86270 */
[----:B------:R-:W2:Y:S06]  /*3b40*/  LDL.LU R3, [R1+0x7d8] ;  /* 0x0007d80001037983 */ /* 0x000eac0000300800 */
[----:B------:R-:W-:Y:S01]  /*3b50*/  @!P2 IMAD.MOV R29, RZ, RZ, -R29 ;  /* 0x000000ffff1da224 */ /* 0x000fe200078e0a1d */
[----:B--2---:R-:W-:Y:S02]  /*3b60*/  ISETP.GE.AND P2, PT, R3, RZ, PT ;  /* 0x000000ff0300720c */ /* 0x004fe40003f46270 */
[----:B------:R-:W2:Y:S11]  /*3b70*/  LDL.LU R3, [R1+0x7d4] ;  /* 0x0007d40001037983 */ /* 0x000eb60000300800 */
[----:B------:R-:W-:Y:S01]  /*3b80*/  @!P2 IMAD.MOV R24, RZ, RZ, -R24 ;  /* 0x000000ffff18a224 */ /* 0x000fe200078e0a18 */
[----:B---3--:R-:W-:-:S13]  /*3b90*/  ISETP.GE.AND P2, PT, R89, RZ, PT ;  /* 0x000000ff5900720c */ /* 0x008fda0003f46270 */
[----:B------:R-:W-:Y:S01]  /*3ba0*/  @!P2 IMAD.MOV R19, RZ, RZ, -R19 ;  /* 0x000000ffff13a224 */ /* 0x000fe200078e0a13 */
[----:B------:R-:W-:Y:S01]  /*3bb0*/  ISETP.GE.AND P2, PT, R84, RZ, PT ;  /* 0x000000ff5400720c */ /* 0x000fe20003f46270 */
[----:B------:R-:W-:-:S12]  /*3bc0*/  @!P5 IMAD.MOV R32, RZ, RZ, -R32 ;  /* 0x000000ffff20d224 */ /* 0x000fd800078e0a20 */
[----:B------:R-:W-:Y:S01]  /*3bd0*/  @!P2 IMAD.MOV R14, RZ, RZ, -R14 ;  /* 0x000000ffff0ea224 */ /* 0x000fe200078e0a0e */
[----:B------:R-:W-:Y:S01]  /*3be0*/  ISETP.GE.AND P2, PT, R79, RZ, PT ;  /* 0x000000ff4f00720c */ /* 0x000fe20003f46270 */
[----:B------:R-:W-:Y:S01]  /*3bf0*/  @!P1 IMAD.MOV R30, RZ, RZ, -R30 ;  /* 0x000000ffff1e9224 */ /* 0x000fe200078e0a1e */
[----:B------:R-:W-:Y:S01]  /*3c00*/  ISETP.GE.AND P5, PT, R7, RZ, PT ;  /* 0x000000ff0700720c */ /* 0x000fe20003fa6270 */
[----:B------:R-:W-:Y:S01]  /*3c10*/  @!P3 IMAD.MOV R31, RZ, RZ, -R31 ;  /* 0x000000ffff1fb224 */ /* 0x000fe200078e0a1f */
[----:B------:R-:W-:Y:S01]  /*3c20*/  ISETP.GE.AND P1, PT, R72, RZ, PT ;  /* 0x000000ff4800720c */ /* 0x000fe20003f26270 */
[----:B------:R-:W-:Y:S01]  /*3c30*/  @!P6 IMAD.MOV R67, RZ, RZ, -R67 ;  /* 0x000000ffff43e224 */ /* 0x000fe200078e0a43 */
[----:B------:R-:W-:Y:S01]  /*3c40*/  ISETP.GE.AND P3, PT, R71, RZ, PT ;  /* 0x000000ff4700720c */ /* 0x000fe20003f66270 */
[----:B------:R-:W-:-:S06]  /*3c50*/  @!P4 IMAD.MOV R28, RZ, RZ, -R28 ;  /* 0x000000ffff1cc224 */ /* 0x000fcc00078e0a1c */
[----:B------:R-:W-:Y:S01]  /*3c60*/  @!P2 IMAD.MOV R8, RZ, RZ, -R8 ;  /* 0x000000ffff08a224 */ /* 0x000fe200078e0a08 */
[----:B------:R-:W-:Y:S01]  /*3c70*/  ISETP.GE.AND P4, PT, R93, RZ, PT ;  /* 0x000000ff5d00720c */ /* 0x000fe20003f86270 */
[----:B------:R-:W-:Y:S01]  /*3c80*/  @!P5 IMAD.MOV R27, RZ, RZ, -R27 ;  /* 0x000000ffff1bd224 */ /* 0x000fe200078e0a1b */
[----:B-----5:R-:W-:Y:S01]  /*3c90*/  ISETP.GE.AND P5, PT, R92, RZ, PT ;  /* 0x000000ff5c00720c */ /* 0x020fe20003fa6270 */
[----:B------:R-:W-:Y:S01]  /*3ca0*/  @!P1 IMAD.MOV R25, RZ, RZ, -R25 ;  /* 0x000000ffff199224 */ /* 0x000fe200078e0a19 */
[----:B------:R-:W-:Y:S01]  /*3cb0*/  ISETP.GE.AND P1, PT, R90, RZ, PT ;  /* 0x000000ff5a00720c */ /* 0x000fe20003f26270 */
[----:B------:R-:W-:Y:S01]  /*3cc0*/  @!P3 IMAD.MOV R26, RZ, RZ, -R26 ;  /* 0x000000ffff1ab224 */ /* 0x000fe200078e0a1a */
[----:B----4-:R-:W-:Y:S01]  /*3cd0*/  ISETP.GE.AND P3, PT, R91, RZ, PT ;  /* 0x000000ff5b00720c */ /* 0x010fe20003f66270 */
[----:B------:R-:W3:Y:S06]  /*3ce0*/  LDC R7, c[0x0][0x3a0] ;  /* 0x0000e800ff077b82 */ /* 0x000eec0000000800 */
[----:B------:R-:W-:Y:S01]  /*3cf0*/  @!P4 IMAD.MOV R23, RZ, RZ, -R23 ;  /* 0x000000ffff17c224 */ /* 0x000fe200078e0a17 */
[----:B------:R-:W-:Y:S01]  /*3d00*/  ISETP.GE.AND P4, PT, R88, RZ, PT ;  /* 0x000000ff5800720c */ /* 0x000fe20003f86270 */
[----:B------:R-:W-:Y:S01]  /*3d10*/  @!P5 IMAD.MOV R22, RZ, RZ, -R22 ;  /* 0x000000ffff16d224 */ /* 0x000fe200078e0a16 */
[----:B------:R-:W-:Y:S01]  /*3d20*/  ISETP.GE.AND P5, PT, R87, RZ, PT ;  /* 0x000000ff5700720c */ /* 0x000fe20003fa6270 */
[----:B------:R-:W-:Y:S01]  /*3d30*/  @!P1 IMAD.MOV R20, RZ, RZ, -R20 ;  /* 0x000000ffff149224 */ /* 0x000fe200078e0a14 */
[----:B------:R-:W-:Y:S01]  /*3d40*/  ISETP.GE.AND P1, PT, R85, RZ, PT ;  /* 0x000000ff5500720c */ /* 0x000fe20003f26270 */
[----:B------:R-:W-:Y:S01]  /*3d50*/  @!P3 IMAD.MOV R21, RZ, RZ, -R21 ;  /* 0x000000ffff15b224 */ /* 0x000fe200078e0a15 */
[----:B------:R-:W-:-:S07]  /*3d60*/  ISETP.GE.AND P3, PT, R86, RZ, PT ;  /* 0x000000ff5600720c */ /* 0x000fce0003f66270 */
        /* <DEDUP_REMOVED lines=15> */
[----:B------:R-:W-:Y:S02]  /*3e60*/  ISETP.GE.AND P3, PT, R76, RZ, PT ;  /* 0x000000ff4c00720c */ /* 0x000fe40003f66270 */
[----:B0-----:R-:W-:Y:S02]  /*3e70*/  R2UR UR8, R69 ;  /* 0x00000000450872ca */ /* 0x001fe400000e0000 */
[----:B------:R-:W0:Y:S01]  /*3e80*/  LDC.64 R68, c[0x0][0x3a8] ;  /* 0x0000ea00ff447b82 */ /* 0x000e220000000a00 */
[----:B------:R-:W-:-:S02]  /*3e90*/  ISETP.GE.AND P6, PT, R74, RZ, PT ;  /* 0x000000ff4a00720c */ /* 0x000fc40003fc6270 */
[----:B------:R-:W-:Y:S02]  /*3ea0*/  @!P4 IMAD.MOV R9, RZ, RZ, -R9 ;  /* 0x000000ffff09c224 */ /* 0x000fe400078e0a09 */
[----:B------:R-:W-:Y:S01]  /*3eb0*/  @!P5 IMAD.MOV R6, RZ, RZ, -R6 ;  /* 0x000000ffff06d224 */ /* 0x000fe200078e0a06 */
[----:B------:R-:W-:Y:S01]  /*3ec0*/  ISETP.NE.AND P0, PT, R2, RZ, PT ;  /* 0x000000ff0200720c */ /* 0x000fe20003f05270 */
[----:B------:R-:W-:Y:S02]  /*3ed0*/  @!P1 IMAD.MOV R5, RZ, RZ, -R5 ;  /* 0x000000ffff059224 */ /* 0x000fe400078e0a05 */
[----:B------:R-:W-:-:S05]  /*3ee0*/  @!P3 IMAD.MOV R4, RZ, RZ, -R4 ;  /* 0x000000ffff04b224 */ /* 0x000fca00078e0a04 */
[----:B------:R-:W-:-:S05]  /*3ef0*/  @!P6 IMAD.MOV R0, RZ, RZ, -R0 ;  /* 0x000000ffff00e224 */ /* 0x000fca00078e0a00 */
[----:B------:R-:W-:Y:S01]  /*3f00*/  @!P0 LOP3.LUT R0, RZ, R2, RZ, 0x33, !PT ;  /* 0x00000002ff008212 */ /* 0x000fe200078e33ff */
[----:B---3--:R-:W-:-:S05]  /*3f10*/  VIADD R2, R7, 0xffffff82 ;  /* 0xffffff8207027836 */ /* 0x008fca0000000000 */
[----:B------:R-:W-:Y:S01]  /*3f20*/  ISETP.GE.U32.AND P4, PT, R2, 0x7fffff03, PT ;  /* 0x7fffff030200780c */ /* 0x000fe20003f86070 */
[----:B------:R-:W-:Y:S02]  /*3f30*/  VIADD R2, R7, 0xffffff83 ;  /* 0xffffff8307027836 */ /* 0x000fe40000000000 */
[----:B------:R-:W-:-:S03]  /*3f40*/  IMAD R0, R0, UR5, RZ ;  /* 0x0000000500007c24 */ /* 0x000fc6000f8e02ff */
[----:B------:R-:W-:Y:S02]  /*3f50*/  ISETP.GE.U32.AND P1, PT, R2, 0x7fffff04, PT ;  /* 0x7fffff040200780c */ /* 0x000fe40003f26070 */
[----:B--2---:R-:W-:Y:S02]  /*3f60*/  ISETP.NE.AND P2, PT, R3, RZ, PT ;  /* 0x000000ff0300720c */ /* 0x004fe40003f45270 */
[----:B------:R-:W-:-:S04]  /*3f70*/  LOP3.LUT R3, RZ, R3, RZ, 0x33, !PT ;  /* 0x00000003ff037212 */ /* 0x000fc800078e33ff */
[----:B------:R-:W-:-:S05]  /*3f80*/  SEL R70, R3, R70, !P2 ;  /* 0x0000004603467207 */ /* 0x000fca0005000000 */
[----:B------:R2:W-:Y:S02]  /*3f90*/  STL [R1+0xac], R70 ;  /* 0x0000ac4601007387 */ /* 0x0005e40000100800 */
[C---:B--2---:R-:W-:Y:S02]  /*3fa0*/  SEL R70, R3.reuse, R67, !P2 ;  /* 0x0000004303467207 */ /* 0x044fe40005000000 */
[C---:B------:R-:W-:Y:S02]  /*3fb0*/  SEL R67, R3.reuse, R66, !P2 ;  /* 0x0000004203437207 */ /* 0x040fe40005000000 */
[C---:B------:R-:W-:Y:S02]  /*3fc0*/  SEL R66, R3.reuse, R65, !P2 ;  /* 0x0000004103427207 */ /* 0x040fe40005000000 */
[C---:B------:R-:W-:Y:S01]  /*3fd0*/  SEL R65, R3.reuse, R64, !P2 ;  /* 0x0000004003417207 */ /* 0x040fe20005000000 */
[----:B------:R2:W-:Y:S01]  /*3fe0*/  STL [R1+0xb0], R70 ;  /* 0x0000b04601007387 */ /* 0x0005e20000100800 */
[----:B------:R-:W-:-:S02]  /*3ff0*/  SEL R64, R3, R63, !P2 ;  /* 0x0000003f03407207 */ /* 0x000fc40005000000 */
[C---:B------:R-:W-:Y:S01]  /*4000*/  SEL R63, R3.reuse, R62, !P2 ;  /* 0x0000003e033f7207 */ /* 0x040fe20005000000 */
[----:B------:R3:W-:Y:S01]  /*4010*/  STL [R1+0xb4], R67 ;  /* 0x0000b44301007387 */ /* 0x0007e20000100800 */
[C---:B------:R-:W-:Y:S02]  /*4020*/  SEL R62, R3.reuse, R61, !P2 ;  /* 0x0000003d033e7207 */ /* 0x040fe40005000000 */
[C---:B------:R-:W-:Y:S01]  /*4030*/  SEL R61, R3.reuse, R60, !P2 ;  /* 0x0000003c033d7207 */ /* 0x040fe20005000000 */
[----:B------:R3:W-:Y:S01]  /*4040*/  STL [R1+0xbc], R66 ;  /* 0x0000bc4201007387 */ /* 0x0007e20000100800 */
[C---:B------:R-:W-:Y:S02]  /*4050*/  SEL R60, R3.reuse, R59, !P2 ;  /* 0x0000003b033c7207 */ /* 0x040fe40005000000 */
[C---:B------:R-:W-:Y:S01]  /*4060*/  SEL R59, R3.reuse, R58, !P2 ;  /* 0x0000003a033b7207 */ /* 0x040fe20005000000 */
[----:B------:R3:W-:Y:S01]  /*4070*/  STL [R1+0xc0], R65 ;  /* 0x0000c04101007387 */ /* 0x0007e20000100800 */
[----:B------:R-:W-:-:S03]  /*4080*/  SEL R58, R3, R57, !P2 ;  /* 0x00000039033a7207 */ /* 0x000fc60005000000 */
        /* <DEDUP_REMOVED lines=104> */
[----:B------:R3:W-:Y:S04]  /*4710*/  STL [R1+0x194], R12 ;  /* 0x0001940c01007387 */ /* 0x0007e80000100800 */
[----:B------:R3:W-:Y:S04]  /*4720*/  STL [R1+0x198], R11 ;  /* 0x0001980b01007387 */ /* 0x0007e80000100800 */
[----:B------:R3:W-:Y:S01]  /*4730*/  STL [R1+0x19c], R10 ;  /* 0x00019c0a01007387 */ /* 0x0007e20000100800 */
[----:B------:R-:W-:-:S03]  /*4740*/  VIADD R3, R7, 0xffffff80 ;  /* 0xffffff8007037836 */ /* 0x000fc60000000000 */
[----:B------:R3:W-:Y:S04]  /*4750*/  STL [R1+0x1a0], R9 ;  /* 0x0001a00901007387 */ /* 0x0007e80000100800 */
[----:B------:R3:W-:Y:S04]  /*4760*/  STL [R1+0x1a4], R8 ;  /* 0x0001a40801007387 */ /* 0x0007e80000100800 */
[----:B------:R3:W-:Y:S04]  /*4770*/  STL [R1+0x1a8], R6 ;  /* 0x0001a80601007387 */ /* 0x0007e80000100800 */
[----:B------:R3:W-:Y:S01]  /*4780*/  STL [R1+0x1ac], R5 ;  /* 0x0001ac0501007387 */ /* 0x0007e20000100800 */
[----:B------:R-:W-:Y:S01]  /*4790*/  ISETP.GE.U32.AND P3, PT, R3, 0x7fffff01, PT ;  /* 0x7fffff010300780c */ /* 0x000fe20003f66070 */
[----:B0-----:R-:W-:-:S02]  /*47a0*/  IMAD R3, R73, R69, RZ ;  /* 0x0000004549037224 */ /* 0x001fc400078e02ff */
[----:B------:R-:W-:-:S03]  /*47b0*/  VIADD R4, R7, 0xffffff81 ;  /* 0xffffff8107047836 */ /* 0x000fc60000000000 */
[----:B--2---:R-:W-:Y:S02]  /*47c0*/  LEA R70, P6, R3, UR14, 0x1 ;  /* 0x0000000e03467c11 */ /* 0x004fe4000f8c08ff */
[----:B------:R-:W-:Y:S01]  /*47d0*/  ISETP.GE.U32.AND P0, PT, R4, 0x7fffff02, PT ;  /* 0x7fffff020400780c */ /* 0x000fe20003f06070 */
[----:B------:R-:W-:Y:S01]  /*47e0*/  VIADD R4, R7, 0xffffff84 ;  /* 0xffffff8407047836 */ /* 0x000fe20000000000 */
[----:B------:R-:W-:Y:S02]  /*47f0*/  LEA.HI.X.SX32 R3, R3, UR15, 0x1, P6 ;  /* 0x0000000f03037c11 */ /* 0x000fe4000b0f0eff */
[----:B------:R-:W-:Y:S02]  /*4800*/  LEA R2, P6, R0, UR12, 0x1 ;  /* 0x0000000c00027c11 */ /* 0x000fe4000f8c08ff */
[----:B------:R-:W-:Y:S02]  /*4810*/  ISETP.GE.U32.AND P5, PT, R4, 0x7fffff05, PT ;  /* 0x7fffff050400780c */ /* 0x000fe40003fa6070 */
[----:B------:R-:W-:-:S02]  /*4820*/  ISETP.NE.U32.AND P2, PT, R73, RZ, PT ;  /* 0x000000ff4900720c */ /* 0x000fc40003f45070 */
[----:B------:R-:W-:Y:S01]  /*4830*/  LEA.HI.X.SX32 R0, R0, UR13, 0x1, P6 ;  /* 0x0000000d00007c11 */ /* 0x000fe2000b0f0eff */
[----:B-1-3--:R-:W-:Y:S10]  /*4840*/  BRA.U UP0, `(.L_x_5) ;  /* 0x0000000100187547 */ /* 0x00aff4000b800000 */
[----:B------:R-:W-:Y:S01]  /*4850*/  ELECT P6, URZ, PT ;  /* 0x0000000000ff782f */ /* 0x000fe200038c0000 */
[----:B------:R-:W-:Y:S01]  /*4860*/  IMAD.MOV.U32 R4, RZ, RZ, 0x1 ;  /* 0x00000001ff047424 */ /* 0x000fe200078e00ff */
[----:B------:R-:W-:Y:S01]  /*4870*/  UMOV UR5, 0x40 ;  /* 0x0000004000057882 */ /* 0x000fe20000000000 */
[----:B------:R-:W-:Y:S01]  /*4880*/  UVIRTCOUNT.DEALLOC.SMPOOL 0x80 ;  /* 0x000000800000784c */ /* 0x000fe20000000000 */
[----:B------:R-:W-:-:S09]  /*4890*/  ULEA UR5, UR4, UR5, 0x18 ;  /* 0x0000000504057291 */ /* 0x000fd2000f8ec0ff */
[----:B------:R0:W-:Y:S03]  /*48a0*/  @P6 STS.U8 [UR5], R4 ;  /* 0x00000004ff006988 */ /* 0x0001e60008000005 */
.L_x_5:
[----:B------:R-:W-:Y:S01]  /*48b0*/  UIADD3 UR10, UPT, UPT, UR8, UR10, URZ ;  /* 0x0000000a080a7290 */ /* 0x000fe2000fffe0ff */
[C---:B------:R-:W-:Y:S01]  /*48c0*/  IMAD R6, R68.reuse, 0xfe, RZ ;  /* 0x000000fe44067824 */ /* 0x040fe200078e02ff */
[----:B------:R-:W-:Y:S01]  /*48d0*/  VOTEU.ALL UP1, P2 ;  /* 0x0000000000ff7886 */ /* 0x000fe20001020000 */
[----:B------:R-:W-:Y:S01]  /*48e0*/  UIADD3 UR6, UPT, UPT, UR9, 0x8000, URZ ;  /* 0x0000800009067890 */ /* 0x000fe2000fffe0ff */
[C---:B------:R-:W-:Y:S01]  /*48f0*/  IMAD R5, R68.reuse, 0x7f, RZ ;  /* 0x0000007f44057824 */ /* 0x040fe200078e02ff */
[----:B------:R-:W-:Y:S01]  /*4900*/  VOTEU.ALL UP2, P2 ;  /* 0x0000000000ff7886 */ /* 0x000fe20001040000 */
[----:B0-----:R-:W-:Y:S01]  /*4910*/  IMAD R4, R68, 0xfc, RZ ;  /* 0x000000fc44047824 */ /* 0x001fe200078e02ff */
[----:B------:R-:W-:-:S04]  /*4920*/  @!UP1 UIADD3 UR4, UPT, UPT, -UR7, 0x100000, URZ ;  /* 0x0010000007049890 */ /* 0x000fc8000fffe1ff */
[----:B------:R-:W-:Y:S02]  /*4930*/  @!UP1 USHF.L.U32 UR5, UR4, 0xb, URZ ;  /* 0x0000000b04059899 */ /* 0x000fe400080006ff */
[----:B------:R-:W-:Y:S01]  /*4940*/  @!UP1 USHF.L.U32 UR4, UR4, 0x1, URZ ;  /* 0x0000000104049899 */ /* 0x000fe200080006ff */
[----:B------:R0:W-:Y:S01]  /*4950*/  STL [R1+0x800], R48 ;  /* 0x0008003001007387 */ /* 0x0001e20000100800 */
[----:B------:R-:W-:Y:S01]  /*4960*/  IADD3 R6, P6, PT, R6, R2, RZ ;  /* 0x0000000206067210 */ /* 0x000fe20007fde0ff */
[----:B------:R-:W-:Y:S01]  /*4970*/  IMAD R8, R68, 0x7e, RZ ;  /* 0x0000007e44087824 */ /* 0x000fe200078e02ff */
[----:B------:R-:W-:Y:S01]  /*4980*/  PRMT R10, RZ, 0x7610, R10 ;  /* 0x00007610ff0a7816 */ /* 0x000fe2000000000a */
[----:B------:R-:W-:Y:S01]  /*4990*/  STTM.x64 tmem[UR10], RZ ;  /* 0x000000ff000079ed */ /* 0x000fe2000834000a */
[----:B------:R-:W1:Y:S02]  /*49a0*/  FENCE.VIEW.ASYNC.T ;  /* 0x00000000000073c6 */ /* 0x000e640000000200 */
[----:B-1----:R-:W-:Y:S01]  /*49b0*/  BAR.SYNC.DEFER_BLOCKING 0x0 ;  /* 0x0000000000007b1d */ /* 0x002fe20000010000 */
[----:B------:R-:W-:Y:S01]  /*49c0*/  LEA.HI.X.SX32 R5, R5, R0, 0x1, P6 ;  /* 0x0000000005057211 */ /* 0x000fe200030f0eff */
[----:B------:R-:W-:Y:S01]  /*49d0*/  VIADD R9, R7, 0xffffff85 ;  /* 0xffffff8507097836 */ /* 0x000fe20000000000 */
[----:B0-----:R-:W-:Y:S01]  /*49e0*/  IADD3 R48, P6, PT, R4, R2, RZ ;  /* 0x0000000204307210 */ /* 0x001fe20007fde0ff */
[----:B------:R-:W-:Y:S01]  /*49f0*/  @!P3 IMAD.MOV.U32 R4, RZ, RZ, R6 ;  /* 0x000000ffff04b224 */ /* 0x000fe200078e0006 */
[----:B------:R-:W-:Y:S01]  /*4a00*/  PRMT R11, RZ, 0x7610, R11 ;  /* 0x00007610ff0b7816 */ /* 0x000fe2000000000b */
[----:B------:R-:W0:Y:S01]  /*4a10*/  LDCU UR11, c[0x0][0x3b0] ;  /* 0x00007600ff0b77ac */ /* 0x000e220008000800 */
[----:B------:R1:W-:Y:S01]  /*4a20*/  STL [R1+0x7fc], R47 ;  /* 0x0007fc2f01007387 */ /* 0x0003e20000100800 */
[----:B------:R-:W-:-:S02]  /*4a30*/  PRMT R12, RZ, 0x7610, R12 ;  /* 0x00007610ff0c7816 */ /* 0x000fc4000000000c */
[----:B------:R-:W-:Y:S01]  /*4a40*/  PRMT R13, RZ, 0x7610, R13 ;  /* 0x00007610ff0d7816 */ /* 0x000fe2000000000d */
[----:B------:R-:W-:Y:S01]  /*4a50*/  STL [R1+0x7f8], R46 ;  /* 0x0007f82e01007387 */ /* 0x000fe20000100800 */
[----:B------:R-:W-:Y:S01]  /*4a60*/  PRMT R14, RZ, 0x7610, R14 ;  /* 0x00007610ff0e7816 */ /* 0x000fe2000000000e */
[----:B------:R-:W2:Y:S02]  /*4a70*/  LDCU UR12, c[0x0][0x3b0] ;  /* 0x00007600ff0c77ac */ /* 0x000ea40008000800 */
[----:B------:R-:W-:Y:S01]  /*4a80*/  STL [R1+0x7f4], R45 ;  /* 0x0007f42d01007387 */ /* 0x000fe20000100800 */
[----:B-1----:R-:W-:Y:S01]  /*4a90*/  PRMT R47, RZ, 0x7610, R47 ;  /* 0x00007610ff2f7816 */ /* 0x002fe2000000002f */
[----:B------:R-:W1:Y:S02]  /*4aa0*/  LDCU UR13, c[0x0][0x3b0] ;  /* 0x00007600ff0d77ac */ /* 0x000e640008000800 */
[----:B------:R-:W-:Y:S01]  /*4ab0*/  STL [R1+0x7f0], R44 ;  /* 0x0007f02c01007387 */ /* 0x000fe20000100800 */
[----:B------:R-:W-:-:S02]  /*4ac0*/  PRMT R15, RZ, 0x7610, R15 ;  /* 0x00007610ff0f7816 */ /* 0x000fc4000000000f */
[----:B------:R-:W-:Y:S01]  /*4ad0*/  PRMT R17, RZ, 0x7610, R17 ;  /* 0x00007610ff117816 */ /* 0x000fe20000000011 */
[----:B------:R-:W3:Y:S02]  /*4ae0*/  FENCE.VIEW.ASYNC.S ;  /* 0x00000000000073c6 */ /* 0x000ee40000000000 */
[----:B---3--:R3:W4:Y:S02]  /*4af0*/  @!UP2 SYNCS.EXCH.64 URZ, [UR6], UR4 ;  /* 0x0000000406ffa5b2 */ /* 0x0087240008000100 */
[----:B----4-:R-:W-:Y:S01]  /*4b00*/  BAR.SYNC.DEFER_BLOCKING 0x0 ;  /* 0x0000000000007b1d */ /* 0x010fe20000010000 */
[----:B------:R-:W-:Y:S02]  /*4b10*/  PRMT R20, RZ, 0x7610, R20 ;  /* 0x00007610ff147816 */ /* 0x000fe40000000014 */
[----:B------:R-:W-:Y:S02]  /*4b20*/  PRMT R31, RZ, 0x7610, R31 ;  /* 0x00007610ff1f7816 */ /* 0x000fe4000000001f */
[----:B------:R-:W-:Y:S01]  /*4b30*/  PRMT R39, RZ, 0x7610, R39 ;  /* 0x00007610ff277816 */ /* 0x000fe20000000027 */
[----:B------:R-:W4:Y:S01]  /*4b40*/  LDCU UR14, c[0x0][0x3b0] ;  /* 0x00007600ff0e77ac */ /* 0x000f220008000800 */
[----:B------:R-:W-:Y:S01]  /*4b50*/  STL [R1+0x7ec], R43 ;  /* 0x0007ec2b01007387 */ /* 0x000fe20000100800 */
[----:B------:R-:W-:Y:S01]  /*4b60*/  PRMT R35, RZ, 0x7610, R35 ;  /* 0x00007610ff237816 */ /* 0x000fe20000000023 */
[----:B------:R-:W0:Y:S02]  /*4b70*/  LDCU UR15, c[0x0][0x3b0] ;  /* 0x00007600ff0f77ac */ /* 0x000e240008000800 */
        /* <DEDUP_REMOVED lines=9> */
[----:B------:R0:W2:Y:S01]  /*4c10*/  @!P3 LDG.E.U16 R47, desc[UR20][R4.64] ;  /* 0x00000014042fb981 */ /* 0x0000a2000c1e1500 */
[----:B------:R-:W-:Y:S01]  /*4c20*/  PRMT R66, RZ, 0x7610, R66 ;  /* 0x00007610ff427816 */ /* 0x000fe20000000042 */
[----:B------:R-:W0:Y:S02]  /*4c30*/  LDCU UR19, c[0x0][0x3b0] ;  /* 0x00007600ff1377ac */ /* 0x000e240008000800 */
[----:B------:R-:W-:Y:S01]  /*4c40*/  STL [R1+0x7dc], R70 ;  /* 0x0007dc4601007387 */ /* 0x000fe20000100800 */
[----:B------:R-:W-:Y:S01]  /*4c50*/  PRMT R36, RZ, 0x7610, R36 ;  /* 0x00007610ff247816 */ /* 0x000fe20000000024 */
[----:B------:R-:W1:Y:S02]  /*4c60*/  LDCU UR22, c[0x0][0x3b0] ;  /* 0x00007600ff1677ac */ /* 0x000e640008000800 */
        /* <DEDUP_REMOVED lines=9> */
[----:B------:R3:W-:Y:S01]  /*4d00*/  STL [R1+0x6ac], R5 ;  /* 0x0006ac0501007387 */ /* 0x0007e20000100800 */
[----:B0-----:R-:W-:Y:S01]  /*4d10*/  IMAD R4, R68, 0xfa, RZ ;  /* 0x000000fa44047824 */ /* 0x001fe200078e02ff */
[----:B------:R-:W-:Y:S01]  /*4d20*/  PRMT R30, RZ, 0x7610, R30 ;  /* 0x00007610ff1e7816 */ /* 0x000fe2000000001e */
[----:B------:R-:W0:Y:S01]  /*4d30*/  LDCU UR26, c[0x0][0x3b0] ;  /* 0x00007600ff1a77ac */ /* 0x000e220008000800 */
[----:B------:R4:W-:Y:S01]  /*4d40*/  STL [R1+0x6a8], R48 ;  /* 0x0006a83001007387 */ /* 0x0009e20000100800 */
[----:B------:R-:W-:-:S02]  /*4d50*/  PRMT R29, RZ, 0x7610, R29 ;  /* 0x00007610ff1d7816 */ /* 0x000fc4000000001d */
[----:B------:R-:W-:Y:S01]  /*4d60*/  PRMT R28, RZ, 0x7610, R28 ;  /* 0x00007610ff1c7816 */ /* 0x000fe2000000001c */
[----:B------:R-:W0:Y:S01]  /*4d70*/  LDCU UR27, c[0x0][0x3b0] ;  /* 0x00007600ff1b77ac */ /* 0x000e220008000800 */
[----:B---3--:R-:W-:Y:S01]  /*4d80*/  IMAD.MOV.U32 R5, RZ, RZ, R48 ;  /* 0x000000ffff057224 */ /* 0x008fe200078e0030 */
[----:B------:R-:W-:Y:S01]  /*4d90*/  PRMT R27, RZ, 0x7610, R27 ;  /* 0x00007610ff1b7816 */ /* 0x000fe2000000001b */
[----:B------:R-:W3:Y:S01]  /*4da0*/  LDCU UR28, c[0x0][0x3b0] ;  /* 0x00007600ff1c77ac */ /* 0x000ee20008000800 */
[----:B----4-:R-:W-:Y:S02]  /*4db0*/  LEA.HI.X.SX32 R48, R8, R0, 0x1, P6 ;  /* 0x0000000008307211 */ /* 0x010fe400030f0eff */
[----:B------:R-:W-:Y:S01]  /*4dc0*/  PRMT R26, RZ, 0x7610, R26 ;  /* 0x00007610ff1a7816 */ /* 0x000fe2000000001a */
[----:B------:R-:W4:Y:S02]  /*4dd0*/  LDCU UR29, c[0x0][0x3b0] ;  /* 0x00007600ff1d77ac */ /* 0x000f240008000800 */
[----:B------:R-:W-:Y:S01]  /*4de0*/  STL [R1+0x6a4], R48 ;  /* 0x0006a43001007387 */ /* 0x000fe20000100800 */
[----:B------:R-:W-:Y:S01]  /*4df0*/  PRMT R25, RZ, 0x7610, R25 ;  /* 0x00007610ff197816 */ /* 0x000fe20000000019 */
[----:B------:R-:W0:Y:S01]  /*4e00*/  LDCU UR30, c[0x0][0x3b0] ;  /* 0x00007600ff1e77ac */ /* 0x000e220008000800 */
[----:B------:R-:W-:-:S02]  /*4e10*/  PRMT R24, RZ, 0x7610, R24 ;  /* 0x00007610ff187816 */ /* 0x000fc40000000018 */
[----:B------:R-:W-:Y:S01]  /*4e20*/  PRMT R23, RZ, 0x7610, R23 ;  /* 0x00007610ff177816 */ /* 0x000fe20000000017 */
[----:B------:R-:W0:Y:S01]  /*4e30*/  LDCU UR31, c[0x0][0x3b0] ;  /* 0x00007600ff1f77ac */ /* 0x000e220008000800 */
[----:B------:R-:W-:Y:S02]  /*4e40*/  PRMT R22, RZ, 0x7610, R22 ;  /* 0x00007610ff167816 */ /* 0x000fe40000000016 */
[----:B------:R-:W-:Y:S01]  /*4e50*/  PRMT R21, RZ, 0x7610, R21 ;  /* 0x00007610ff157816 */ /* 0x000fe20000000015 */
[----:B------:R-:W0:Y:S01]  /*4e60*/  LDCU UR32, c[0x0][0x3b0] ;  /* 0x00007600ff2077ac */ /* 0x000e220008000800 */
[----:B------:R-:W-:Y:S02]  /*4e70*/  PRMT R19, RZ, 0x7610, R19 ;  /* 0x00007610ff137816 */ /* 0x000fe40000000013 */
        /* <DEDUP_REMOVED lines=62> */
[----:B------:R-:W-:Y:S01]  /*5260*/  PRMT R49, RZ, 0x7610, R49 ;  /* 0x00007610ff317816 */ /* 0x000fe20000000031 */
[----:B------:R-:W0:Y:S01]  /*5270*/  LDCU UR54, c[0x0][0x3b0] ;  /* 0x00007600ff3677ac */ /* 0x000e220008000800 */
        /* <DEDUP_REMOVED lines=8> */
[----:B--2---:R2:W-:Y:S02]  /*5300*/  STL [R1+0xa4], R47 ;  /* 0x0000a42f01007387 */ /* 0x0045e40000100800 */
[----:B--2---:R-:W-:Y:S01]  /*5310*/  IADD3 R47, P6, PT, R4, R2, RZ ;  /* 0x00000002042f7210 */ /* 0x004fe20007fde0ff */
[----:B------:R-:W-:-:S02]  /*5320*/  IMAD.MOV.U32 R4, RZ, RZ, R48 ;  /* 0x000000ffff047224 */ /* 0x000fc400078e0030 */
[----:B------:R-:W-:Y:S01]  /*5330*/  IMAD R6, R68, 0x7d, RZ ;  /* 0x0000007d44067824 */ /* 0x000fe200078e02ff */
[----:B------:R-:W2:Y:S02]  /*5340*/  LDL.LU R48, [R1+0x800] ;  /* 0x0008000001307983 */ /* 0x000ea40000300800 */
[----:B------:R-:W-:-:S04]  /*5350*/  @!P0 LOP3.LUT R5, R5, R4, RZ, 0x3c, !PT ;  /* 0x0000000405058212 */ /* 0x000fc800078e3cff */
[----:B------:R-:W-:-:S04]  /*5360*/  @!P0 LOP3.LUT R4, R5, R4, RZ, 0x3c, !PT ;  /* 0x0000000405048212 */ /* 0x000fc800078e3cff */
[----:B------:R-:W-:-:S05]  /*5370*/  @!P0 LOP3.LUT R5, R5, R4, RZ, 0x3c, !PT ;  /* 0x0000000405058212 */ /* 0x000fca00078e3cff */
[----:B------:R0:W2:Y:S01]  /*5380*/  @!P0 LDG.E.U16 R10, desc[UR20][R4.64] ;  /* 0x00000014040a8981 */ /* 0x0000a2000c1e1500 */
[----:B------:R-:W-:-:S03]  /*5390*/  PRMT R46, RZ, 0x7610, R46 ;  /* 0x00007610ff2e7816 */ /* 0x000fc6000000002e */
[----:B------:R-:W-:Y:S01]  /*53a0*/  STL [R1+0x6a0], R47 ;  /* 0x0006a02f01007387 */ /* 0x000fe20000100800 */
[----:B0-----:R-:W-:Y:S01]  /*53b0*/  LEA.HI.X.SX32 R5, R6, R0, 0x1, P6 ;  /* 0x0000000006057211 */ /* 0x001fe200030f0eff */
[----:B------:R-:W-:-:S04]  /*53c0*/  IMAD R4, R68, 0xf8, RZ ;  /* 0x000000f844047824 */ /* 0x000fc800078e02ff */
[----:B------:R-:W-:Y:S04]  /*53d0*/  STL [R1+0x69c], R5 ;  /* 0x00069c0501007387 */ /* 0x000fe80000100800 */
[----:B--2---:R0:W-:Y:S02]  /*53e0*/  STL [R1+0xa8], R10 ;  /* 0x0000a80a01007387 */ /* 0x0041e40000100800 */
[----:B0-----:R-:W-:Y:S01]  /*53f0*/  IADD3 R10, P6, PT, R4, R2, RZ ;  /* 0x00000002040a7210 */ /* 0x001fe20007fde0ff */
[----:B------:R-:W-:-:S05]  /*5400*/  @!P4 IMAD.MOV.U32 R4, RZ, RZ, R47 ;  /* 0x000000ffff04c224 */ /* 0x000fca00078e002f */
[----:B------:R0:W2:Y:S01]  /*5410*/  @!P4 LDG.E.U16 R46, desc[UR20][R4.64] ;  /* 0x00000014042ec981 */ /* 0x0000a2000c1e1500 */
[----:B------:R-:W-:Y:S01]  /*5420*/  ISETP.GE.U32.AND P3, PT, R9, 0x7fffff06, PT ;  /* 0x7fffff060900780c */ /* 0x000fe20003f66070 */
[----:B------:R-:W-:-:S05]  /*5430*/  VIADD R9, R7, 0xffffff86 ;  /* 0xffffff8607097836 */ /* 0x000fca0000000000 */
[----:B------:R-:W-:Y:S01]  /*5440*/  ISETP.GE.U32.AND P0, PT, R9, 0x7fffff07, PT ;  /* 0x7fffff070900780c */ /* 0x000fe20003f06070 */
[C---:B------:R-:W-:Y:S02]  /*5450*/  IMAD R9, R68.reuse, 0x7c, RZ ;  /* 0x0000007c44097824 */ /* 0x040fe400078e02ff */
[----:B0-----:R-:W-:-:S03]  /*5460*/  IMAD R4, R68, 0xf6, RZ ;  /* 0x000000f644047824 */ /* 0x001fc600078e02ff */
[----:B------:R-:W-:Y:S01]  /*5470*/  LEA.HI.X.SX32 R47, R9, R0, 0x1, P6 ;  /* 0x00000000092f7211 */ /* 0x000fe200030f0eff */
[----:B------:R-:W-:Y:S01]  /*5480*/  STL [R1+0x698], R10 ;  /* 0x0006980a01007387 */ /* 0x000fe20000100800 */
[----:B------:R-:W-:-:S03]  /*5490*/  IMAD.MOV.U32 R5, RZ, RZ, R10 ;  /* 0x000000ffff057224 */ /* 0x000fc600078e000a */
[----:B------:R-:W-:Y:S04]  /*54a0*/  STL [R1+0x694], R47 ;  /* 0x0006942f01007387 */ /* 0x000fe80000100800 */
[----:B--2---:R0:W-:Y:S02]  /*54b0*/  STL [R1+0x9c], R46 ;  /* 0x00009c2e01007387 */ /* 0x0041e40000100800 */
[----:B0-----:R-:W-:Y:S01]  /*54c0*/  IADD3 R46, P6, PT, R4, R2, RZ ;  /* 0x00000002042e7210 */ /* 0x001fe20007fde0ff */
[----:B------:R-:W-:Y:S02]  /*54d0*/  IMAD.MOV.U32 R4, RZ, RZ, R47 ;  /* 0x000000ffff047224 */ /* 0x000fe400078e002f */
[----:B------:R-:W-:Y:S01]  /*54e0*/  VIADD R6, R7, 0xffffff87 ;  /* 0xffffff8707067836 */ /* 0x000fe20000000000 */
[----:B------:R-:W2:Y:S02]  /*54f0*/  LDL.LU R47, [R1+0x7fc] ;  /* 0x0007fc00012f7983 */ /* 0x000ea40000300800 */
[----:B------:R-:W-:-:S04]  /*5500*/  @!P1 LOP3.LUT R5, R5, R4, RZ, 0x3c, !PT ;  /* 0x0000000405059212 */ /* 0x000fc800078e3cff */
[----:B------:R-:W-:-:S04]  /*5510*/  @!P1 LOP3.LUT R4, R5, R4, RZ, 0x3c, !PT ;  /* 0x0000000405049212 */ /* 0x000fc800078e3cff */
[----:B------:R-:W-:-:S05]  /*5520*/  @!P1 LOP3.LUT R5, R5, R4, RZ, 0x3c, !PT ;  /* 0x0000000405059212 */ /* 0x000fca00078e3cff */
[----:B------:R0:W2:Y:S01]  /*5530*/  @!P1 LDG.E.U16 R11, desc[UR20][R4.64] ;  /* 0x00000014040b9981 */ /* 0x0000a2000c1e1500 */
[----:B------:R-:W-:Y:S01]  /*5540*/  ISETP.GE.U32.AND P4, PT, R6, 0x7fffff08, PT ;  /* 0x7fffff080600780c */ /* 0x000fe20003f86070 */
[----:B------:R-:W-:Y:S02]  /*5550*/  IMAD R6, R68, 0x7b, RZ ;  /* 0x0000007b44067824 */ /* 0x000fe400078e02ff */
[----:B------:R-:W-:Y:S03]  /*5560*/  STL [R1+0x690], R46 ;  /* 0x0006902e01007387 */ /* 0x000fe60000100800 */
[----:B0-----:R-:W-:Y:S01]  /*5570*/  LEA.HI.X.SX32 R5, R6, R0, 0x1, P6 ;  /* 0x0000000006057211 */ /* 0x001fe200030f0eff */
[----:B------:R-:W-:Y:S01]  /*5580*/  IMAD R4, R68, 0xf4, RZ ;  /* 0x000000f444047824 */ /* 0x000fe200078e02ff */
[----:B------:R-:W-:-:S03]  /*5590*/  PRMT R45, RZ, 0x7610, R45 ;  /* 0x00007610ff2d7816 */ /* 0x000fc6000000002d */
[----:B------:R-:W-:Y:S04]  /*55a0*/  STL [R1+0x68c], R5 ;  /* 0x00068c0501007387 */ /* 0x000fe80000100800 */
[----:B--2---:R0:W-:Y:S02]  /*55b0*/  STL [R1+0xa0], R11 ;  /* 0x0000a00b01007387 */ /* 0x0041e40000100800 */
[----:B0-----:R-:W-:Y:S01]  /*55c0*/  IADD3 R11, P6, PT, R4, R2, RZ ;  /* 0x00000002040b7210 */ /* 0x001fe20007fde0ff */
[----:B------:R-:W-:-:S05]  /*55d0*/  @!P5 IMAD.MOV.U32 R4, RZ, RZ, R46 ;  /* 0x000000ffff04d224 */ /* 0x000fca00078e002e */
[----:B------:R0:W2:Y:S01]  /*55e0*/  @!P5 LDG.E.U16 R45, desc[UR20][R4.64] ;  /* 0x00000014042dd981 */ /* 0x0000a2000c1e1500 */
[----:B------:R-:W-:-:S05]  /*55f0*/  VIADD R10, R7, 0xffffff88 ;  /* 0xffffff88070a7836 */ /* 0x000fca0000000000 */
[----:B------:R-:W-:Y:S01]  /*5600*/  ISETP.GE.U32.AND P1, PT, R10, 0x7fffff09, PT ;  /* 0x7fffff090a00780c */ /* 0x000fe20003f26070 */
[C---:B------:R-:W-:Y:S01]  /*5610*/  IMAD R10, R68.reuse, 0x7a, RZ ;  /* 0x0000007a440a7824 */ /* 0x040fe200078e02ff */
[----:B------:R-:W-:Y:S01]  /*5620*/  STL [R1+0x688], R11 ;  /* 0x0006880b01007387 */ /* 0x000fe20000100800 */
[----:B0-----:R-:W-:-:S03]  /*5630*/  IMAD R4, R68, 0xf2, RZ ;  /* 0x000000f244047824 */ /* 0x001fc600078e02ff */
[----:B------:R-:W-:Y:S01]  /*5640*/  LEA.HI.X.SX32 R46, R10, R0, 0x1, P6 ;  /* 0x000000000a2e7211 */ /* 0x000fe200030f0eff */
[----:B------:R-:W-:-:S04]  /*5650*/  IMAD.MOV.U32 R5, RZ, RZ, R11 ;  /* 0x000000ffff057224 */ /* 0x000fc800078e000b */
        /* <DEDUP_REMOVED lines=98> */
[----:B------:R-:W-:-:S04]  /*5c80*/  IMAD R4, R68, 0xe4, RZ ;  /* 0x000000e444047824 */ /* 0x000fc800078e02ff */
        /* <DEDUP_REMOVED lines=23> */
[----:B------:R-:W-:Y:S02]  /*5e00*/  VIADD R15, R7, 0xffffff92 ;  /* 0xffffff92070f7836 */ /* 0x000fe40000000000 */
[----:B------:R-:W-:-:S03]  /*5e10*/  IMAD R6, R68, 0x71, RZ ;  /* 0x0000007144067824 */ /* 0x000fc600078e02ff */
[----:B------:R-:W-:Y:S02]  /*5e20*/  ISETP.GE.U32.AND P1, PT, R15, 0x7fffff13, PT ;  /* 0x7fffff130f00780c */ /* 0x000fe40003f26070 */
[----:B------:R-:W-:Y:S01]  /*5e30*/  LEA.HI.X.SX32 R15, R6, R0, 0x1, P6 ;  /* 0x00000000060f7211 */ /* 0x000fe200030f0eff */
[----:B0-----:R-:W-:Y:S01]  /*5e40*/  IMAD R4, R68, 0xe0, RZ ;  /* 0x000000e044047824 */ /* 0x001fe200078e02ff */
[----:B------:R-:W-:Y:S01]  /*5e50*/  STL [R1+0x640], R17 ;  /* 0x0006401101007387 */ /* 0x000fe20000100800 */
[----:B------:R-:W-:-:S03]  /*5e60*/  IMAD.MOV.U32 R5, RZ, RZ, R17 ;  /* 0x000000ffff057224 */ /* 0x000fc600078e0011 */
[----:B------:R-:W-:Y:S01]  /*5e70*/  STL [R1+0x63c], R15 ;  /* 0x00063c0f01007387 */ /* 0x000fe20000100800 */
[----:B------:R-:W-:-:S03]  /*5e80*/  PRMT R41, RZ, 0x7610, R41 ;  /* 0x00007610ff297816 */ /* 0x000fc60000000029 */
[----:B--2---:R0:W-:Y:S02]  /*5e90*/  STL [R1+0x78], R20 ;  /* 0x0000781401007387 */ /* 0x0041e40000100800 */
[----:B0-----:R-:W-:Y:S01]  /*5ea0*/  IADD3 R20, P6, PT, R4, R2, RZ ;  /* 0x0000000204147210 */ /* 0x001fe20007fde0ff */
[----:B------:R-:W-:Y:S02]  /*5eb0*/  @!P5 IMAD.MOV.U32 R4, RZ, RZ, R5 ;  /* 0x000000ffff04d224 */ /* 0x000fe400078e0005 */
[----:B------:R-:W-:-:S05]  /*5ec0*/  @!P5 IMAD.MOV.U32 R5, RZ, RZ, R15 ;  /* 0x000000ffff05d224 */ /* 0x000fca00078e000f */
[----:B------:R0:W2:Y:S01]  /*5ed0*/  @!P5 LDG.E.U16 R41, desc[UR20][R4.64] ;  /* 0x000000140429d981 */ /* 0x0000a2000c1e1500 */
[----:B------:R-:W-:-:S03]  /*5ee0*/  IMAD R17, R68, 0x70, RZ ;  /* 0x0000007044117824 */ /* 0x000fc600078e02ff */
[----:B------:R-:W-:Y:S01]  /*5ef0*/  STL [R1+0x638], R20 ;  /* 0x0006381401007387 */ /* 0x000fe20000100800 */
[----:B0-----:R-:W-:Y:S02]  /*5f00*/  IMAD R4, R68, 0xde, RZ ;  /* 0x000000de44047824 */ /* 0x001fe400078e02ff */
[----:B------:R-:W-:Y:S01]  /*5f10*/  IMAD.MOV.U32 R5, RZ, RZ, R20 ;  /* 0x000000ffff057224 */ /* 0x000fe200078e0014 */
[----:B--2---:R0:W-:Y:S02]  /*5f20*/  STL [R1+0x6c], R41 ;  /* 0x00006c2901007387 */ /* 0x0041e40000100800 */
[----:B0-----:R-:W-:Y:S02]  /*5f30*/  LEA.HI.X.SX32 R41, R17, R0, 0x1, P6 ;  /* 0x0000000011297211 */ /* 0x001fe400030f0eff */
[----:B------:R-:W-:-:S03]  /*5f40*/  IADD3 R20, P6, PT, R4, R2, RZ ;  /* 0x0000000204147210 */ /* 0x000fc60007fde0ff */
[----:B------:R-:W-:-:S05]  /*5f50*/  IMAD.MOV.U32 R4, RZ, RZ, R41 ;  /* 0x000000ffff047224 */ /* 0x000fca00078e0029 */
[----:B------:R-:W-:-:S04]  /*5f60*/  @!P3 LOP3.LUT R5, R5, R4, RZ, 0x3c, !PT ;  /* 0x000000040505b212 */ /* 0x000fc800078e3cff */
[----:B------:R-:W-:-:S04]  /*5f70*/  @!P3 LOP3.LUT R4, R5, R4, RZ, 0x3c, !PT ;  /* 0x000000040504b212 */ /* 0x000fc800078e3cff */
[----:B------:R-:W-:-:S05]  /*5f80*/  @!P3 LOP3.LUT R5, R5, R4, RZ, 0x3c, !PT ;  /* 0x000000040505b212 */ /* 0x000fca00078e3cff */
[----:B------:R0:W2:Y:S01]  /*5f90*/  @!P3 LDG.E.U16 R31, desc[UR20][R4.64] ;  /* 0x00000014041fb981 */ /* 0x0000a2000c1e1500 */
[C---:B------:R-:W-:Y:S02]  /*5fa0*/  VIADD R6, R7.reuse, 0xffffff93 ;  /* 0xffffff9307067836 */ /* 0x040fe40000000000 */
[----:B------:R-:W-:-:S03]  /*5fb0*/  VIADD R15, R7, 0xffffff94 ;  /* 0xffffff94070f7836 */ /* 0x000fc60000000000 */
[----:B------:R-:W-:Y:S01]  /*5fc0*/  ISETP.GE.U32.AND P5, PT, R6, 0x7fffff14, PT ;  /* 0x7fffff140600780c */ /* 0x000fe20003fa6070 */
[C---:B------:R-:W-:Y:S01]  /*5fd0*/  IMAD R6, R68.reuse, 0x6f, RZ ;  /* 0x0000006f44067824 */ /* 0x040fe200078e02ff */
[----:B------:R-:W-:Y:S01]  /*5fe0*/  ISETP.GE.U32.AND P3, PT, R15, 0x7fffff15, PT ;  /* 0x7fffff150f00780c */ /* 0x000fe20003f66070 */
[----:B------:R1:W-:Y:S01]  /*5ff0*/  STL [R1+0x634], R41 ;  /* 0x0006342901007387 */ /* 0x0003e20000100800 */
[----:B0-----:R-:W-:Y:S02]  /*6000*/  IMAD R4, R68, 0xdc, RZ ;  /* 0x000000dc44047824 */ /* 0x001fe400078e02ff */
[----:B------:R-:W-:Y:S01]  /*6010*/  LEA.HI.X.SX32 R15, R6, R0, 0x1, P6 ;  /* 0x00000000060f7211 */ /* 0x000fe200030f0eff */
[----:B------:R-:W-:Y:S01]  /*6020*/  IMAD.MOV.U32 R5, RZ, RZ, R20 ;  /* 0x000000ffff057224 */ /* 0x000fe200078e0014 */
[----:B------:R-:W-:Y:S01]  /*6030*/  PRMT R40, RZ, 0x7610, R40 ;  /* 0x00007610ff287816 */ /* 0x000fe20000000028 */
[----:B-1----:R-:W3:Y:S04]  /*6040*/  LDL.LU R41, [R1+0x7e4] ;  /* 0x0007e40001297983 */ /* 0x002ee80000300800 */
[----:B------:R-:W-:Y:S04]  /*6050*/  STL [R1+0x630], R20 ;  /* 0x0006301401007387 */ /* 0x000fe80000100800 */
[----:B------:R-:W-:Y:S04]  /*6060*/  STL [R1+0x62c], R15 ;  /* 0x00062c0f01007387 */ /* 0x000fe80000100800 */
[----:B--2---:R0:W-:Y:S02]  /*6070*/  STL [R1+0x70], R31 ;  /* 0x0000701f01007387 */ /* 0x0041e40000100800 */
[----:B0-----:R-:W-:Y:S01]  /*6080*/  IADD3 R31, P6, PT, R4, R2, RZ ;  /* 0x00000002041f7210 */ /* 0x001fe20007fde0ff */
[----:B------:R-:W-:-:S02]  /*6090*/  @!P0 IMAD.MOV.U32 R4, RZ, RZ, R5 ;  /* 0x000000ffff048224 */ /* 0x000fc400078e0005 */
        /* <DEDUP_REMOVED lines=33> */
[----:B------:R-:W-:Y:S02]  /*62b0*/  STL [R1+0x618], R39 ;  /* 0x0006182701007387 */ /* 0x000fe40000100800 */
[----:B0-----:R-:W-:Y:S01]  /*62c0*/  LEA.HI.X.SX32 R5, R31, R0, 0x1, P6 ;  /* 0x000000001f057211 */ /* 0x001fe200030f0eff */
[----:B------:R-:W-:Y:S02]  /*62d0*/  IMAD R4, R68, 0xd6, RZ ;  /* 0x000000d644047824 */ /* 0x000fe400078e02ff */
[----:B------:R-:W-:Y:S02]  /*62e0*/  VIADD R6, R7, 0xffffff97 ;  /* 0xffffff9707067836 */ /* 0x000fe40000000000 */
[----:B------:R-:W-:Y:S03]  /*62f0*/  STL [R1+0x614], R5 ;  /* 0x0006140501007387 */ /* 0x000fe60000100800 */
[----:B------:R-:W-:Y:S01]  /*6300*/  ISETP.GE.U32.AND P1, PT, R6, 0x7fffff18, PT ;  /* 0x7fffff180600780c */ /* 0x000fe20003f26070 */
[----:B------:R-:W-:Y:S01]  /*6310*/  IMAD R6, R68, 0x6b, RZ ;  /* 0x0000006b44067824 */ /* 0x000fe200078e02ff */
[----:B------:R-:W-:Y:S01]  /*6320*/  PRMT R69, RZ, 0x7610, R69 ;  /* 0x00007610ff457816 */ /* 0x000fe20000000045 */
[----:B--2---:R0:W-:Y:S02]  /*6330*/  STL [R1+0x60], R70 ;  /* 0x0000604601007387 */ /* 0x0041e40000100800 */
[----:B0-----:R-:W-:Y:S01]  /*6340*/  IADD3 R70, P6, PT, R4, R2, RZ ;  /* 0x0000000204467210 */ /* 0x001fe20007fde0ff */
[----:B------:R-:W-:-:S05]  /*6350*/  @!P5 IMAD.MOV.U32 R4, RZ, RZ, R39 ;  /* 0x000000ffff04d224 */ /* 0x000fca00078e0027 */
[----:B------:R0:W2:Y:S02]  /*6360*/  @!P5 LDG.E.U16 R35, desc[UR20][R4.64] ;  /* 0x000000140423d981 */ /* 0x0000a4000c1e1500 */
[----:B0-----:R-:W-:Y:S01]  /*6370*/  IMAD R4, R68, 0xd4, RZ ;  /* 0x000000d444047824 */ /* 0x001fe200078e02ff */
[----:B------:R-:W-:-:S04]  /*6380*/  LEA.HI.X.SX32 R5, R6, R0, 0x1, P6 ;  /* 0x0000000006057211 */ /* 0x000fc800030f0eff */
[----:B------:R-:W-:Y:S01]  /*6390*/  IADD3 R39, P6, PT, R4, R2, RZ ;  /* 0x0000000204277210 */ /* 0x000fe20007fde0ff */
[----:B------:R-:W-:-:S05]  /*63a0*/  @!P3 IMAD.MOV.U32 R4, RZ, RZ, R70 ;  /* 0x000000ffff04b224 */ /* 0x000fca00078e0046 */
[----:B------:R0:W3:Y:S04]  /*63b0*/  @!P3 LDG.E.U16 R69, desc[UR20][R4.64] ;  /* 0x000000140445b981 */ /* 0x0000e8000c1e1500 */
[----:B------:R-:W-:Y:S01]  /*63c0*/  STL [R1+0x610], R70 ;  /* 0x0006104601007387 */ /* 0x000fe20000100800 */
[----:B------:R-:W-:Y:S02]  /*63d0*/  VIADD R6, R7, 0xffffff99 ;  /* 0xffffff9907067836 */ /* 0x000fe40000000000 */
[----:B0-----:R-:W-:-:S03]  /*63e0*/  IMAD R4, R68, 0xd2, RZ ;  /* 0x000000d244047824 */ /* 0x001fc600078e02ff */
[----:B------:R-:W-:Y:S01]  /*63f0*/  ISETP.GE.U32.AND P3, PT, R6, 0x7fffff1a, PT ;  /* 0x7fffff1a0600780c */ /* 0x000fe20003f66070 */
[C---:B------:R-:W-:Y:S01]  /*6400*/  IMAD R6, R68.reuse, 0x69, RZ ;  /* 0x0000006944067824 */ /* 0x040fe200078e02ff */
[----:B--2---:R0:W-:Y:S02]  /*6410*/  STL [R1+0x5c], R35 ;  /* 0x00005c2301007387 */ /* 0x0041e40000100800 */
[----:B0-----:R-:W-:Y:S02]  /*6420*/  IMAD R35, R68, 0x6a, RZ ;  /* 0x0000006a44237824 */ /* 0x001fe400078e02ff */
[----:B------:R0:W-:Y:S03]  /*6430*/  STL [R1+0x60c], R5 ;  /* 0x00060c0501007387 */ /* 0x0001e60000100800 */
[----:B------:R-:W-:Y:S01]  /*6440*/  LEA.HI.X.SX32 R70, R35, R0, 0x1, P6 ;  /* 0x0000000023467211 */ /* 0x000fe200030f0eff */
[----:B------:R-:W-:Y:S04]  /*6450*/  STL [R1+0x608], R39 ;  /* 0x0006082701007387 */ /* 0x000fe80000100800 */
[----:B------:R-:W-:Y:S01]  /*6460*/  STL [R1+0x604], R70 ;  /* 0x0006044601007387 */ /* 0x000fe20000100800 */
[----:B0-----:R-:W-:-:S03]  /*6470*/  @!P0 IMAD.MOV.U32 R5, RZ, RZ, R70 ;  /* 0x000000ffff058224 */ /* 0x001fc600078e0046 */
[----:B---3--:R0:W-:Y:S02]  /*6480*/  STL [R1+0x58], R69 ;  /* 0x0000584501007387 */ /* 0x0081e40000100800 */
[----:B0-----:R-:W-:Y:S01]  /*6490*/  IADD3 R69, P6, PT, R4, R2, RZ ;  /* 0x0000000204457210 */ /* 0x001fe20007fde0ff */
[----:B------:R-:W-:-:S03]  /*64a0*/  @!P0 IMAD.MOV.U32 R4, RZ, RZ, R39 ;  /* 0x000000ffff048224 */ /* 0x000fc600078e0027 */
[----:B------:R-:W-:Y:S02]  /*64b0*/  LEA.HI.X.SX32 R70, R6, R0, 0x1, P6 ;  /* 0x0000000006467211 */ /* 0x000fe400030f0eff */
[----:B------:R0:W2:Y:S02]  /*64c0*/  @!P0 LDG.E.U16 R38, desc[UR20][R4.64] ;  /* 0x0000001404268981 */ /* 0x0000a4000c1e1500 */
[----:B0-----:R-:W-:Y:S02]  /*64d0*/  IMAD R4, R68, 0xd0, RZ ;  /* 0x000000d044047824 */ /* 0x001fe400078e02ff */
[----:B------:R-:W-:-:S03]  /*64e0*/  @!P4 IMAD.MOV.U32 R5, RZ, RZ, R70 ;  /* 0x000000ffff05c224 */ /* 0x000fc600078e0046 */
[----:B------:R-:W-:Y:S01]  /*64f0*/  IADD3 R39, P6, PT, R4, R2, RZ ;  /* 0x0000000204277210 */ /* 0x000fe20007fde0ff */
[----:B------:R-:W-:-:S05]  /*6500*/  @!P4 IMAD.MOV.U32 R4, RZ, RZ, R69 ;  /* 0x000000ffff04c224 */ /* 0x000fca00078e0045 */
[----:B------:R0:W3:Y:S04]  /*6510*/  @!P4 LDG.E.U16 R67, desc[UR20][R4.64] ;  /* 0x000000140443c981 */ /* 0x0000e8000c1e1500 */
[----:B------:R-:W-:Y:S01]  /*6520*/  STL [R1+0x600], R69 ;  /* 0x0006004501007387 */ /* 0x000fe20000100800 */
[----:B0-----:R-:W-:-:S03]  /*6530*/  IMAD R4, R68, 0xce, RZ ;  /* 0x000000ce44047824 */ /* 0x001fc600078e02ff */
[----:B--2---:R0:W-:Y:S02]  /*6540*/  STL [R1+0x54], R38 ;  /* 0x0000542601007387 */ /* 0x0041e40000100800 */
[----:B0-----:R-:W-:Y:S02]  /*6550*/  IMAD R38, R68, 0x68, RZ ;  /* 0x0000006844267824 */ /* 0x001fe400078e02ff */
[----:B------:R-:W-:Y:S03]  /*6560*/  STL [R1+0x5fc], R70 ;  /* 0x0005fc4601007387 */ /* 0x000fe60000100800 */
[----:B------:R-:W-:Y:S01]  /*6570*/  LEA.HI.X.SX32 R69, R38, R0, 0x1, P6 ;  /* 0x0000000026457211 */ /* 0x000fe200030f0eff */
[----:B------:R-:W-:Y:S04]  /*6580*/  STL [R1+0x5f8], R39 ;  /* 0x0005f82701007387 */ /* 0x000fe80000100800 */
[----:B------:R-:W-:Y:S01]  /*6590*/  STL [R1+0x5f4], R69 ;  /* 0x0005f44501007387 */ /* 0x000fe20000100800 */
[----:B------:R-:W-:-:S03]  /*65a0*/  @!P1 IMAD.MOV.U32 R5, RZ, RZ, R69 ;  /* 0x000000ffff059224 */ /* 0x000fc600078e0045 */
[----:B---3--:R0:W-:Y:S02]  /*65b0*/  STL [R1+0x50], R67 ;  /* 0x0000504301007387 */ /* 0x0081e40000100800 */
[----:B0-----:R-:W-:Y:S01]  /*65c0*/  IADD3 R67, P6, PT, R4, R2, RZ ;  /* 0x0000000204437210 */ /* 0x001fe20007fde0ff */
[----:B------:R-:W-:-:S05]  /*65d0*/  @!P1 IMAD.MOV.U32 R4, RZ, RZ, R39 ;  /* 0x000000ffff049224 */ /* 0x000fca00078e0027 */
[----:B------:R0:W2:Y:S01]  /*65e0*/  @!P1 LDG.E.U16 R37, desc[UR20][R4.64] ;  /* 0x0000001404259981 */ /* 0x0000a2000c1e1500 */
[C---:B------:R-:W-:Y:S02]  /*65f0*/  VIADD R6, R7.reuse, 0xffffff9b ;  /* 0xffffff9b07067836 */ /* 0x040fe40000000000 */
[----:B------:R-:W-:-:S03]  /*6600*/  VIADD R15, R7, 0xffffff98 ;  /* 0xffffff98070f7836 */ /* 0x000fc60000000000 */
[----:B------:R-:W-:Y:S01]  /*6610*/  ISETP.GE.U32.AND P4, PT, R6, 0x7fffff1c, PT ;  /* 0x7fffff1c0600780c */ /* 0x000fe20003f86070 */
[C---:B------:R-:W-:Y:S01]  /*6620*/  IMAD R6, R68.reuse, 0x67, RZ ;  /* 0x0000006744067824 */ /* 0x040fe200078e02ff */
[----:B------:R-:W-:Y:S01]  /*6630*/  ISETP.GE.U32.AND P5, PT, R15, 0x7fffff19, PT ;  /* 0x7fffff190f00780c */ /* 0x000fe20003fa6070 */
[----:B0-----:R-:W-:-:S03]  /*6640*/  IMAD R4, R68, 0xcc, RZ ;  /* 0x000000cc44047824 */ /* 0x001fc600078e02ff */
[----:B------:R-:W-:Y:S01]  /*6650*/  LEA.HI.X.SX32 R69, R6, R0, 0x1, P6 ;  /* 0x0000000006457211 */ /* 0x000fe200030f0eff */
[----:B------:R-:W-:Y:S04]  /*6660*/  STL [R1+0x5f0], R67 ;  /* 0x0005f04301007387 */ /* 0x000fe80000100800 */
[----:B------:R-:W-:Y:S04]  /*6670*/  STL [R1+0x5ec], R69 ;  /* 0x0005ec4501007387 */ /* 0x000fe80000100800 */
[----:B------:R-:W-:Y:S01]  /*6680*/  @!P5 IMAD.MOV.U32 R5, RZ, RZ, R69 ;  /* 0x000000ffff05d224 */ /* 0x000fe200078e0045 */
[----:B--2---:R0:W-:Y:S02]  /*6690*/  STL [R1+0x4c], R37 ;  /* 0x00004c2501007387 */ /* 0x0041e40000100800 */
[----:B0-----:R-:W-:Y:S01]  /*66a0*/  IADD3 R37, P6, PT, R4, R2, RZ ;  /* 0x0000000204257210 */ /* 0x001fe20007fde0ff */
[----:B------:R-:W-:-:S05]  /*66b0*/  @!P5 IMAD.MOV.U32 R4, RZ, RZ, R67 ;  /* 0x000000ffff04d224 */ /* 0x000fca00078e0043 */
[----:B------:R0:W2:Y:S01]  /*66c0*/  @!P5 LDG.E.U16 R66, desc[UR20][R4.64] ;  /* 0x000000140442d981 */ /* 0x0000a2000c1e1500 */
[----:B------:R-:W-:-:S05]  /*66d0*/  IMAD R39, R68, 0x66, RZ ;  /* 0x0000006644277824 */ /* 0x000fca00078e02ff */
[----:B------:R-:W-:Y:S01]  /*66e0*/  LEA.HI.X.SX32 R67, R39, R0, 0x1, P6 ;  /* 0x0000000027437211 */ /* 0x000fe200030f0eff */
[----:B------:R-:W-:Y:S01]  /*66f0*/  STL [R1+0x5e8], R37 ;  /* 0x0005e82501007387 */ /* 0x000fe20000100800 */
[----:B0-----:R-:W-:-:S03]  /*6700*/  IMAD R4, R68, 0xca, RZ ;  /* 0x000000ca44047824 */ /* 0x001fc600078e02ff */
[----:B------:R-:W-:Y:S01]  /*6710*/  STL [R1+0x5e4], R67 ;  /* 0x0005e44301007387 */ /* 0x000fe20000100800 */
[----:B------:R-:W-:-:S03]  /*6720*/  @!P3 IMAD.MOV.U32 R5, RZ, RZ, R67 ;  /* 0x000000ffff05b224 */ /* 0x000fc600078e0043 */
[----:B--2---:R0:W-:Y:S02]  /*6730*/  STL [R1+0x48], R66 ;  /* 0x0000484201007387 */ /* 0x0041e40000100800 */
        /* <DEDUP_REMOVED lines=190> */
[----:B------:R-:W-:Y:S01]  /*7320*/  PRMT R3, RZ, 0x7610, R3 ;  /* 0x00007610ff037816 */ /* 0x000fe20000000003 */
[----:B------:R-:W-:Y:S02]  /*7330*/  @!P0 IMAD.MOV.U32 R5, RZ, RZ, R21 ;  /* 0x000000ffff058224 */ /* 0x000fe400078e0015 */
        /* <DEDUP_REMOVED lines=18> */
[----:B------:R-:W-:Y:S02]  /*7460*/  IMAD R28, R68, 0x54, RZ ;  /* 0x00000054441c7824 */ /* 0x000fe400078e02ff */
[----:B------:R-:W-:-:S03]  /*7470*/  VIADD R15, R7, 0xffffffac ;  /* 0xffffffac070f7836 */ /* 0x000fc60000000000 */
[----:B------:R-:W-:Y:S01]  /*7480*/  LEA.HI.X.SX32 R18, R28, R0, 0x1, P6 ;  /* 0x000000001c127211 */ /* 0x000fe200030f0eff */
[----:B------:R-:W-:Y:S01]  /*7490*/  VIADD R6, R7, 0xffffffaf ;  /* 0xffffffaf07067836 */ /* 0x000fe20000000000 */
[----:B------:R-:W-:Y:S01]  /*74a0*/  STL [R1+0x558], R3 ;  /* 0x0005580301007387 */ /* 0x000fe20000100800 */
[----:B0-----:R-:W-:-:S03]  /*74b0*/  IMAD R4, R68, 0xa6, RZ ;  /* 0x000000a644047824 */ /* 0x001fc600078e02ff */
[----:B------:R0:W-:Y:S01]  /*74c0*/  STL [R1+0x554], R18 ;  /* 0x0005541201007387 */ /* 0x0001e20000100800 */
[----:B------:R-:W-:Y:S01]  /*74d0*/  ISETP.GE.U32.AND P5, PT, R15, 0x7fffff2d, PT ;  /* 0x7fffff2d0f00780c */ /* 0x000fe20003fa6070 */
[----:B------:R-:W-:Y:S01]  /*74e0*/  @!P1 IMAD.MOV.U32 R5, RZ, RZ, R18 ;  /* 0x000000ffff059224 */ /* 0x000fe200078e0012 */
[----:B------:R-:W-:Y:S01]  /*74f0*/  ISETP.GE.U32.AND P4, PT, R6, 0x7fffff30, PT ;  /* 0x7fffff300600780c */ /* 0x000fe20003f86070 */
[C---:B------:R-:W-:Y:S02]  /*7500*/  IMAD R6, R68.reuse, 0x53, RZ ;  /* 0x0000005344067824 */ /* 0x040fe400078e02ff */
[----:B------:R-:W-:Y:S02]  /*7510*/  VIADD R15, R7, 0xffffffae ;  /* 0xffffffae070f7836 */ /* 0x000fe40000000000 */
[----:B0-----:R-:W-:-:S03]  /*7520*/  IMAD R18, R68, 0x52, RZ ;  /* 0x0000005244127824 */ /* 0x001fc600078e02ff */
[----:B------:R-:W-:Y:S01]  /*7530*/  ISETP.GE.U32.AND P0, PT, R15, 0x7fffff2f, PT ;  /* 0x7fffff2f0f00780c */ /* 0x000fe20003f06070 */
[C---:B------:R-:W-:Y:S02]  /*7540*/  IMAD R27, R68.reuse, 0x50, RZ ;  /* 0x00000050441b7824 */ /* 0x040fe400078e02ff */
[----:B------:R-:W-:Y:S02]  /*7550*/  VIADD R15, R7, 0xffffffb0 ;  /* 0xffffffb0070f7836 */ /* 0x000fe40000000000 */
[C---:B------:R-:W-:Y:S02]  /*7560*/  IMAD R26, R68.reuse, 0x4e, RZ ;  /* 0x0000004e441a7824 */ /* 0x040fe400078e02ff */
[C---:B------:R-:W-:Y:S02]  /*7570*/  IMAD R25, R68.reuse, 0x4c, RZ ;  /* 0x0000004c44197824 */ /* 0x040fe400078e02ff */
[C---:B------:R-:W-:Y:S02]  /*7580*/  IMAD R24, R68.reuse, 0x4a, RZ ;  /* 0x0000004a44187824 */ /* 0x040fe400078e02ff */
[----:B------:R-:W-:-:S02]  /*7590*/  IMAD R22, R68, 0x48, RZ ;  /* 0x0000004844167824 */ /* 0x000fc400078e02ff */
[----:B------:R-:W-:Y:S01]  /*75a0*/  IMAD R21, R68, 0x46, RZ ;  /* 0x0000004644157824 */ /* 0x000fe200078e02ff */
[----:B--2---:R0:W-:Y:S02]  /*75b0*/  STL [R1], R16 ;  /* 0x0000001001007387 */ /* 0x0041e40000100800 */
[----:B0-----:R-:W-:Y:S01]  /*75c0*/  IADD3 R16, P6, PT, R4, R2, RZ ;  /* 0x0000000204107210 */ /* 0x001fe20007fde0ff */
[----:B------:R-:W-:-:S03]  /*75d0*/  @!P1 IMAD.MOV.U32 R4, RZ, RZ, R3 ;  /* 0x000000ffff049224 */ /* 0x000fc600078e0003 */
[----:B------:R-:W-:Y:S02]  /*75e0*/  LEA.HI.X.SX32 R19, R6, R0, 0x1, P6 ;  /* 0x0000000006137211 */ /* 0x000fe400030f0eff */
[----:B------:R0:W5:Y:S02]  /*75f0*/  @!P1 LDG.E.U16 R93, desc[UR20][R4.64] ;  /* 0x00000014045d9981 */ /* 0x000164000c1e1500 */
[----:B0-----:R-:W-:Y:S02]  /*7600*/  IMAD R4, R68, 0xa4, RZ ;  /* 0x000000a444047824 */ /* 0x001fe400078e02ff */
[----:B------:R-:W-:-:S03]  /*7610*/  @!P5 IMAD.MOV.U32 R5, RZ, RZ, R19 ;  /* 0x000000ffff05d224 */ /* 0x000fc600078e0013 */
[----:B------:R-:W-:Y:S01]  /*7620*/  IADD3 R3, P6, PT, R4, R2, RZ ;  /* 0x0000000204037210 */ /* 0x000fe20007fde0ff */
[----:B------:R-:W-:Y:S01]  /*7630*/  @!P5 IMAD.MOV.U32 R4, RZ, RZ, R16 ;  /* 0x000000ffff04d224 */ /* 0x000fe200078e0010 */
[----:B------:R-:W-:Y:S01]  /*7640*/  STL [R1+0x550], R16 ;  /* 0x0005501001007387 */ /* 0x000fe20000100800 */
[----:B------:R-:W-:-:S03]  /*7650*/  VIADD R6, R7, 0xffffffb1 ;  /* 0xffffffb107067836 */ /* 0x000fc60000000000 */
[----:B------:R0:W5:Y:S04]  /*7660*/  @!P5 LDG.E.U16 R92, desc[UR20][R4.64] ;  /* 0x00000014045cd981 */ /* 0x000168000c1e1500 */
[----:B------:R1:W-:Y:S01]  /*7670*/  STL [R1+0x54c], R19 ;  /* 0x00054c1301007387 */ /* 0x0003e20000100800 */
[----:B0-----:R-:W-:Y:S01]  /*7680*/  IMAD R4, R68, 0xa2, RZ ;  /* 0x000000a244047824 */ /* 0x001fe200078e02ff */
[----:B-1----:R-:W-:-:S04]  /*7690*/  LEA.HI.X.SX32 R19, R18, R0, 0x1, P6 ;  /* 0x0000000012137211 */ /* 0x002fc800030f0eff */
[----:B------:R-:W-:Y:S01]  /*76a0*/  IADD3 R16, P6, PT, R4, R2, RZ ;  /* 0x0000000204107210 */ /* 0x000fe20007fde0ff */
[----:B------:R-:W-:Y:S01]  /*76b0*/  @!P3 IMAD.MOV.U32 R4, RZ, RZ, R3 ;  /* 0x000000ffff04b224 */ /* 0x000fe200078e0003 */
[----:B------:R-:W-:Y:S01]  /*76c0*/  ISETP.GE.U32.AND P5, PT, R6, 0x7fffff32, PT ;  /* 0x7fffff320600780c */ /* 0x000fe20003fa6070 */
[----:B------:R-:W-:Y:S02]  /*76d0*/  @!P3 IMAD.MOV.U32 R5, RZ, RZ, R19 ;  /* 0x000000ffff05b224 */ /* 0x000fe400078e0013 */
[C---:B------:R-:W-:Y:S01]  /*76e0*/  IMAD R6, R68.reuse, 0x51, RZ ;  /* 0x0000005144067824 */ /* 0x040fe200078e02ff */
[----:B------:R-:W-:Y:S04]  /*76f0*/  STL [R1+0x548], R3 ;  /* 0x0005480301007387 */ /* 0x000fe80000100800 */
[----:B------:R0:W5:Y:S04]  /*7700*/  @!P3 LDG.E.U16 R91, desc[UR20][R4.64] ;  /* 0x00000014045bb981 */ /* 0x000168000c1e1500 */
[----:B------:R1:W-:Y:S01]  /*7710*/  STL [R1+0x544], R19 ;  /* 0x0005441301007387 */ /* 0x0003e20000100800 */
[----:B0-----:R-:W-:Y:S01]  /*7720*/  IMAD R4, R68, 0xa0, RZ ;  /* 0x000000a044047824 */ /* 0x001fe200078e02ff */
[----:B-1----:R-:W-:-:S04]  /*7730*/  LEA.HI.X.SX32 R19, R6, R0, 0x1, P6 ;  /* 0x0000000006137211 */ /* 0x002fc800030f0eff */
[----:B------:R-:W-:Y:S01]  /*7740*/  IADD3 R3, P6, PT, R4, R2, RZ ;  /* 0x0000000204037210 */ /* 0x000fe20007fde0ff */
[----:B------:R-:W-:Y:S02]  /*7750*/  @!P0 IMAD.MOV.U32 R4, RZ, RZ, R16 ;  /* 0x000000ffff048224 */ /* 0x000fe400078e0010 */
[----:B------:R-:W-:Y:S01]  /*7760*/  @!P0 IMAD.MOV.U32 R5, RZ, RZ, R19 ;  /* 0x000000ffff058224 */ /* 0x000fe200078e0013 */
[----:B------:R-:W-:Y:S01]  /*7770*/  STL [R1+0x540], R16 ;  /* 0x0005401001007387 */ /* 0x000fe20000100800 */
[----:B------:R-:W-:-:S03]  /*7780*/  VIADD R6, R7, 0xffffffb3 ;  /* 0xffffffb307067836 */ /* 0x000fc60000000000 */
[----:B------:R0:W5:Y:S04]  /*7790*/  @!P0 LDG.E.U16 R90, desc[UR20][R4.64] ;  /* 0x00000014045a8981 */ /* 0x000168000c1e1500 */
[----:B------:R1:W-:Y:S01]  /*77a0*/  STL [R1+0x53c], R19 ;  /* 0x00053c1301007387 */ /* 0x0003e20000100800 */
[----:B------:R-:W-:Y:S01]  /*77b0*/  ISETP.GE.U32.AND P1, PT, R15, 0x7fffff31, PT ;  /* 0x7fffff310f00780c */ /* 0x000fe20003f26070 */
        /* <DEDUP_REMOVED lines=17> */
[----:B------:R0:W5:Y:S01]  /*78d0*/  @!P1 LDG.E.U16 R88, desc[UR20][R4.64] ;  /* 0x0000001404589981 */ /* 0x000162000c1e1500 */
[----:B------:R-:W-:-:S03]  /*78e0*/  VIADD R6, R7, 0xffffffb5 ;  /* 0xffffffb507067836 */ /* 0x000fc60000000000 */
        /* <DEDUP_REMOVED lines=92> */
[----:B------:R-:W-:Y:S02]  /*7eb0*/  VIADD R15, R7, 0xffffffbc ;  /* 0xffffffbc070f7836 */ /* 0x000fe40000000000 */
[----:B------:R-:W-:Y:S01]  /*7ec0*/  IMAD R6, R68, 0x45, RZ ;  /* 0x0000004544067824 */ /* 0x000fe200078e02ff */
[----:B------:R-:W-:Y:S02]  /*7ed0*/  STL [R1+0x4e8], R3 ;  /* 0x0004e80301007387 */ /* 0x000fe40000100800 */
[----:B------:R-:W-:-:S02]  /*7ee0*/  ISETP.GE.U32.AND P3, PT, R15, 0x7fffff3d, PT ;  /* 0x7fffff3d0f00780c */ /* 0x000fc40003f66070 */
[----:B------:R0:W5:Y:S01]  /*7ef0*/  @!P4 LDG.E.U16 R79, desc[UR20][R4.64] ;  /* 0x00000014044fc981 */ /* 0x000162000c1e1500 */
[----:B------:R-:W-:-:S03]  /*7f00*/  VIADD R15, R7, 0xffffffbe ;  /* 0xffffffbe070f7836 */ /* 0x000fc60000000000 */
[----:B------:R1:W-:Y:S01]  /*7f10*/  STL [R1+0x4e4], R19 ;  /* 0x0004e41301007387 */ /* 0x0003e20000100800 */
[----:B0-----:R-:W-:Y:S01]  /*7f20*/  IMAD R4, R68, 0x88, RZ ;  /* 0x0000008844047824 */ /* 0x001fe200078e02ff */
[----:B-1----:R-:W-:-:S04]  /*7f30*/  LEA.HI.X.SX32 R19, R6, R0, 0x1, P6 ;  /* 0x0000000006137211 */ /* 0x002fc800030f0eff */
[----:B------:R-:W-:Y:S01]  /*7f40*/  IADD3 R3, P6, PT, R4, R2, RZ ;  /* 0x0000000204037210 */ /* 0x000fe20007fde0ff */
[----:B------:R-:W-:Y:S01]  /*7f50*/  @!P1 IMAD.MOV.U32 R4, RZ, RZ, R16 ;  /* 0x000000ffff049224 */ /* 0x000fe200078e0010 */
[----:B------:R-:W-:Y:S01]  /*7f60*/  ISETP.GE.U32.AND P4, PT, R15, 0x7fffff3f, PT ;  /* 0x7fffff3f0f00780c */ /* 0x000fe20003f86070 */
[----:B------:R-:W-:Y:S02]  /*7f70*/  @!P1 IMAD.MOV.U32 R5, RZ, RZ, R19 ;  /* 0x000000ffff059224 */ /* 0x000fe400078e0013 */
[----:B------:R-:W-:Y:S01]  /*7f80*/  IMAD R15, R68, 0x44, RZ ;  /* 0x00000044440f7824 */ /* 0x000fe200078e02ff */
        /* <DEDUP_REMOVED lines=10> */
[----:B------:R-:W-:-:S03]  /*8030*/  IMAD R6, R68, 0x43, RZ ;  /* 0x0000004344067824 */ /* 0x000fc600078e02ff */
[----:B------:R0:W5:Y:S02]  /*8040*/  @!P5 LDG.E.U16 R77, desc[UR20][R4.64] ;  /* 0x00000014044dd981 */ /* 0x000164000c1e1500 */
[----:B------:R-:W-:Y:S02]  /*8050*/  LEA.HI.X.SX32 R67, R6, R0, 0x1, P6 ;  /* 0x0000000006437211 */ /* 0x000fe400030f0eff */
[----:B------:R1:W-:Y:S01]  /*8060*/  STL [R1+0x4d8], R3 ;  /* 0x0004d80301007387 */ /* 0x0003e20000100800 */
[----:B0-----:R-:W-:Y:S02]  /*8070*/  IMAD R4, R68, 0x84, RZ ;  /* 0x0000008444047824 */ /* 0x001fe400078e02ff */
[----:B------:R-:W-:-:S03]  /*8080*/  @!P3 IMAD.MOV.U32 R5, RZ, RZ, R67 ;  /* 0x000000ffff05b224 */ /* 0x000fc600078e0043 */
[----:B-1----:R-:W-:Y:S01]  /*8090*/  IADD3 R3, P6, PT, R4, R2, RZ ;  /* 0x0000000204037210 */ /* 0x002fe20007fde0ff */
[----:B------:R-:W-:Y:S01]  /*80a0*/  @!P3 IMAD.MOV.U32 R4, RZ, RZ, R66 ;  /* 0x000000ffff04b224 */ /* 0x000fe200078e0042 */
[----:B------:R0:W-:Y:S01]  /*80b0*/  STL [R1+0x4d4], R19 ;  /* 0x0004d41301007387 */ /* 0x0001e20000100800 */
[----:B------:R-:W-:-:S03]  /*80c0*/  VIADD R6, R7, 0xffffffc1 ;  /* 0xffffffc107067836 */ /* 0x000fc60000000000 */
[----:B------:R1:W5:Y:S01]  /*80d0*/  @!P3 LDG.E.U16 R76, desc[UR20][R4.64] ;  /* 0x00000014044cb981 */ /* 0x000362000c1e1500 */
[----:B------:R-:W-:Y:S02]  /*80e0*/  VIADD R16, R7, 0xffffffc0 ;  /* 0xffffffc007107836 */ /* 0x000fe40000000000 */
[C---:B0-----:R-:W-:Y:S01]  /*80f0*/  IMAD R19, R68.reuse, 0x42, RZ ;  /* 0x0000004244137824 */ /* 0x041fe200078e02ff */
[----:B------:R-:W-:Y:S01]  /*8100*/  STL [R1+0x4d0], R66 ;  /* 0x0004d04201007387 */ /* 0x000fe20000100800 */
[----:B-1----:R-:W-:-:S03]  /*8110*/  IMAD R4, R68, 0x82, RZ ;  /* 0x0000008244047824 */ /* 0x002fc600078e02ff */
[----:B------:R0:W-:Y:S01]  /*8120*/  STL [R1+0x4cc], R67 ;  /* 0x0004cc4301007387 */ /* 0x0001e20000100800 */
[----:B------:R-:W-:Y:S01]  /*8130*/  ISETP.GE.U32.AND P3, PT, R6, 0x7fffff42, PT ;  /* 0x7fffff420600780c */ /* 0x000fe20003f66070 */
[----:B------:R-:W-:Y:S01]  /*8140*/  IMAD R6, R68, 0x41, RZ ;  /* 0x0000004144067824 */ /* 0x000fe200078e02ff */
[----:B------:R-:W-:Y:S01]  /*8150*/  ISETP.GE.U32.AND P5, PT, R16, 0x7fffff41, PT ;  /* 0x7fffff411000780c */ /* 0x000fe20003fa6070 */
[----:B------:R-:W-:Y:S01]  /*8160*/  STL [R1+0x4c8], R3 ;  /* 0x0004c80301007387 */ /* 0x000fe20000100800 */
[----:B0-----:R-:W-:Y:S02]  /*8170*/  LEA.HI.X.SX32 R67, R19, R0, 0x1, P6 ;  /* 0x0000000013437211 */ /* 0x001fe400030f0eff */
[----:B------:R-:W-:Y:S01]  /*8180*/  IADD3 R66, P6, PT, R4, R2, RZ ;  /* 0x0000000204427210 */ /* 0x000fe20007fde0ff */
[----:B------:R-:W-:Y:S02]  /*8190*/  @!P0 IMAD.MOV.U32 R4, RZ, RZ, R3 ;  /* 0x000000ffff048224 */ /* 0x000fe400078e0003 */
[----:B------:R0:W-:Y:S01]  /*81a0*/  STL [R1+0x4c4], R67 ;  /* 0x0004c44301007387 */ /* 0x0001e20000100800 */
[----:B------:R-:W-:-:S02]  /*81b0*/  @!P0 IMAD.MOV.U32 R5, RZ, RZ, R67 ;  /* 0x000000ffff058224 */ /* 0x000fc400078e0043 */
[C---:B------:R-:W-:Y:S01]  /*81c0*/  VIADD R16, R7.reuse, 0xffffffc2 ;  /* 0xffffffc207107836 */ /* 0x040fe20000000000 */
[----:B------:R1:W-:Y:S04]  /*81d0*/  STL [R1+0x4c0], R66 ;  /* 0x0004c04201007387 */ /* 0x0003e80000100800 */
[----:B------:R2:W5:Y:S01]  /*81e0*/  @!P0 LDG.E.U16 R75, desc[UR20][R4.64] ;  /* 0x00000014044b8981 */ /* 0x000562000c1e1500 */
[----:B0-----:R-:W-:Y:S01]  /*81f0*/  LEA.HI.X.SX32 R67, R6, R0, 0x1, P6 ;  /* 0x0000000006437211 */ /* 0x001fe200030f0eff */
[C---:B------:R-:W-:Y:S01]  /*8200*/  IMAD.SHL.U32 R6, R68.reuse, 0x40, RZ ;  /* 0x0000004044067824 */ /* 0x040fe200078e00ff */
[----:B------:R-:W-:Y:S02]  /*8210*/  LEA R3, P6, R68, R2, 0x7 ;  /* 0x0000000244037211 */ /* 0x000fe400078c38ff */
[----:B------:R-:W-:Y:S01]  /*8220*/  ISETP.GE.U32.AND P0, PT, R16, 0x7fffff43, PT ;  /* 0x7fffff431000780c */ /* 0x000fe20003f06070 */
[----:B------:R-:W-:-:S02]  /*8230*/  VIADD R16, R7, 0xffffffc3 ;  /* 0xffffffc307107836 */ /* 0x000fc40000000000 */
[----:B--2---:R-:W-:Y:S01]  /*8240*/  @!P4 IMAD.MOV.U32 R4, RZ, RZ, R66 ;  /* 0x000000ffff04c224 */ /* 0x004fe200078e0042 */
[----:B-1----:R-:W-:Y:S01]  /*8250*/  LEA.HI.X.SX32 R66, R6, R0, 0x1, P6 ;  /* 0x0000000006427211 */ /* 0x002fe200030f0eff */
[----:B------:R-:W-:Y:S01]  /*8260*/  @!P4 IMAD.MOV.U32 R5, RZ, RZ, R67 ;  /* 0x000000ffff05c224 */ /* 0x000fe200078e0043 */
[----:B------:R-:W-:Y:S01]  /*8270*/  IADD3 R8, P6, PT, R8, R2, RZ ;  /* 0x0000000208087210 */ /* 0x000fe20007fde0ff */
[----:B------:R-:W-:Y:S01]  /*8280*/  IMAD R6, R68, 0x3f, RZ ;  /* 0x0000003f44067824 */ /* 0x000fe200078e02ff */
[----:B------:R-:W-:Y:S04]  /*8290*/  STL [R1+0x4bc], R67 ;  /* 0x0004bc4301007387 */ /* 0x000fe80000100800 */
[----:B------:R0:W5:Y:S01]  /*82a0*/  @!P4 LDG.E.U16 R74, desc[UR20][R4.64] ;  /* 0x00000014044ac981 */ /* 0x000162000c1e1500 */
[----:B------:R-:W-:Y:S01]  /*82b0*/  ISETP.GE.U32.AND P4, PT, R16, 0x7fffff44, PT ;  /* 0x7fffff441000780c */ /* 0x000fe20003f86070 */
[----:B------:R-:W-:-:S02]  /*82c0*/  VIADD R16, R7, 0xffffffc4 ;  /* 0xffffffc407107836 */ /* 0x000fc40000000000 */
[----:B------:R-:W-:Y:S04]  /*82d0*/  STL [R1+0x4b8], R3 ;  /* 0x0004b80301007387 */ /* 0x000fe80000100800 */
[----:B------:R1:W-:Y:S01]  /*82e0*/  STL [R1+0x4b4], R66 ;  /* 0x0004b44201007387 */ /* 0x0003e20000100800 */
[----:B0-----:R-:W-:Y:S02]  /*82f0*/  @!P1 IMAD.MOV.U32 R4, RZ, RZ, R3 ;  /* 0x000000ffff049224 */ /* 0x001fe400078e0003 */
[----:B------:R-:W-:-:S05]  /*8300*/  @!P1 IMAD.MOV.U32 R5, RZ, RZ, R66 ;  /* 0x000000ffff059224 */ /* 0x000fca00078e0042 */
[----:B------:R0:W5:Y:S01]  /*8310*/  @!P1 LDG.E.U16 R73, desc[UR20][R4.64] ;  /* 0x0000001404499981 */ /* 0x000162000c1e1500 */
[----:B-1----:R-:W-:Y:S01]  /*8320*/  LEA.HI.X.SX32 R66, R6, R0, 0x1, P6 ;  /* 0x0000000006427211 */ /* 0x002fe200030f0eff */
[----:B------:R-:W-:Y:S01]  /*8330*/  VIADD R6, R7, 0xffffffc5 ;  /* 0xffffffc507067836 */ /* 0x000fe20000000000 */
[----:B------:R-:W-:Y:S01]  /*8340*/  ISETP.GE.U32.AND P1, PT, R16, 0x7fffff45, PT ;  /* 0x7fffff451000780c */ /* 0x000fe20003f26070 */
[----:B------:R-:W-:Y:S01]  /*8350*/  IMAD R16, R68, 0x3e, RZ ;  /* 0x0000003e44107824 */ /* 0x000fe200078e02ff */
[----:B------:R-:W-:Y:S01]  /*8360*/  IADD3 R3, P6, PT, R9, R2, RZ ;  /* 0x0000000209037210 */ /* 0x000fe20007fde0ff */
[----:B------:R-:W-:Y:S01]  /*8370*/  STL [R1+0x4b0], R8 ;  /* 0x0004b00801007387 */ /* 0x000fe20000100800 */
[----:B0-----:R-:W-:Y:S02]  /*8380*/  @!P5 IMAD.MOV.U32 R4, RZ, RZ, R8 ;  /* 0x000000ffff04d224 */ /* 0x001fe400078e0008 */
[----:B------:R-:W-:Y:S01]  /*8390*/  @!P5 IMAD.MOV.U32 R5, RZ, RZ, R66 ;  /* 0x000000ffff05d224 */ /* 0x000fe200078e0042 */
[----:B------:R0:W-:Y:S04]  /*83a0*/  STL [R1+0x4ac], R66 ;  /* 0x0004ac4201007387 */ /* 0x0001e80000100800 */
[----:B------:R1:W5:Y:S01]  /*83b0*/  @!P5 LDG.E.U16 R72, desc[UR20][R4.64] ;  /* 0x000000140448d981 */ /* 0x000362000c1e1500 */
[----:B------:R-:W-:Y:S01]  /*83c0*/  ISETP.GE.U32.AND P5, PT, R6, 0x7fffff46, PT ;  /* 0x7fffff460600780c */ /* 0x000fe20003fa6070 */
[----:B------:R-:W-:Y:S01]  /*83d0*/  IMAD R6, R68, 0x3d, RZ ;  /* 0x0000003d44067824 */ /* 0x000fe200078e02ff */
[----:B0-----:R-:W-:-:S02]  /*83e0*/  LEA.HI.X.SX32 R66, R16, R0, 0x1, P6 ;  /* 0x0000000010427211 */ /* 0x001fc400030f0eff */
[----:B------:R-:W-:Y:S01]  /*83f0*/  IADD3 R9, P6, PT, R10, R2, RZ ;  /* 0x000000020a097210 */ /* 0x000fe20007fde0ff */
[C---:B------:R-:W-:Y:S02]  /*8400*/  VIADD R8, R7.reuse, 0xffffffc6 ;  /* 0xffffffc607087836 */ /* 0x040fe40000000000 */
[----:B-1----:R-:W-:Y:S01]  /*8410*/  @!P3 IMAD.MOV.U32 R4, RZ, RZ, R3 ;  /* 0x000000ffff04b224 */ /* 0x002fe200078e0003 */
[----:B------:R-:W-:Y:S01]  /*8420*/  LEA.HI.X.SX32 R10, R6, R0, 0x1, P6 ;  /* 0x00000000060a7211 */ /* 0x000fe200030f0eff */
[----:B------:R-:W-:Y:S01]  /*8430*/  @!P3 IMAD.MOV.U32 R5, RZ, RZ, R66 ;  /* 0x000000ffff05b224 */ /* 0x000fe200078e0042 */
[----:B------:R0:W-:Y:S01]  /*8440*/  STL [R1+0x4a8], R3 ;  /* 0x0004a80301007387 */ /* 0x0001e20000100800 */
[----:B------:R-:W-:-:S03]  /*8450*/  VIADD R6, R7, 0xffffffc7 ;  /* 0xffffffc707067836 */ /* 0x000fc60000000000 */
[----:B------:R1:W5:Y:S01]  /*8460*/  @!P3 LDG.E.U16 R71, desc[UR20][R4.64] ;  /* 0x000000140447b981 */ /* 0x000362000c1e1500 */
[----:B------:R-:W-:Y:S01]  /*8470*/  ISETP.GE.U32.AND P3, PT, R8, 0x7fffff47, PT ;  /* 0x7fffff470800780c */ /* 0x000fe20003f66070 */
[----:B------:R-:W-:Y:S01]  /*8480*/  IMAD R8, R68, 0x3c, RZ ;  /* 0x0000003c44087824 */ /* 0x000fe200078e02ff */
[----:B0-----:R-:W-:Y:S01]  /*8490*/  IADD3 R3, P6, PT, R11, R2, RZ ;  /* 0x000000020b037210 */ /* 0x001fe20007fde0ff */
[----:B-1----:R-:W-:Y:S02]  /*84a0*/  @!P0 IMAD.MOV.U32 R4, RZ, RZ, R9 ;  /* 0x000000ffff048224 */ /* 0x002fe400078e0009 */
[----:B------:R-:W-:Y:S01]  /*84b0*/  @!P0 IMAD.MOV.U32 R5, RZ, RZ, R10 ;  /* 0x000000ffff058224 */ /* 0x000fe200078e000a */
[----:B------:R-:W-:Y:S01]  /*84c0*/  STL [R1+0x4a4], R66 ;  /* 0x0004a44201007387 */ /* 0x000fe20000100800 */
[----:B------:R-:W-:-:S03]  /*84d0*/  LEA.HI.X.SX32 R11, R8, R0, 0x1, P6 ;  /* 0x00000000080b7211 */ /* 0x000fc600030f0eff */
[----:B------:R0:W5:Y:S01]  /*84e0*/  @!P0 LDG.E.U16 R65, desc[UR20][R4.64] ;  /* 0x0000001404418981 */ /* 0x000162000c1e1500 */
[----:B------:R-:W-:Y:S01]  /*84f0*/  ISETP.GE.U32.AND P0, PT, R6, 0x7fffff48, PT ;  /* 0x7fffff480600780c */ /* 0x000fe20003f06070 */
[----:B------:R-:W-:Y:S02]  /*8500*/  IMAD R6, R68, 0x3b, RZ ;  /* 0x0000003b44067824 */ /* 0x000fe400078e02ff */
[----:B------:R-:W-:Y:S04]  /*8510*/  STL [R1+0x4a0], R9 ;  /* 0x0004a00901007387 */ /* 0x000fe80000100800 */
[----:B------:R1:W-:Y:S01]  /*8520*/  STL [R1+0x49c], R10 ;  /* 0x00049c0a01007387 */ /* 0x0003e20000100800 */
[----:B0-----:R-:W-:-:S03]  /*8530*/  @!P4 IMAD.MOV.U32 R4, RZ, RZ, R3 ;  /* 0x000000ffff04c224 */ /* 0x001fc600078e0003 */
[----:B------:R-:W-:Y:S01]  /*8540*/  STL [R1+0x498], R3 ;  /* 0x0004980301007387 */ /* 0x000fe20000100800 */
[----:B------:R-:W-:Y:S01]  /*8550*/  @!P4 IMAD.MOV.U32 R5, RZ, RZ, R11 ;  /* 0x000000ffff05c224 */ /* 0x000fe200078e000b */
[----:B-1----:R-:W-:Y:S02]  /*8560*/  IADD3 R10, P6, PT, R12, R2, RZ ;  /* 0x000000020c0a7210 */ /* 0x002fe40007fde0ff */
[----:B------:R0:W-:Y:S01]  /*8570*/  STL [R1+0x494], R11 ;  /* 0x0004940b01007387 */ /* 0x0001e20000100800 */
[----:B------:R-:W-:-:S03]  /*8580*/  IMAD R12, R68, 0x3a, RZ ;  /* 0x0000003a440c7824 */ /* 0x000fc600078e02ff */
[----:B------:R1:W5:Y:S01]  /*8590*/  @!P4 LDG.E.U16 R64, desc[UR20][R4.64] ;  /* 0x000000140440c981 */ /* 0x000362000c1e1500 */
[----:B0-----:R-:W-:Y:S01]  /*85a0*/  LEA.HI.X.SX32 R11, R6, R0, 0x1, P6 ;  /* 0x00000000060b7211 */ /* 0x001fe200030f0eff */
[----:B------:R-:W-:Y:S01]  /*85b0*/  VIADD R6, R7, 0xffffffc9 ;  /* 0xffffffc907067836 */ /* 0x000fe20000000000 */
[----:B------:R-:W-:Y:S01]  /*85c0*/  IADD3 R3, P6, PT, R13, R2, RZ ;  /* 0x000000020d037210 */ /* 0x000fe20007fde0ff */
[----:B-1----:R-:W-:Y:S02]  /*85d0*/  @!P1 IMAD.MOV.U32 R4, RZ, RZ, R10 ;  /* 0x000000ffff049224 */ /* 0x002fe400078e000a */
[----:B------:R-:W-:Y:S01]  /*85e0*/  @!P1 IMAD.MOV.U32 R5, RZ, RZ, R11 ;  /* 0x000000ffff059224 */ /* 0x000fe200078e000b */
[----:B------:R-:W-:Y:S01]  /*85f0*/  STL [R1+0x490], R10 ;  /* 0x0004900a01007387 */ /* 0x000fe20000100800 */
[----:B------:R-:W-:-:S03]  /*8600*/  VIADD R9, R7, 0xffffffc8 ;  /* 0xffffffc807097836 */ /* 0x000fc60000000000 */
[----:B------:R0:W-:Y:S04]  /*8610*/  STL [R1+0x48c], R11 ;  /* 0x00048c0b01007387 */ /* 0x0001e80000100800 */
[----:B------:R1:W5:Y:S01]  /*8620*/  @!P1 LDG.E.U16 R63, desc[UR20][R4.64] ;  /* 0x00000014043f9981 */ /* 0x000362000c1e1500 */
[----:B------:R-:W-:Y:S01]  /*8630*/  ISETP.GE.U32.AND P1, PT, R6, 0x7fffff4a, PT ;  /* 0x7fffff4a0600780c */ /* 0x000fe20003f26070 */
[----:B------:R-:W-:Y:S01]  /*8640*/  IMAD R6, R68, 0x39, RZ ;  /* 0x0000003944067824 */ /* 0x000fe200078e02ff */
[----:B0-----:R-:W-:Y:S02]  /*8650*/  LEA.HI.X.SX32 R11, R12, R0, 0x1, P6 ;  /* 0x000000000c0b7211 */ /* 0x001fe400030f0eff */
[----:B------:R-:W-:Y:S01]  /*8660*/  IADD3 R10, P6, PT, R14, R2, RZ ;  /* 0x000000020e0a7210 */ /* 0x000fe20007fde0ff */
[----:B------:R-:W-:Y:S01]  /*8670*/  STL [R1+0x488], R3 ;  /* 0x0004880301007387 */ /* 0x000fe20000100800 */
[----:B------:R-:W-:Y:S01]  /*8680*/  ISETP.GE.U32.AND P4, PT, R9, 0x7fffff49, PT ;  /* 0x7fffff490900780c */ /* 0x000fe20003f86070 */
[----:B-1----:R-:W-:-:S02]  /*8690*/  @!P5 IMAD.MOV.U32 R4, RZ, RZ, R3 ;  /* 0x000000ffff04d224 */ /* 0x002fc400078e0003 */
[----:B------:R0:W-:Y:S01]  /*86a0*/  STL [R1+0x484], R11 ;  /* 0x0004840b01007387 */ /* 0x0001e20000100800 */
[----:B------:R-:W-:Y:S02]  /*86b0*/  @!P5 IMAD.MOV.U32 R5, RZ, RZ, R11 ;  /* 0x000000ffff05d224 */ /* 0x000fe400078e000b */
[----:B------:R-:W-:-:S03]  /*86c0*/  VIADD R9, R7, 0xffffffca ;  /* 0xffffffca07097836 */ /* 0x000fc60000000000 */
[----:B------:R1:W5:Y:S01]  /*86d0*/  @!P5 LDG.E.U16 R62, desc[UR20][R4.64] ;  /* 0x00000014043ed981 */ /* 0x000362000c1e1500 */
[----:B0-----:R-:W-:Y:S01]  /*86e0*/  LEA.HI.X.SX32 R11, R6, R0, 0x1, P6 ;  /* 0x00000000060b7211 */ /* 0x001fe200030f0eff */
[----:B------:R-:W-:Y:S01]  /*86f0*/  VIADD R6, R7, 0xffffffcb ;  /* 0xffffffcb07067836 */ /* 0x000fe20000000000 */
[----:B------:R-:W-:Y:S01]  /*8700*/  ISETP.GE.U32.AND P5, PT, R9, 0x7fffff4b, PT ;  /* 0x7fffff4b0900780c */ /* 0x000fe20003fa6070 */
[----:B------:R-:W-:Y:S01]  /*8710*/  IMAD R9, R68, 0x38, RZ ;  /* 0x0000003844097824 */ /* 0x000fe200078e02ff */
[----:B------:R-:W-:Y:S01]  /*8720*/  IADD3 R3, P6, PT, R17, R2, RZ ;  /* 0x0000000211037210 */ /* 0x000fe20007fde0ff */
[----:B-1----:R-:W-:Y:S02]  /*8730*/  @!P3 IMAD.MOV.U32 R4, RZ, RZ, R10 ;  /* 0x000000ffff04b224 */ /* 0x002fe400078e000a */
[----:B------:R-:W-:Y:S01]  /*8740*/  @!P3 IMAD.MOV.U32 R5, RZ, RZ, R11 ;  /* 0x000000ffff05b224 */ /* 0x000fe200078e000b */
[----:B------:R-:W-:Y:S01]  /*8750*/  STL [R1+0x480], R10 ;  /* 0x0004800a01007387 */ /* 0x000fe20000100800 */
[----:B------:R-:W-:-:S03]  /*8760*/  LEA.HI.X.SX32 R13, R9, R0, 0x1, P6 ;  /* 0x00000000090d7211 */ /* 0x000fc600030f0eff */
[----:B------:R0:W5:Y:S01]  /*8770*/  @!P3 LDG.E.U16 R61, desc[UR20][R4.64] ;  /* 0x00000014043db981 */ /* 0x000162000c1e1500 */
[----:B------:R-:W-:Y:S01]  /*8780*/  ISETP.GE.U32.AND P3, PT, R6, 0x7fffff4c, PT ;  /* 0x7fffff4c0600780c */ /* 0x000fe20003f66070 */
[----:B------:R-:W-:Y:S02]  /*8790*/  IMAD R6, R68, 0x37, RZ ;  /* 0x0000003744067824 */ /* 0x000fe400078e02ff */
[----:B------:R1:W-:Y:S04]  /*87a0*/  STL [R1+0x47c], R11 ;  /* 0x00047c0b01007387 */ /* 0x0003e80000100800 */
[----:B------:R-:W-:Y:S01]  /*87b0*/  STL [R1+0x478], R3 ;  /* 0x0004780301007387 */ /* 0x000fe20000100800 */
[----:B0-----:R-:W-:Y:S01]  /*87c0*/  @!P0 IMAD.MOV.U32 R4, RZ, RZ, R3 ;  /* 0x000000ffff048224 */ /* 0x001fe200078e0003 */
[----:B-1----:R-:W-:-:S02]  /*87d0*/  IADD3 R11, P6, PT, R20, R2, RZ ;  /* 0x00000002140b7210 */ /* 0x002fc40007fde0ff */
[----:B------:R0:W-:Y:S01]  /*87e0*/  STL [R1+0x474], R13 ;  /* 0x0004740d01007387 */ /* 0x0001e20000100800 */
[----:B------:R-:W-:Y:S02]  /*87f0*/  @!P0 IMAD.MOV.U32 R5, RZ, RZ, R13 ;  /* 0x000000ffff058224 */ /* 0x000fe400078e000d */
        /* <DEDUP_REMOVED lines=34> */
[----:B------:R1:W-:Y:S01]  /*8a20*/  STL [R1+0x45c], R13 ;  /* 0x00045c0d01007387 */ /* 0x0003e20000100800 */
[----:B0-----:R-:W-:Y:S01]  /*8a30*/  @!P3 IMAD.MOV.U32 R4, RZ, RZ, R3 ;  /* 0x000000ffff04b224 */ /* 0x001fe200078e0003 */
[----:B-1----:R-:W-:Y:S01]  /*8a40*/  IADD3 R13, P6, PT, R39, R2, RZ ;  /* 0x00000002270d7210 */ /* 0x002fe20007fde0ff */
[----:B------:R-:W-:-:S03]  /*8a50*/  @!P3 IMAD.MOV.U32 R5, RZ, RZ, R17 ;  /* 0x000000ffff05b224 */ /* 0x000fc600078e0011 */
[----:B------:R-:W-:Y:S01]  /*8a60*/  LEA.HI.X.SX32 R20, R6, R0, 0x1, P6 ;  /* 0x0000000006147211 */ /* 0x000fe200030f0eff */
[----:B------:R0:W-:Y:S01]  /*8a70*/  STL [R1+0x458], R3 ;  /* 0x0004580301007387 */ /* 0x0001e20000100800 */
[----:B------:R-:W-:-:S03]  /*8a80*/  VIADD R6, R7, 0xffffffd1 ;  /* 0xffffffd107067836 */ /* 0x000fc60000000000 */
[----:B------:R1:W5:Y:S04]  /*8a90*/  @!P3 LDG.E.U16 R56, desc[UR20][R4.64] ;  /* 0x000000140438b981 */ /* 0x000368000c1e1500 */
[----:B------:R2:W-:Y:S01]  /*8aa0*/  STL [R1+0x454], R17 ;  /* 0x0004541101007387 */ /* 0x0005e20000100800 */
[----:B0-----:R-:W-:Y:S01]  /*8ab0*/  IADD3 R3, P6, PT, R37, R2, RZ ;  /* 0x0000000225037210 */ /* 0x001fe20007fde0ff */
[----:B-1----:R-:W-:Y:S02]  /*8ac0*/  @!P0 IMAD.MOV.U32 R4, RZ, RZ, R13 ;  /* 0x000000ffff048224 */ /* 0x002fe400078e000d */
[----:B------:R-:W-:Y:S02]  /*8ad0*/  @!P0 IMAD.MOV.U32 R5, RZ, RZ, R20 ;  /* 0x000000ffff058224 */ /* 0x000fe400078e0014 */
[----:B--2---:R-:W-:Y:S01]  /*8ae0*/  IMAD R17, R68, 0x32, RZ ;  /* 0x0000003244117824 */ /* 0x004fe200078e02ff */
        /* <DEDUP_REMOVED lines=22> */
[----:B------:R-:W-:Y:S04]  /*8c50*/  STL [R1+0x440], R13 ;  /* 0x0004400d01007387 */ /* 0x000fe80000100800 */
[----:B------:R0:W-:Y:S04]  /*8c60*/  STL [R1+0x43c], R20 ;  /* 0x00043c1401007387 */ /* 0x0001e80000100800 */
[----:B------:R1:W5:Y:S01]  /*8c70*/  @!P1 LDG.E.U16 R53, desc[UR20][R4.64] ;  /* 0x0000001404359981 */ /* 0x000362000c1e1500 */
[----:B------:R-:W-:Y:S01]  /*8c80*/  ISETP.GE.U32.AND P1, PT, R6, 0x7fffff54, PT ;  /* 0x7fffff540600780c */ /* 0x000fe20003f26070 */
[----:B------:R-:W-:Y:S01]  /*8c90*/  IMAD R6, R68, 0x2f, RZ ;  /* 0x0000002f44067824 */ /* 0x000fe200078e02ff */
[----:B0-----:R-:W-:-:S02]  /*8ca0*/  LEA.HI.X.SX32 R20, R11, R0, 0x1, P6 ;  /* 0x000000000b147211 */ /* 0x001fc400030f0eff */
[----:B------:R-:W-:Y:S01]  /*8cb0*/  IADD3 R66, P6, PT, R33, R2, RZ ;  /* 0x0000000221427210 */ /* 0x000fe20007fde0ff */
[----:B-1----:R-:W-:Y:S02]  /*8cc0*/  @!P5 IMAD.MOV.U32 R4, RZ, RZ, R3 ;  /* 0x000000ffff04d224 */ /* 0x002fe400078e0003 */
[----:B------:R-:W-:Y:S01]  /*8cd0*/  @!P5 IMAD.MOV.U32 R5, RZ, RZ, R20 ;  /* 0x000000ffff05d224 */ /* 0x000fe200078e0014 */
        /* <DEDUP_REMOVED lines=38> */
[----:B------:R-:W-:Y:S01]  /*8f40*/  STL [R1+0x418], R3 ;  /* 0x0004180301007387 */ /* 0x000fe20000100800 */
[----:B------:R-:W-:Y:S01]  /*8f50*/  PRMT R48, RZ, 0x7610, R48 ;  /* 0x00007610ff307816 */ /* 0x000fe20000000030 */
[----:B-1----:R-:W-:Y:S02]  /*8f60*/  @!P1 IMAD.MOV.U32 R4, RZ, RZ, R3 ;  /* 0x000000ffff049224 */ /* 0x002fe400078e0003 */
[----:B------:R0:W-:Y:S01]  /*8f70*/  STL [R1+0x414], R67 ;  /* 0x0004144301007387 */ /* 0x0001e20000100800 */
[----:B------:R-:W-:Y:S01]  /*8f80*/  @!P1 IMAD.MOV.U32 R5, RZ, RZ, R67 ;  /* 0x000000ffff059224 */ /* 0x000fe200078e0043 */
[----:B------:R-:W-:Y:S01]  /*8f90*/  PRMT R47, RZ, 0x7610, R47 ;  /* 0x00007610ff2f7816 */ /* 0x000fe2000000002f */
[----:B------:R-:W-:-:S03]  /*8fa0*/  IMAD R23, R68, 0x2a, RZ ;  /* 0x0000002a44177824 */ /* 0x000fc600078e02ff */
[----:B------:R1:W5:Y:S01]  /*8fb0*/  @!P1 LDG.E.U16 R48, desc[UR20][R4.64] ;  /* 0x0000001404309981 */ /* 0x000362000c1e1500 */
[----:B0-----:R-:W-:Y:S01]  /*8fc0*/  LEA.HI.X.SX32 R67, R6, R0, 0x1, P6 ;  /* 0x0000000006437211 */ /* 0x001fe200030f0eff */
[----:B------:R-:W-:Y:S01]  /*8fd0*/  VIADD R6, R7, 0xffffffd9 ;  /* 0xffffffd907067836 */ /* 0x000fe20000000000 */
        /* <DEDUP_REMOVED lines=16> */
[----:B------:R-:W-:-:S03]  /*90e0*/  VIADD R29, R7, 0xffffffd8 ;  /* 0xffffffd8071d7836 */ /* 0x000fc60000000000 */
[----:B------:R1:W5:Y:S01]  /*90f0*/  @!P3 LDG.E.U16 R46, desc[UR20][R4.64] ;  /* 0x00000014042eb981 */ /* 0x000362000c1e1500 */
[----:B0-----:R-:W-:Y:S01]  /*9100*/  LEA.HI.X.SX32 R67, R6, R0, 0x1, P6 ;  /* 0x0000000006437211 */ /* 0x001fe200030f0eff */
[----:B------:R-:W-:Y:S01]  /*9110*/  IMAD R18, R68, 0x28, RZ ;  /* 0x0000002844127824 */ /* 0x000fe200078e02ff */
[----:B------:R-:W-:Y:S01]  /*9120*/  IADD3 R3, P6, PT, R27, R2, RZ ;  /* 0x000000021b037210 */ /* 0x000fe20007fde0ff */
[----:B------:R-:W-:Y:S02]  /*9130*/  VIADD R6, R7, 0xffffffdb ;  /* 0xffffffdb07067836 */ /* 0x000fe40000000000 */
[----:B-1----:R-:W-:Y:S02]  /*9140*/  @!P0 IMAD.MOV.U32 R4, RZ, RZ, R66 ;  /* 0x000000ffff048224 */ /* 0x002fe400078e0042 */
[----:B------:R-:W-:Y:S01]  /*9150*/  @!P0 IMAD.MOV.U32 R5, RZ, RZ, R67 ;  /* 0x000000ffff058224 */ /* 0x000fe200078e0043 */
[----:B------:R-:W-:Y:S01]  /*9160*/  ISETP.GE.U32.AND P1, PT, R29, 0x7fffff59, PT ;  /* 0x7fffff591d00780c */ /* 0x000fe20003f26070 */
[----:B------:R-:W-:Y:S04]  /*9170*/  STL [R1+0x400], R66 ;  /* 0x0004004201007387 */ /* 0x000fe80000100800 */
[----:B------:R0:W-:Y:S04]  /*9180*/  STL [R1+0x3fc], R67 ;  /* 0x0003fc4301007387 */ /* 0x0001e80000100800 */
[----:B------:R1:W5:Y:S01]  /*9190*/  @!P0 LDG.E.U16 R45, desc[UR20][R4.64] ;  /* 0x00000014042d8981 */ /* 0x000362000c1e1500 */
[----:B------:R-:W-:Y:S01]  /*91a0*/  ISETP.GE.U32.AND P0, PT, R6, 0x7fffff5c, PT ;  /* 0x7fffff5c0600780c */ /* 0x000fe20003f06070 */
[----:B------:R-:W-:Y:S01]  /*91b0*/  IMAD R6, R68, 0x27, RZ ;  /* 0x0000002744067824 */ /* 0x000fe200078e02ff */
[----:B0-----:R-:W-:-:S02]  /*91c0*/  LEA.HI.X.SX32 R67, R18, R0, 0x1, P6 ;  /* 0x0000000012437211 */ /* 0x001fc400030f0eff */
[----:B------:R-:W-:Y:S02]  /*91d0*/  IADD3 R66, P6, PT, R26, R2, RZ ;  /* 0x000000021a427210 */ /* 0x000fe40007fde0ff */
[----:B------:R-:W-:Y:S01]  /*91e0*/  PRMT R44, RZ, 0x7610, R44 ;  /* 0x00007610ff2c7816 */ /* 0x000fe2000000002c */
[----:B-1----:R-:W-:Y:S01]  /*91f0*/  @!P4 IMAD.MOV.U32 R4, RZ, RZ, R3 ;  /* 0x000000ffff04c224 */ /* 0x002fe200078e0003 */
[----:B------:R-:W-:Y:S01]  /*9200*/  LEA.HI.X.SX32 R69, R6, R0, 0x1, P6 ;  /* 0x0000000006457211 */ /* 0x000fe200030f0eff */
[----:B------:R-:W-:Y:S01]  /*9210*/  @!P4 IMAD.MOV.U32 R5, RZ, RZ, R67 ;  /* 0x000000ffff05c224 */ /* 0x000fe200078e0043 */
[----:B------:R0:W-:Y:S01]  /*9220*/  STL [R1+0x3f8], R3 ;  /* 0x0003f80301007387 */ /* 0x0001e20000100800 */
[C---:B------:R-:W-:Y:S01]  /*9230*/  VIADD R28, R7.reuse, 0xffffffda ;  /* 0xffffffda071c7836 */ /* 0x040fe20000000000 */
[----:B------:R-:W-:Y:S02]  /*9240*/  PRMT R43, RZ, 0x7610, R43 ;  /* 0x00007610ff2b7816 */ /* 0x000fe4000000002b */
[----:B------:R1:W5:Y:S01]  /*9250*/  @!P4 LDG.E.U16 R44, desc[UR20][R4.64] ;  /* 0x00000014042cc981 */ /* 0x000362000c1e1500 */
[----:B------:R-:W-:-:S03]  /*9260*/  VIADD R6, R7, 0xffffffdd ;  /* 0xffffffdd07067836 */ /* 0x000fc60000000000 */
[----:B------:R2:W-:Y:S01]  /*9270*/  STL [R1+0x3f4], R67 ;  /* 0x0003f44301007387 */ /* 0x0005e20000100800 */
[----:B0-----:R-:W-:Y:S01]  /*9280*/  IADD3 R3, P6, PT, R25, R2, RZ ;  /* 0x0000000219037210 */ /* 0x001fe20007fde0ff */
[----:B-1----:R-:W-:Y:S02]  /*9290*/  @!P1 IMAD.MOV.U32 R4, RZ, RZ, R66 ;  /* 0x000000ffff049224 */ /* 0x002fe400078e0042 */
[----:B------:R-:W-:Y:S02]  /*92a0*/  @!P1 IMAD.MOV.U32 R5, RZ, RZ, R69 ;  /* 0x000000ffff059224 */ /* 0x000fe400078e0045 */
[----:B--2---:R-:W-:Y:S01]  /*92b0*/  IMAD R67, R68, 0x26, RZ ;  /* 0x0000002644437824 */ /* 0x004fe200078e02ff */
[----:B------:R-:W-:Y:S01]  /*92c0*/  ISETP.GE.U32.AND P3, PT, R28, 0x7fffff5b, PT ;  /* 0x7fffff5b1c00780c */ /* 0x000fe20003f66070 */
[----:B------:R0:W-:Y:S04]  /*92d0*/  STL [R1+0x3f0], R66 ;  /* 0x0003f04201007387 */ /* 0x0001e80000100800 */
[----:B------:R1:W5:Y:S01]  /*92e0*/  @!P1 LDG.E.U16 R43, desc[UR20][R4.64] ;  /* 0x00000014042b9981 */ /* 0x000362000c1e1500 */
[----:B------:R-:W-:Y:S01]  /*92f0*/  ISETP.GE.U32.AND P1, PT, R6, 0x7fffff5e, PT ;  /* 0x7fffff5e0600780c */ /* 0x000fe20003f26070 */
[----:B------:R-:W-:-:S02]  /*9300*/  IMAD R6, R68, 0x25, RZ ;  /* 0x0000002544067824 */ /* 0x000fc400078e02ff */
[----:B------:R2:W-:Y:S01]  /*9310*/  STL [R1+0x3ec], R69 ;  /* 0x0003ec4501007387 */ /* 0x0005e20000100800 */
[----:B0-----:R-:W-:Y:S02]  /*9320*/  LEA.HI.X.SX32 R66, R67, R0, 0x1, P6 ;  /* 0x0000000043427211 */ /* 0x001fe400030f0eff */
[----:B------:R-:W-:Y:S01]  /*9330*/  PRMT R42, RZ, 0x7610, R42 ;  /* 0x00007610ff2a7816 */ /* 0x000fe2000000002a */
[----:B------:R0:W-:Y:S01]  /*9340*/  STL [R1+0x3e8], R3 ;  /* 0x0003e80301007387 */ /* 0x0001e20000100800 */
[----:B-1----:R-:W-:Y:S01]  /*9350*/  @!P5 IMAD.MOV.U32 R4, RZ, RZ, R3 ;  /* 0x000000ffff04d224 */ /* 0x002fe200078e0003 */
[----:B--2---:R-:W-:Y:S01]  /*9360*/  IADD3 R69, P6, PT, R24, R2, RZ ;  /* 0x0000000218457210 */ /* 0x004fe20007fde0ff */
[----:B------:R-:W-:Y:S01]  /*9370*/  @!P5 IMAD.MOV.U32 R5, RZ, RZ, R66 ;  /* 0x000000ffff05d224 */ /* 0x000fe200078e0042 */
[----:B------:R1:W-:Y:S02]  /*9380*/  STL [R1+0x3e4], R66 ;  /* 0x0003e44201007387 */ /* 0x0003e40000100800 */
[----:B------:R-:W-:Y:S01]  /*9390*/  LEA.HI.X.SX32 R70, R6, R0, 0x1, P6 ;  /* 0x0000000006467211 */ /* 0x000fe200030f0eff */
[----:B------:R-:W-:Y:S01]  /*93a0*/  VIADD R27, R7, 0xffffffdc ;  /* 0xffffffdc071b7836 */ /* 0x000fe20000000000 */
[----:B0-----:R-:W-:Y:S01]  /*93b0*/  IADD3 R3, P6, PT, R22, R2, RZ ;  /* 0x0000000216037210 */ /* 0x001fe20007fde0ff */
[----:B------:R0:W5:Y:S01]  /*93c0*/  @!P5 LDG.E.U16 R42, desc[UR20][R4.64] ;  /* 0x00000014042ad981 */ /* 0x000162000c1e1500 */
[----:B------:R-:W-:Y:S01]  /*93d0*/  PRMT R41, RZ, 0x7610, R41 ;  /* 0x00007610ff297816 */ /* 0x000fe20000000029 */
[----:B-1----:R-:W-:-:S02]  /*93e0*/  IMAD R66, R68, 0x24, RZ ;  /* 0x0000002444427824 */ /* 0x002fc400078e02ff */
[----:B------:R1:W-:Y:S01]  /*93f0*/  STL [R1+0x3e0], R69 ;  /* 0x0003e04501007387 */ /* 0x0003e20000100800 */
[----:B------:R-:W-:Y:S02]  /*9400*/  VIADD R6, R7, 0xffffffdf ;  /* 0xffffffdf07067836 */ /* 0x000fe40000000000 */
[----:B0-----:R-:W-:Y:S02]  /*9410*/  @!P3 IMAD.MOV.U32 R4, RZ, RZ, R69 ;  /* 0x000000ffff04b224 */ /* 0x001fe400078e0045 */
[----:B------:R-:W-:Y:S01]  /*9420*/  @!P3 IMAD.MOV.U32 R5, RZ, RZ, R70 ;  /* 0x000000ffff05b224 */ /* 0x000fe200078e0046 */
[----:B------:R-:W-:Y:S02]  /*9430*/  ISETP.GE.U32.AND P4, PT, R27, 0x7fffff5d, PT ;  /* 0x7fffff5d1b00780c */ /* 0x000fe40003f86070 */
[----:B-1----:R-:W-:Y:S02]  /*9440*/  LEA.HI.X.SX32 R69, R66, R0, 0x1, P6 ;  /* 0x0000000042457211 */ /* 0x002fe400030f0eff */
[----:B------:R0:W5:Y:S01]  /*9450*/  @!P3 LDG.E.U16 R41, desc[UR20][R4.64] ;  /* 0x000000140429b981 */ /* 0x000162000c1e1500 */
[----:B------:R-:W-:-:S02]  /*9460*/  PRMT R40, RZ, 0x7610, R40 ;  /* 0x00007610ff287816 */ /* 0x000fc40000000028 */
[----:B------:R-:W-:Y:S01]  /*9470*/  ISETP.GE.U32.AND P3, PT, R6, 0x7fffff60, PT ;  /* 0x7fffff600600780c */ /* 0x000fe20003f66070 */
[----:B------:R1:W-:Y:S01]  /*9480*/  STL [R1+0x3dc], R70 ;  /* 0x0003dc4601007387 */ /* 0x0003e20000100800 */
[C---:B------:R-:W-:Y:S02]  /*9490*/  IMAD R6, R68.reuse, 0x23, RZ ;  /* 0x0000002344067824 */ /* 0x040fe400078e02ff */
[----:B0-----:R-:W-:Y:S02]  /*94a0*/  @!P0 IMAD.MOV.U32 R4, RZ, RZ, R3 ;  /* 0x000000ffff048224 */ /* 0x001fe400078e0003 */
[----:B------:R-:W-:Y:S01]  /*94b0*/  @!P0 IMAD.MOV.U32 R5, RZ, RZ, R69 ;  /* 0x000000ffff058224 */ /* 0x000fe200078e0045 */
[----:B-1----:R-:W-:Y:S01]  /*94c0*/  IADD3 R70, P6, PT, R21, R2, RZ ;  /* 0x0000000215467210 */ /* 0x002fe20007fde0ff */
[----:B------:R0:W-:Y:S01]  /*94d0*/  STL [R1+0x3d8], R3 ;  /* 0x0003d80301007387 */ /* 0x0001e20000100800 */
[----:B------:R-:W-:-:S03]  /*94e0*/  IMAD R21, R68, 0x22, RZ ;  /* 0x0000002244157824 */ /* 0x000fc600078e02ff */
[----:B------:R1:W5:Y:S01]  /*94f0*/  @!P0 LDG.E.U16 R40, desc[UR20][R4.64] ;  /* 0x0000001404288981 */ /* 0x000362000c1e1500 */
[----:B------:R-:W-:-:S03]  /*9500*/  PRMT R38, RZ, 0x7610, R38 ;  /* 0x00007610ff267816 */ /* 0x000fc60000000026 */
[----:B------:R2:W-:Y:S01]  /*9510*/  STL [R1+0x3d4], R69 ;  /* 0x0003d44501007387 */ /* 0x0005e20000100800 */
[----:B-1----:R-:W-:Y:S02]  /*9520*/  LEA.HI.X.SX32 R5, R6, R0, 0x1, P6 ;  /* 0x0000000006057211 */ /* 0x002fe400030f0eff */
[----:B0-----:R-:W-:Y:S01]  /*9530*/  IADD3 R3, P6, PT, R15, R2, RZ ;  /* 0x000000020f037210 */ /* 0x001fe20007fde0ff */
[----:B------:R-:W-:-:S03]  /*9540*/  @!P4 IMAD.MOV.U32 R4, RZ, RZ, R70 ;  /* 0x000000ffff04c224 */ /* 0x000fc600078e0046 */
[----:B--2---:R-:W-:Y:S01]  /*9550*/  LEA.HI.X.SX32 R69, R21, R0, 0x1, P6 ;  /* 0x0000000015457211 */ /* 0x004fe200030f0eff */
[----:B------:R-:W-:Y:S01]  /*9560*/  STL [R1+0x3d0], R70 ;  /* 0x0003d04601007387 */ /* 0x000fe20000100800 */
[----:B------:R-:W-:Y:S01]  /*9570*/  PRMT R39, RZ, 0x7610, R39 ;  /* 0x00007610ff277816 */ /* 0x000fe20000000027 */
[----:B------:R-:W-:Y:S02]  /*9580*/  VIADD R25, R7, 0xffffffde ;  /* 0xffffffde07197836 */ /* 0x000fe40000000000 */
[----:B------:R0:W-:Y:S04]  /*9590*/  STL [R1+0x3cc], R5 ;  /* 0x0003cc0501007387 */ /* 0x0001e80000100800 */
[----:B------:R1:W5:Y:S01]  /*95a0*/  @!P4 LDG.E.U16 R38, desc[UR20][R4.64] ;  /* 0x000000140426c981 */ /* 0x000362000c1e1500 */
[----:B------:R-:W-:-:S03]  /*95b0*/  ISETP.GE.U32.AND P5, PT, R25, 0x7fffff5f, PT ;  /* 0x7fffff5f1900780c */ /* 0x000fc60003fa6070 */
[----:B------:R-:W-:Y:S01]  /*95c0*/  STL [R1+0x3c8], R3 ;  /* 0x0003c80301007387 */ /* 0x000fe20000100800 */
[----:B-1----:R-:W-:Y:S02]  /*95d0*/  @!P1 IMAD.MOV.U32 R4, RZ, RZ, R3 ;  /* 0x000000ffff049224 */ /* 0x002fe400078e0003 */
[----:B0-----:R-:W-:Y:S01]  /*95e0*/  @!P1 IMAD.MOV.U32 R5, RZ, RZ, R69 ;  /* 0x000000ffff059224 */ /* 0x001fe200078e0045 */
[----:B------:R0:W-:Y:S04]  /*95f0*/  STL [R1+0x3c4], R69 ;  /* 0x0003c44501007387 */ /* 0x0001e80000100800 */
[----:B------:R1:W5:Y:S01]  /*9600*/  @!P1 LDG.E.U16 R39, desc[UR20][R4.64] ;  /* 0x0000001404279981 */ /* 0x000362000c1e1500 */
[----:B0-----:R-:W-:Y:S01]  /*9610*/  IADD3 R69, P6, PT, R19, R2, RZ ;  /* 0x0000000213457210 */ /* 0x001fe20007fde0ff */
[----:B-1----:R-:W-:-:S02]  /*9620*/  VIADD R5, R7, 0xffffffe2 ;  /* 0xffffffe207057836 */ /* 0x002fc40000000000 */
[----:B------:R-:W-:-:S03]  /*9630*/  IMAD R4, R68, 0x21, RZ ;  /* 0x0000002144047824 */ /* 0x000fc600078e02ff */
[----:B------:R-:W-:Y:S01]  /*9640*/  ISETP.GE.U32.AND P1, PT, R5, 0x7fffff63, PT ;  /* 0x7fffff630500780c */ /* 0x000fe20003f26070 */
[----:B------:R-:W-:Y:S01]  /*9650*/  IMAD.SHL.U32 R5, R68, 0x20, RZ ;  /* 0x0000002044057824 */ /* 0x000fe200078e00ff */
[----:B------:R-:W-:Y:S02]  /*9660*/  LEA.HI.X.SX32 R70, R4, R0, 0x1, P6 ;  /* 0x0000000004467211 */ /* 0x000fe400030f0eff */
[----:B------:R-:W-:Y:S01]  /*9670*/  LEA R3, P6, R68, R2, 0x6 ;  /* 0x0000000244037211 */ /* 0x000fe200078c30ff */
[----:B------:R-:W-:Y:S01]  /*9680*/  @!P5 IMAD.MOV.U32 R4, RZ, RZ, R69 ;  /* 0x000000ffff04d224 */ /* 0x000fe200078e0045 */
[----:B------:R-:W-:Y:S02]  /*9690*/  PRMT R36, RZ, 0x7610, R36 ;  /* 0x00007610ff247816 */ /* 0x000fe40000000024 */
[----:B------:R-:W-:Y:S01]  /*96a0*/  LEA.HI.X.SX32 R15, R5, R0, 0x1, P6 ;  /* 0x00000000050f7211 */ /* 0x000fe200030f0eff */
[----:B------:R-:W-:Y:S01]  /*96b0*/  @!P5 IMAD.MOV.U32 R5, RZ, RZ, R70 ;  /* 0x000000ffff05d224 */ /* 0x000fe200078e0046 */
[----:B------:R-:W-:Y:S01]  /*96c0*/  PRMT R37, RZ, 0x7610, R37 ;  /* 0x00007610ff257816 */ /* 0x000fe20000000025 */
[----:B------:R-:W-:-:S03]  /*96d0*/  VIADD R22, R7, 0xffffffe0 ;  /* 0xffffffe007167836 */ /* 0x000fc60000000000 */
[----:B------:R0:W5:Y:S02]  /*96e0*/  @!P5 LDG.E.U16 R36, desc[UR20][R4.64] ;  /* 0x000000140424d981 */ /* 0x000164000c1e1500 */
[----:B------:R-:W-:Y:S01]  /*96f0*/  ISETP.GE.U32.AND P0, PT, R22, 0x7fffff61, PT ;  /* 0x7fffff611600780c */ /* 0x000fe20003f06070 */
[----:B------:R-:W-:Y:S01]  /*9700*/  VIADD R6, R7, 0xffffffe1 ;  /* 0xffffffe107067836 */ /* 0x000fe20000000000 */
[----:B------:R-:W-:Y:S01]  /*9710*/  STL [R1+0x3c0], R69 ;  /* 0x0003c04501007387 */ /* 0x000fe20000100800 */
[----:B0-----:R-:W-:Y:S02]  /*9720*/  @!P3 IMAD.MOV.U32 R4, RZ, RZ, R3 ;  /* 0x000000ffff04b224 */ /* 0x001fe400078e0003 */
[----:B------:R-:W-:Y:S01]  /*9730*/  @!P3 IMAD.MOV.U32 R5, RZ, RZ, R15 ;  /* 0x000000ffff05b224 */ /* 0x000fe200078e000f */
[----:B------:R0:W-:Y:S04]  /*9740*/  STL [R1+0x3bc], R70 ;  /* 0x0003bc4601007387 */ /* 0x0001e80000100800 */
[----:B------:R1:W5:Y:S01]  /*9750*/  @!P3 LDG.E.U16 R37, desc[UR20][R4.64] ;  /* 0x000000140425b981 */ /* 0x000362000c1e1500 */
[----:B------:R-:W-:-:S02]  /*9760*/  ISETP.GE.U32.AND P4, PT, R6, 0x7fffff62, PT ;  /* 0x7fffff620600780c */ /* 0x000fc40003f86070 */
[----:B0-----:R-:W-:Y:S01]  /*9770*/  IADD3 R70, P6, PT, R16, R2, RZ ;  /* 0x0000000210467210 */ /* 0x001fe20007fde0ff */
[----:B-1----:R-:W-:Y:S01]  /*9780*/  IMAD R4, R68, 0x1f, RZ ;  /* 0x0000001f44047824 */ /* 0x002fe200078e02ff */
[----:B------:R0:W-:Y:S01]  /*9790*/  STL [R1+0x3b8], R3 ;  /* 0x0003b80301007387 */ /* 0x0001e20000100800 */
[----:B------:R-:W-:-:S03]  /*97a0*/  VIADD R5, R7, 0xffffffe4 ;  /* 0xffffffe407057836 */ /* 0x000fc60000000000 */
[----:B------:R-:W-:Y:S01]  /*97b0*/  LEA.HI.X.SX32 R4, R4, R0, 0x1, P6 ;  /* 0x0000000004047211 */ /* 0x000fe200030f0eff */
[----:B------:R1:W-:Y:S01]  /*97c0*/  STL [R1+0x3b4], R15 ;  /* 0x0003b40f01007387 */ /* 0x0003e20000100800 */
[----:B------:R-:W-:Y:S02]  /*97d0*/  ISETP.GE.U32.AND P3, PT, R5, 0x7fffff65, PT ;  /* 0x7fffff650500780c */ /* 0x000fe40003f66070 */
[----:B------:R-:W-:Y:S01]  /*97e0*/  PRMT R34, RZ, 0x7610, R34 ;  /* 0x00007610ff227816 */ /* 0x000fe20000000022 */
[----:B------:R-:W-:Y:S01]  /*97f0*/  STL [R1+0x3b0], R70 ;  /* 0x0003b04601007387 */ /* 0x000fe20000100800 */
[----:B0-----:R-:W-:Y:S01]  /*9800*/  IADD3 R3, P6, PT, R8, R2, RZ ;  /* 0x0000000208037210 */ /* 0x001fe20007fde0ff */
[----:B------:R-:W-:Y:S02]  /*9810*/  @!P0 IMAD.MOV.U32 R5, RZ, RZ, R4 ;  /* 0x000000ffff058224 */ /* 0x000fe400078e0004 */
[----:B-1----:R-:W-:Y:S01]  /*9820*/  IMAD R15, R68, 0x1e, RZ ;  /* 0x0000001e440f7824 */ /* 0x002fe200078e02ff */
[----:B------:R0:W-:Y:S04]  /*9830*/  STL [R1+0x3ac], R4 ;  /* 0x0003ac0401007387 */ /* 0x0001e80000100800 */
[----:B------:R-:W-:Y:S01]  /*9840*/  LEA.HI.X.SX32 R69, R15, R0, 0x1, P6 ;  /* 0x000000000f457211 */ /* 0x000fe200030f0eff */
[----:B0-----:R-:W-:Y:S01]  /*9850*/  @!P0 IMAD.MOV.U32 R4, RZ, RZ, R70 ;  /* 0x000000ffff048224 */ /* 0x001fe200078e0046 */
[----:B------:R-:W-:-:S04]  /*9860*/  PRMT R35, RZ, 0x7610, R35 ;  /* 0x00007610ff237816 */ /* 0x000fc80000000023 */
[----:B------:R0:W5:Y:S01]  /*9870*/  @!P0 LDG.E.U16 R34, desc[UR20][R4.64] ;  /* 0x0000001404228981 */ /* 0x000162000c1e1500 */
[----:B------:R-:W-:-:S03]  /*9880*/  VIADD R6, R7, 0xffffffe3 ;  /* 0xffffffe307067836 */ /* 0x000fc60000000000 */
[----:B------:R-:W-:Y:S01]  /*9890*/  STL [R1+0x3a8], R3 ;  /* 0x0003a80301007387 */ /* 0x000fe20000100800 */
[----:B0-----:R-:W-:Y:S02]  /*98a0*/  @!P4 IMAD.MOV.U32 R4, RZ, RZ, R3 ;  /* 0x000000ffff04c224 */ /* 0x001fe400078e0003 */
[----:B------:R-:W-:Y:S01]  /*98b0*/  @!P4 IMAD.MOV.U32 R5, RZ, RZ, R69 ;  /* 0x000000ffff05c224 */ /* 0x000fe200078e0045 */
[----:B------:R0:W-:Y:S04]  /*98c0*/  STL [R1+0x3a4], R69 ;  /* 0x0003a44501007387 */ /* 0x0001e80000100800 */
[----:B------:R1:W5:Y:S01]  /*98d0*/  @!P4 LDG.E.U16 R35, desc[UR20][R4.64] ;  /* 0x000000140423c981 */ /* 0x000362000c1e1500 */
[----:B------:R-:W-:Y:S02]  /*98e0*/  ISETP.GE.U32.AND P5, PT, R6, 0x7fffff64, PT ;  /* 0x7fffff640600780c */ /* 0x000fe40003fa6070 */
[----:B0-----:R-:W-:Y:S01]  /*98f0*/  IADD3 R69, P6, PT, R12, R2, RZ ;  /* 0x000000020c457210 */ /* 0x001fe20007fde0ff */
[----:B-1----:R-:W-:-:S02]  /*9900*/  IMAD R4, R68, 0x1d, RZ ;  /* 0x0000001d44047824 */ /* 0x002fc400078e02ff */
[----:B------:R-:W-:Y:S02]  /*9910*/  VIADD R5, R7, 0xffffffe6 ;  /* 0xffffffe607057836 */ /* 0x000fe40000000000 */
[----:B------:R-:W-:Y:S01]  /*9920*/  IMAD R12, R68, 0x1c, RZ ;  /* 0x0000001c440c7824 */ /* 0x000fe200078e02ff */
[----:B------:R-:W-:Y:S02]  /*9930*/  LEA.HI.X.SX32 R70, R4, R0, 0x1, P6 ;  /* 0x0000000004467211 */ /* 0x000fe400030f0eff */
[----:B------:R-:W-:Y:S01]  /*9940*/  IADD3 R3, P6, PT, R9, R2, RZ ;  /* 0x0000000209037210 */ /* 0x000fe20007fde0ff */
[----:B------:R-:W-:Y:S01]  /*9950*/  @!P1 IMAD.MOV.U32 R4, RZ, RZ, R69 ;  /* 0x000000ffff049224 */ /* 0x000fe200078e0045 */
[----:B------:R-:W-:Y:S01]  /*9960*/  ISETP.GE.U32.AND P4, PT, R5, 0x7fffff67, PT ;  /* 0x7fffff670500780c */ /* 0x000fe20003f86070 */
[----:B------:R-:W-:Y:S01]  /*9970*/  @!P1 IMAD.MOV.U32 R5, RZ, RZ, R70 ;  /* 0x000000ffff059224 */ /* 0x000fe200078e0046 */
[----:B------:R-:W-:Y:S02]  /*9980*/  PRMT R32, RZ, 0x7610, R32 ;  /* 0x00007610ff207816 */ /* 0x000fe40000000020 */
[----:B------:R-:W-:-:S02]  /*9990*/  LEA.HI.X.SX32 R8, R12, R0, 0x1, P6 ;  /* 0x000000000c087211 */ /* 0x000fc400030f0eff */
[----:B------:R-:W-:Y:S02]  /*99a0*/  PRMT R33, RZ, 0x7610, R33 ;  /* 0x00007610ff217816 */ /* 0x000fe40000000021 */
[----:B------:R0:W5:Y:S01]  /*99b0*/  @!P1 LDG.E.U16 R32, desc[UR20][R4.64] ;  /* 0x0000001404209981 */ /* 0x000162000c1e1500 */
[----:B------:R-:W-:-:S03]  /*99c0*/  VIADD R6, R7, 0xffffffe5 ;  /* 0xffffffe507067836 */ /* 0x000fc60000000000 */
[----:B------:R1:W-:Y:S01]  /*99d0*/  STL [R1+0x3a0], R69 ;  /* 0x0003a04501007387 */ /* 0x0003e20000100800 */
[----:B0-----:R-:W-:Y:S02]  /*99e0*/  @!P5 IMAD.MOV.U32 R4, RZ, RZ, R3 ;  /* 0x000000ffff04d224 */ /* 0x001fe400078e0003 */
[----:B------:R-:W-:Y:S01]  /*99f0*/  @!P5 IMAD.MOV.U32 R5, RZ, RZ, R8 ;  /* 0x000000ffff05d224 */ /* 0x000fe200078e0008 */
[----:B-1----:R-:W-:-:S04]  /*9a00*/  IADD3 R69, P6, PT, R14, R2, RZ ;  /* 0x000000020e457210 */ /* 0x002fc80007fde0ff */
[----:B------:R0:W5:Y:S01]  /*9a10*/  @!P5 LDG.E.U16 R33, desc[UR20][R4.64] ;  /* 0x000000140421d981 */ /* 0x000162000c1e1500 */
[----:B------:R-:W-:Y:S01]  /*9a20*/  ISETP.GE.U32.AND P0, PT, R6, 0x7fffff66, PT ;  /* 0x7fffff660600780c */ /* 0x000fe20003f06070 */
[C---:B------:R-:W-:Y:S02]  /*9a30*/  IMAD R9, R68.reuse, 0x1a, RZ ;  /* 0x0000001a44097824 */ /* 0x040fe400078e02ff */
[----:B------:R1:W-:Y:S01]  /*9a40*/  STL [R1+0x39c], R70 ;  /* 0x00039c4601007387 */ /* 0x0003e20000100800 */
[----:B0-----:R-:W-:Y:S02]  /*9a50*/  IMAD R4, R68, 0x1b, RZ ;  /* 0x0000001b44047824 */ /* 0x001fe400078e02ff */
[----:B------:R-:W-:Y:S01]  /*9a60*/  VIADD R5, R7, 0xffffffe8 ;  /* 0xffffffe807057836 */ /* 0x000fe20000000000 */
[----:B------:R0:W-:Y:S02]  /*9a70*/  STL [R1+0x398], R3 ;  /* 0x0003980301007387 */ /* 0x0001e40000100800 */
[----:B-1----:R-:W-:Y:S01]  /*9a80*/  LEA.HI.X.SX32 R70, R4, R0, 0x1, P6 ;  /* 0x0000000004467211 */ /* 0x002fe200030f0eff */
[----:B------:R-:W-:Y:S01]  /*9a90*/  @!P3 IMAD.MOV.U32 R4, RZ, RZ, R69 ;  /* 0x000000ffff04b224 */ /* 0x000fe200078e0045 */
[----:B------:R-:W-:Y:S01]  /*9aa0*/  ISETP.GE.U32.AND P5, PT, R5, 0x7fffff69, PT ;  /* 0x7fffff690500780c */ /* 0x000fe20003fa6070 */
[----:B------:R1:W-:Y:S01]  /*9ab0*/  STL [R1+0x394], R8 ;  /* 0x0003940801007387 */ /* 0x0003e20000100800 */
[----:B------:R-:W-:Y:S01]  /*9ac0*/  PRMT R30, RZ, 0x7610, R30 ;  /* 0x00007610ff1e7816 */ /* 0x000fe2000000001e */
[----:B------:R-:W-:Y:S01]  /*9ad0*/  @!P3 IMAD.MOV.U32 R5, RZ, RZ, R70 ;  /* 0x000000ffff05b224 */ /* 0x000fe200078e0046 */
[----:B0-----:R-:W-:-:S02]  /*9ae0*/  IADD3 R3, P6, PT, R10, R2, RZ ;  /* 0x000000020a037210 */ /* 0x001fc40007fde0ff */
[----:B------:R-:W-:Y:S02]  /*9af0*/  PRMT R31, RZ, 0x7610, R31 ;  /* 0x00007610ff1f7816 */ /* 0x000fe4000000001f */
[----:B------:R0:W5:Y:S01]  /*9b00*/  @!P3 LDG.E.U16 R30, desc[UR20][R4.64] ;  /* 0x00000014041eb981 */ /* 0x000162000c1e1500 */
[----:B-1----:R-:W-:Y:S01]  /*9b10*/  LEA.HI.X.SX32 R8, R9, R0, 0x1, P6 ;  /* 0x0000000009087211 */ /* 0x002fe200030f0eff */
[----:B------:R-:W-:Y:S02]  /*9b20*/  VIADD R6, R7, 0xffffffe7 ;  /* 0xffffffe707067836 */ /* 0x000fe40000000000 */
[----:B------:R1:W-:Y:S01]  /*9b30*/  STL [R1+0x390], R69 ;  /* 0x0003904501007387 */ /* 0x0003e20000100800 */
[----:B0-----:R-:W-:Y:S02]  /*9b40*/  @!P0 IMAD.MOV.U32 R4, RZ, RZ, R3 ;  /* 0x000000ffff048224 */ /* 0x001fe400078e0003 */
[----:B------:R-:W-:Y:S01]  /*9b50*/  @!P0 IMAD.MOV.U32 R5, RZ, RZ, R8 ;  /* 0x000000ffff058224 */ /* 0x000fe200078e0008 */
[----:B-1----:R-:W-:-:S04]  /*9b60*/  IADD3 R69, P6, PT, R17, R2, RZ ;  /* 0x0000000211457210 */ /* 0x002fc80007fde0ff */
[----:B------:R0:W5:Y:S01]  /*9b70*/  @!P0 LDG.E.U16 R31, desc[UR20][R4.64] ;  /* 0x00000014041f8981 */ /* 0x000162000c1e1500 */
[----:B------:R-:W-:-:S03]  /*9b80*/  ISETP.GE.U32.AND P1, PT, R6, 0x7fffff68, PT ;  /* 0x7fffff680600780c */ /* 0x000fc60003f26070 */
[----:B------:R1:W-:Y:S01]  /*9b90*/  STL [R1+0x38c], R70 ;  /* 0x00038c4601007387 */ /* 0x0003e20000100800 */
[----:B0-----:R-:W-:-:S03]  /*9ba0*/  IMAD R4, R68, 0x19, RZ ;  /* 0x0000001944047824 */ /* 0x001fc600078e02ff */
[----:B------:R0:W-:Y:S01]  /*9bb0*/  STL [R1+0x388], R3 ;  /* 0x0003880301007387 */ /* 0x0001e20000100800 */
[----:B------:R-:W-:-:S03]  /*9bc0*/  VIADD R5, R7, 0xffffffea ;  /* 0xffffffea07057836 */ /* 0x000fc60000000000 */
[----:B------:R2:W-:Y:S01]  /*9bd0*/  STL [R1+0x384], R8 ;  /* 0x0003840801007387 */ /* 0x0005e20000100800 */
[----:B-1----:R-:W-:Y:S01]  /*9be0*/  LEA.HI.X.SX32 R70, R4, R0, 0x1, P6 ;  /* 0x0000000004467211 */ /* 0x002fe200030f0eff */
[----:B------:R-:W-:Y:S01]  /*9bf0*/  @!P4 IMAD.MOV.U32 R4, RZ, RZ, R69 ;  /* 0x000000ffff04c224 */ /* 0x000fe200078e0045 */
[----:B------:R-:W-:Y:S02]  /*9c00*/  ISETP.GE.U32.AND P0, PT, R5, 0x7fffff6b, PT ;  /* 0x7fffff6b0500780c */ /* 0x000fe40003f06070 */
[----:B0-----:R-:W-:Y:S01]  /*9c10*/  IADD3 R3, P6, PT, R11, R2, RZ ;  /* 0x000000020b037210 */ /* 0x001fe20007fde0ff */
[----:B--2---:R-:W-:Y:S01]  /*9c20*/  IMAD R8, R68, 0x18, RZ ;  /* 0x0000001844087824 */ /* 0x004fe200078e02ff */
[----:B------:R-:W-:Y:S01]  /*9c30*/  PRMT R28, RZ, 0x7610, R28 ;  /* 0x00007610ff1c7816 */ /* 0x000fe2000000001c */
[----:B------:R-:W-:-:S03]  /*9c40*/  @!P4 IMAD.MOV.U32 R5, RZ, RZ, R70 ;  /* 0x000000ffff05c224 */ /* 0x000fc600078e0046 */
[----:B------:R-:W-:Y:S02]  /*9c50*/  LEA.HI.X.SX32 R10, R8, R0, 0x1, P6 ;  /* 0x00000000080a7211 */ /* 0x000fe400030f0eff */
[----:B------:R-:W-:Y:S01]  /*9c60*/  PRMT R29, RZ, 0x7610, R29 ;  /* 0x00007610ff1d7816 */ /* 0x000fe2000000001d */
        /* <DEDUP_REMOVED lines=19> */
[----:B0-----:R-:W-:Y:S01]  /*9da0*/  IADD3 R3, P6, PT, R13, R2, RZ ;  /* 0x000000020d037210 */ /* 0x001fe20007fde0ff */
[----:B------:R-:W-:Y:S01]  /*9db0*/  VIADD R6, R7, 0xffffffeb ;  /* 0xffffffeb07067836 */ /* 0x000fe20000000000 */
[----:B------:R-:W-:-:S02]  /*9dc0*/  PRMT R27, RZ, 0x7610, R27 ;  /* 0x00007610ff1b7816 */ /* 0x000fc4000000001b */
[----:B------:R0:W5:Y:S01]  /*9dd0*/  @!P5 LDG.E.U16 R26, desc[UR20][R4.64] ;  /* 0x00000014041ad981 */ /* 0x000162000c1e1500 */
[----:B-1----:R-:W-:Y:S02]  /*9de0*/  LEA.HI.X.SX32 R10, R11, R0, 0x1, P6 ;  /* 0x000000000b0a7211 */ /* 0x002fe400030f0eff */
[----:B------:R-:W-:Y:S01]  /*9df0*/  ISETP.GE.U32.AND P4, PT, R6, 0x7fffff6c, PT ;  /* 0x7fffff6c0600780c */ /* 0x000fe20003f86070 */
[----:B0-----:R-:W-:Y:S02]  /*9e00*/  @!P3 IMAD.MOV.U32 R4, RZ, RZ, R3 ;  /* 0x000000ffff04b224 */ /* 0x001fe400078e0003 */
[----:B------:R-:W-:Y:S01]  /*9e10*/  @!P3 IMAD.MOV.U32 R5, RZ, RZ, R10 ;  /* 0x000000ffff05b224 */ /* 0x000fe200078e000a */
[----:B------:R0:W-:Y:S01]  /*9e20*/  STL [R1+0x370], R69 ;  /* 0x0003704501007387 */ /* 0x0001e20000100800 */
[----:B------:R-:W-:-:S03]  /*9e30*/  VIADD R6, R7, 0xffffffed ;  /* 0xffffffed07067836 */ /* 0x000fc60000000000 */
[----:B------:R1:W5:Y:S02]  /*9e40*/  @!P3 LDG.E.U16 R27, desc[UR20][R4.64] ;  /* 0x00000014041bb981 */ /* 0x000364000c1e1500 */
[----:B------:R-:W-:Y:S02]  /*9e50*/  ISETP.GE.U32.AND P5, PT, R6, 0x7fffff6e, PT ;  /* 0x7fffff6e0600780c */ /* 0x000fe40003fa6070 */
[----:B0-----:R-:W-:Y:S01]  /*9e60*/  IADD3 R69, P6, PT, R23, R2, RZ ;  /* 0x0000000217457210 */ /* 0x001fe20007fde0ff */
[C---:B-1----:R-:W-:Y:S01]  /*9e70*/  IMAD R4, R68.reuse, 0x15, RZ ;  /* 0x0000001544047824 */ /* 0x042fe200078e02ff */
[----:B------:R0:W-:Y:S01]  /*9e80*/  STL [R1+0x36c], R70 ;  /* 0x00036c4601007387 */ /* 0x0001e20000100800 */
[----:B------:R-:W-:Y:S02]  /*9e90*/  VIADD R5, R7, 0xffffffee ;  /* 0xffffffee07057836 */ /* 0x000fe40000000000 */
[----:B------:R-:W-:Y:S01]  /*9ea0*/  IMAD R6, R68, 0x14, RZ ;  /* 0x0000001444067824 */ /* 0x000fe200078e02ff */
[----:B------:R1:W-:Y:S01]  /*9eb0*/  STL [R1+0x368], R3 ;  /* 0x0003680301007387 */ /* 0x0003e20000100800 */
[----:B------:R-:W-:-:S02]  /*9ec0*/  PRMT R24, RZ, 0x7610, R24 ;  /* 0x00007610ff187816 */ /* 0x000fc40000000018 */
[----:B0-----:R-:W-:Y:S01]  /*9ed0*/  LEA.HI.X.SX32 R70, R4, R0, 0x1, P6 ;  /* 0x0000000004467211 */ /* 0x001fe200030f0eff */
[----:B------:R-:W-:Y:S01]  /*9ee0*/  @!P0 IMAD.MOV.U32 R4, RZ, RZ, R69 ;  /* 0x000000ffff048224 */ /* 0x000fe200078e0045 */
[----:B------:R-:W-:Y:S02]  /*9ef0*/  ISETP.GE.U32.AND P3, PT, R5, 0x7fffff6f, PT ;  /* 0x7fffff6f0500780c */ /* 0x000fe40003f66070 */
[----:B-1----:R-:W-:Y:S01]  /*9f00*/  IADD3 R3, P6, PT, R18, R2, RZ ;  /* 0x0000000212037210 */ /* 0x002fe20007fde0ff */
[----:B------:R-:W-:-:S03]  /*9f10*/  @!P0 IMAD.MOV.U32 R5, RZ, RZ, R70 ;  /* 0x000000ffff058224 */ /* 0x000fc600078e0046 */
[----:B------:R-:W-:Y:S02]  /*9f20*/  LEA.HI.X.SX32 R13, R6, R0, 0x1, P6 ;  /* 0x00000000060d7211 */ /* 0x000fe400030f0eff */
[----:B------:R-:W-:Y:S01]  /*9f30*/  PRMT R25, RZ, 0x7610, R25 ;  /* 0x00007610ff197816 */ /* 0x000fe20000000019 */
[----:B------:R0:W5:Y:S01]  /*9f40*/  @!P0 LDG.E.U16 R24, desc[UR20][R4.64] ;  /* 0x0000001404188981 */ /* 0x000162000c1e1500 */
[----:B------:R-:W-:-:S03]  /*9f50*/  IADD3 R67, P6, PT, R67, R2, RZ ;  /* 0x0000000243437210 */ /* 0x000fc60007fde0ff */
[----:B------:R1:W-:Y:S01]  /*9f60*/  STL [R1+0x364], R10 ;  /* 0x0003640a01007387 */ /* 0x0003e20000100800 */
[----:B0-----:R-:W-:Y:S02]  /*9f70*/  @!P4 IMAD.MOV.U32 R4, RZ, RZ, R3 ;  /* 0x000000ffff04c224 */ /* 0x001fe400078e0003 */
[----:B------:R-:W-:Y:S02]  /*9f80*/  @!P4 IMAD.MOV.U32 R5, RZ, RZ, R13 ;  /* 0x000000ffff05c224 */ /* 0x000fe400078e000d */
[----:B-1----:R-:W-:-:S03]  /*9f90*/  VIADD R10, R7, 0xffffffef ;  /* 0xffffffef070a7836 */ /* 0x002fc60000000000 */
[----:B------:R0:W5:Y:S02]  /*9fa0*/  @!P4 LDG.E.U16 R25, desc[UR20][R4.64] ;  /* 0x000000140419c981 */ /* 0x000164000c1e1500 */
[----:B------:R-:W-:Y:S02]  /*9fb0*/  ISETP.GE.U32.AND P0, PT, R10, 0x7fffff70, PT ;  /* 0x7fffff700a00780c */ /* 0x000fe40003f06070 */
[----:B------:R-:W-:Y:S01]  /*9fc0*/  STL [R1+0x360], R69 ;  /* 0x0003604501007387 */ /* 0x000fe20000100800 */
[----:B0-----:R-:W-:-:S03]  /*9fd0*/  IMAD R4, R68, 0x13, RZ ;  /* 0x0000001344047824 */ /* 0x001fc600078e02ff */
[----:B------:R0:W-:Y:S01]  /*9fe0*/  STL [R1+0x35c], R70 ;  /* 0x00035c4601007387 */ /* 0x0001e20000100800 */
[----:B------:R-:W-:Y:S02]  /*9ff0*/  VIADD R5, R7, 0xfffffff0 ;  /* 0xfffffff007057836 */ /* 0x000fe40000000000 */
[----:B------:R-:W-:Y:S01]  /*a000*/  IMAD R10, R68, 0x12, RZ ;  /* 0x00000012440a7824 */ /* 0x000fe200078e02ff */
[----:B------:R1:W-:Y:S01]  /*a010*/  STL [R1+0x358], R3 ;  /* 0x0003580301007387 */ /* 0x0003e20000100800 */
[----:B------:R-:W-:Y:S02]  /*a020*/  PRMT R22, RZ, 0x7610, R22 ;  /* 0x00007610ff167816 */ /* 0x000fe40000000016 */
[----:B0-----:R-:W-:Y:S01]  /*a030*/  LEA.HI.X.SX32 R70, R4, R0, 0x1, P6 ;  /* 0x0000000004467211 */ /* 0x001fe200030f0eff */
[----:B------:R-:W-:Y:S01]  /*a040*/  @!P1 IMAD.MOV.U32 R4, RZ, RZ, R67 ;  /* 0x000000ffff049224 */ /* 0x000fe200078e0043 */
[----:B------:R-:W-:Y:S02]  /*a050*/  ISETP.GE.U32.AND P4, PT, R5, 0x7fffff71, PT ;  /* 0x7fffff710500780c */ /* 0x000fe40003f86070 */
[----:B-1----:R-:W-:Y:S01]  /*a060*/  IADD3 R3, P6, PT, R66, R2, RZ ;  /* 0x0000000242037210 */ /* 0x002fe20007fde0ff */
[----:B------:R-:W-:-:S03]  /*a070*/  @!P1 IMAD.MOV.U32 R5, RZ, RZ, R70 ;  /* 0x000000ffff059224 */ /* 0x000fc600078e0046 */
[----:B------:R-:W-:Y:S02]  /*a080*/  LEA.HI.X.SX32 R69, R10, R0, 0x1, P6 ;  /* 0x000000000a457211 */ /* 0x000fe400030f0eff */
[----:B------:R-:W-:Y:S01]  /*a090*/  PRMT R23, RZ, 0x7610, R23 ;  /* 0x00007610ff177816 */ /* 0x000fe20000000017 */
[----:B------:R0:W5:Y:S04]  /*a0a0*/  @!P1 LDG.E.U16 R22, desc[UR20][R4.64] ;  /* 0x0000001404169981 */ /* 0x000168000c1e1500 */
[----:B------:R-:W-:Y:S01]  /*a0b0*/  STL [R1+0x354], R13 ;  /* 0x0003540d01007387 */ /* 0x000fe20000100800 */
[----:B0-----:R-:W-:Y:S02]  /*a0c0*/  @!P5 IMAD.MOV.U32 R4, RZ, RZ, R3 ;  /* 0x000000ffff04d224 */ /* 0x001fe400078e0003 */
[----:B------:R-:W-:Y:S01]  /*a0d0*/  @!P5 IMAD.MOV.U32 R5, RZ, RZ, R69 ;  /* 0x000000ffff05d224 */ /* 0x000fe200078e0045 */
[----:B------:R0:W-:Y:S04]  /*a0e0*/  STL [R1+0x350], R67 ;  /* 0x0003504301007387 */ /* 0x0001e80000100800 */
[----:B------:R1:W5:Y:S04]  /*a0f0*/  @!P5 LDG.E.U16 R23, desc[UR20][R4.64] ;  /* 0x000000140417d981 */ /* 0x000368000c1e1500 */
[----:B------:R-:W-:Y:S01]  /*a100*/  STL [R1+0x34c], R70 ;  /* 0x00034c4601007387 */ /* 0x000fe20000100800 */
[----:B0-----:R-:W-:Y:S01]  /*a110*/  IADD3 R67, P6, PT, R21, R2, RZ ;  /* 0x0000000215437210 */ /* 0x001fe20007fde0ff */
[----:B-1----:R-:W-:-:S02]  /*a120*/  VIADD R5, R7, 0xfffffff2 ;  /* 0xfffffff207057836 */ /* 0x002fc40000000000 */
[C---:B------:R-:W-:Y:S01]  /*a130*/  IMAD R4, R68.reuse, 0x11, RZ ;  /* 0x0000001144047824 */ /* 0x040fe200078e02ff */
[----:B------:R-:W-:Y:S02]  /*a140*/  STL [R1+0x348], R3 ;  /* 0x0003480301007387 */ /* 0x000fe40000100800 */
[----:B------:R-:W-:Y:S01]  /*a150*/  ISETP.GE.U32.AND P5, PT, R5, 0x7fffff73, PT ;  /* 0x7fffff730500780c */ /* 0x000fe20003fa6070 */
[----:B------:R-:W-:Y:S01]  /*a160*/  IMAD.SHL.U32 R5, R68, 0x10, RZ ;  /* 0x0000001044057824 */ /* 0x000fe200078e00ff */
[----:B------:R0:W-:Y:S01]  /*a170*/  STL [R1+0x344], R69 ;  /* 0x0003444501007387 */ /* 0x0001e20000100800 */
[----:B------:R-:W-:Y:S02]  /*a180*/  PRMT R20, RZ, 0x7610, R20 ;  /* 0x00007610ff147816 */ /* 0x000fe40000000014 */
[----:B0-----:R-:W-:Y:S02]  /*a190*/  LEA.HI.X.SX32 R69, R4, R0, 0x1, P6 ;  /* 0x0000000004457211 */ /* 0x001fe400030f0eff */
[----:B------:R-:W-:Y:S01]  /*a1a0*/  LEA R3, P6, R68, R2, 0x5 ;  /* 0x0000000244037211 */ /* 0x000fe200078c28ff */
[----:B------:R-:W-:-:S03]  /*a1b0*/  @!P3 IMAD.MOV.U32 R4, RZ, RZ, R67 ;  /* 0x000000ffff04b224 */ /* 0x000fc600078e0043 */
[----:B------:R-:W-:Y:S01]  /*a1c0*/  LEA.HI.X.SX32 R66, R5, R0, 0x1, P6 ;  /* 0x0000000005427211 */ /* 0x000fe200030f0eff */
[----:B------:R-:W-:Y:S01]  /*a1d0*/  @!P3 IMAD.MOV.U32 R5, RZ, RZ, R69 ;  /* 0x000000ffff05b224 */ /* 0x000fe200078e0045 */
        /* <DEDUP_REMOVED lines=10> */
[----:B-1----:R-:W-:Y:S01]  /*a280*/  IMAD R4, R68, 0xf, RZ ;  /* 0x0000000f44047824 */ /* 0x002fe200078e02ff */
[----:B------:R0:W-:Y:S01]  /*a290*/  STL [R1+0x338], R3 ;  /* 0x0003380301007387 */ /* 0x0001e20000100800 */
[----:B------:R-:W-:-:S03]  /*a2a0*/  VIADD R5, R7, 0xfffffff4 ;  /* 0xfffffff407057836 */ /* 0x000fc60000000000 */
[----:B------:R1:W-:Y:S01]  /*a2b0*/  STL [R1+0x334], R66 ;  /* 0x0003344201007387 */ /* 0x0003e20000100800 */
[----:B------:R-:W-:Y:S01]  /*a2c0*/  LEA.HI.X.SX32 R70, R4, R0, 0x1, P6 ;  /* 0x0000000004467211 */ /* 0x000fe200030f0eff */
[----:B------:R-:W-:Y:S01]  /*a2d0*/  @!P4 IMAD.MOV.U32 R4, RZ, RZ, R69 ;  /* 0x000000ffff04c224 */ /* 0x000fe200078e0045 */
[----:B------:R-:W-:Y:S02]  /*a2e0*/  ISETP.GE.U32.AND P0, PT, R5, 0x7fffff75, PT ;  /* 0x7fffff750500780c */ /* 0x000fe40003f06070 */
[----:B0-----:R-:W-:Y:S01]  /*a2f0*/  IADD3 R3, P6, PT, R12, R2, RZ ;  /* 0x000000020c037210 */ /* 0x001fe20007fde0ff */
[----:B-1----:R-:W-:Y:S01]  /*a300*/  IMAD R66, R68, 0xe, RZ ;  /* 0x0000000e44427824 */ /* 0x002fe200078e02ff */
        /* <DEDUP_REMOVED lines=27> */
[C---:B------:R-:W-:Y:S02]  /*a4c0*/  VIADD R12, R7.reuse, 0xfffffff5 ;  /* 0xfffffff5070c7836 */ /* 0x040fe40000000000 */
[----:B------:R1:W-:Y:S01]  /*a4d0*/  STL [R1+0x320], R69 ;  /* 0x0003204501007387 */ /* 0x0003e20000100800 */
[----:B0-----:R-:W-:Y:S02]  /*a4e0*/  @!P3 IMAD.MOV.U32 R4, RZ, RZ, R3 ;  /* 0x000000ffff04b224 */ /* 0x001fe400078e0003 */
[----:B------:R-:W-:Y:S02]  /*a4f0*/  @!P3 IMAD.MOV.U32 R5, RZ, RZ, R67 ;  /* 0x000000ffff05b224 */ /* 0x000fe400078e0043 */
[----:B------:R-:W-:Y:S01]  /*a500*/  VIADD R8, R7, 0xfffffff7 ;  /* 0xfffffff707087836 */ /* 0x000fe20000000000 */
[----:B-1----:R-:W-:-:S02]  /*a510*/  IADD3 R69, P6, PT, R11, R2, RZ ;  /* 0x000000020b457210 */ /* 0x002fc40007fde0ff */
[----:B------:R0:W5:Y:S01]  /*a520*/  @!P3 LDG.E.U16 R17, desc[UR20][R4.64] ;  /* 0x000000140411b981 */ /* 0x000162000c1e1500 */
[----:B------:R-:W-:Y:S02]  /*a530*/  ISETP.GE.U32.AND P4, PT, R12, 0x7fffff76, PT ;  /* 0x7fffff760c00780c */ /* 0x000fe40003f86070 */
[----:B------:R-:W-:Y:S01]  /*a540*/  ISETP.GE.U32.AND P5, PT, R8, 0x7fffff78, PT ;  /* 0x7fffff780800780c */ /* 0x000fe20003fa6070 */
[----:B------:R1:W-:Y:S01]  /*a550*/  STL [R1+0x31c], R70 ;  /* 0x00031c4601007387 */ /* 0x0003e20000100800 */
[C---:B0-----:R-:W-:Y:S02]  /*a560*/  IMAD R4, R68.reuse, 0xb, RZ ;  /* 0x0000000b44047824 */ /* 0x041fe400078e02ff */
[----:B------:R-:W-:Y:S01]  /*a570*/  VIADD R5, R7, 0xfffffff8 ;  /* 0xfffffff807057836 */ /* 0x000fe20000000000 */
[----:B------:R0:W-:Y:S01]  /*a580*/  STL [R1+0x318], R3 ;  /* 0x0003180301007387 */ /* 0x0001e20000100800 */
[----:B------:R-:W-:Y:S01]  /*a590*/  IMAD R8, R68, 0xa, RZ ;  /* 0x0000000a44087824 */ /* 0x000fe200078e02ff */
        /* <DEDUP_REMOVED lines=10> */
[----:B0-----:R-:W-:-:S04]  /*a640*/  @!P4 IMAD.MOV.U32 R4, RZ, RZ, R3 ;  /* 0x000000ffff04c224 */ /* 0x001fc800078e0003 */
[----:B------:R-:W-:Y:S01]  /*a650*/  @!P4 IMAD.MOV.U32 R5, RZ, RZ, R67 ;  /* 0x000000ffff05c224 */ /* 0x000fe200078e0043 */
[----:B------:R0:W-:Y:S04]  /*a660*/  STL [R1+0x310], R69 ;  /* 0x0003104501007387 */ /* 0x0001e80000100800 */
[----:B------:R1:W5:Y:S01]  /*a670*/  @!P4 LDG.E.U16 R15, desc[UR20][R4.64] ;  /* 0x00000014040fc981 */ /* 0x000362000c1e1500 */
[----:B0-----:R-:W-:Y:S01]  /*a680*/  IADD3 R69, P6, PT, R10, R2, RZ ;  /* 0x000000020a457210 */ /* 0x001fe20007fde0ff */
[----:B-1----:R-:W-:Y:S02]  /*a690*/  VIADD R5, R7, 0xfffffffa ;  /* 0xfffffffa07057836 */ /* 0x002fe40000000000 */
[C---:B------:R-:W-:Y:S01]  /*a6a0*/  IMAD R4, R68.reuse, 0x9, RZ ;  /* 0x0000000944047824 */ /* 0x040fe200078e02ff */
[----:B------:R0:W-:Y:S02]  /*a6b0*/  STL [R1+0x30c], R70 ;  /* 0x00030c4601007387 */ /* 0x0001e40000100800 */
[----:B------:R-:W-:Y:S01]  /*a6c0*/  ISETP.GE.U32.AND P4, PT, R5, 0x7fffff7b, PT ;  /* 0x7fffff7b0500780c */ /* 0x000fe20003f86070 */
[----:B------:R-:W-:Y:S01]  /*a6d0*/  IMAD.SHL.U32 R5, R68, 0x8, RZ ;  /* 0x0000000844057824 */ /* 0x000fe200078e00ff */
[----:B------:R1:W-:Y:S01]  /*a6e0*/  STL [R1+0x308], R3 ;  /* 0x0003080301007387 */ /* 0x0003e20000100800 */
[----:B------:R-:W-:-:S02]  /*a6f0*/  PRMT R12, RZ, 0x7610, R12 ;  /* 0x00007610ff0c7816 */ /* 0x000fc4000000000c */
[----:B0-----:R-:W-:Y:S01]  /*a700*/  LEA.HI.X.SX32 R70, R4, R0, 0x1, P6 ;  /* 0x0000000004467211 */ /* 0x001fe200030f0eff */
[----:B------:R0:W-:Y:S01]  /*a710*/  STL [R1+0x304], R67 ;  /* 0x0003044301007387 */ /* 0x0001e20000100800 */
[----:B-1----:R-:W-:Y:S01]  /*a720*/  LEA R3, P6, R68, R2, 0x4 ;  /* 0x0000000244037211 */ /* 0x002fe200078c20ff */
[----:B------:R-:W-:-:S03]  /*a730*/  @!P1 IMAD.MOV.U32 R4, RZ, RZ, R69 ;  /* 0x000000ffff049224 */ /* 0x000fc600078e0045 */
[----:B0-----:R-:W-:Y:S01]  /*a740*/  LEA.HI.X.SX32 R67, R5, R0, 0x1, P6 ;  /* 0x0000000005437211 */ /* 0x001fe200030f0eff */
[----:B------:R-:W-:Y:S01]  /*a750*/  @!P1 IMAD.MOV.U32 R5, RZ, RZ, R70 ;  /* 0x000000ffff059224 */ /* 0x000fe200078e0046 */
[----:B------:R-:W-:Y:S01]  /*a760*/  PRMT R13, RZ, 0x7610, R13 ;  /* 0x00007610ff0d7816 */ /* 0x000fe2000000000d */
[----:B------:R-:W-:-:S03]  /*a770*/  VIADD R6, R7, 0xfffffff9 ;  /* 0xfffffff907067836 */ /* 0x000fc60000000000 */
[----:B------:R0:W5:Y:S02]  /*a780*/  @!P1 LDG.E.U16 R12, desc[UR20][R4.64] ;  /* 0x00000014040c9981 */ /* 0x000164000c1e1500 */
[----:B------:R-:W-:Y:S01]  /*a790*/  ISETP.GE.U32.AND P0, PT, R6, 0x7fffff7a, PT ;  /* 0x7fffff7a0600780c */ /* 0x000fe20003f06070 */
[----:B------:R-:W-:Y:S02]  /*a7a0*/  VIADD R6, R7, 0xfffffffb ;  /* 0xfffffffb07067836 */ /* 0x000fe40000000000 */
[----:B0-----:R-:W-:Y:S02]  /*a7b0*/  @!P5 IMAD.MOV.U32 R4, RZ, RZ, R3 ;  /* 0x000000ffff04d224 */ /* 0x001fe400078e0003 */
[----:B------:R-:W-:-:S05]  /*a7c0*/  @!P5 IMAD.MOV.U32 R5, RZ, RZ, R67 ;  /* 0x000000ffff05d224 */ /* 0x000fca00078e0043 */
[----:B------:R0:W5:Y:S01]  /*a7d0*/  @!P5 LDG.E.U16 R13, desc[UR20][R4.64] ;  /* 0x00000014040dd981 */ /* 0x000162000c1e1500 */
[----:B------:R-:W-:Y:S02]  /*a7e0*/  IADD3 R66, P5, PT, R66, R2, RZ ;  /* 0x0000000242427210 */ /* 0x000fe40007fbe0ff */
[----:B------:R-:W-:Y:S01]  /*a7f0*/  ISETP.GE.U32.AND P6, PT, R6, 0x7fffff7c, PT ;  /* 0x7fffff7c0600780c */ /* 0x000fe20003fc6070 */
[----:B------:R1:W-:Y:S01]  /*a800*/  STL [R1+0x300], R69 ;  /* 0x0003004501007387 */ /* 0x0003e20000100800 */
[----:B0-----:R-:W-:-:S03]  /*a810*/  IMAD R4, R68, 0x7, RZ ;  /* 0x0000000744047824 */ /* 0x001fc600078e02ff */
[----:B------:R-:W-:Y:S01]  /*a820*/  STL [R1+0x2fc], R70 ;  /* 0x0002fc4601007387 */ /* 0x000fe20000100800 */
[----:B------:R-:W-:Y:S02]  /*a830*/  VIADD R5, R7, 0xfffffffc ;  /* 0xfffffffc07057836 */ /* 0x000fe40000000000 */
[----:B------:R-:W-:Y:S01]  /*a840*/  IMAD R6, R68, 0x6, RZ ;  /* 0x0000000644067824 */ /* 0x000fe200078e02ff */
[----:B-1----:R-:W-:Y:S01]  /*a850*/  LEA.HI.X.SX32 R69, R4, R0, 0x1, P5 ;  /* 0x0000000004457211 */ /* 0x002fe200028f0eff */
[----:B------:R0:W-:Y:S01]  /*a860*/  STL [R1+0x2f8], R3 ;  /* 0x0002f80301007387 */ /* 0x0001e20000100800 */
[----:B------:R-:W-:Y:S01]  /*a870*/  ISETP.GE.U32.AND P1, PT, R5, 0x7fffff7d, PT ;  /* 0x7fffff7d0500780c */ /* 0x000fe20003f26070 */
[----:B------:R-:W-:Y:S01]  /*a880*/  @!P3 IMAD.MOV.U32 R4, RZ, RZ, R66 ;  /* 0x000000ffff04b224 */ /* 0x000fe200078e0042 */
[----:B------:R-:W-:Y:S01]  /*a890*/  PRMT R10, RZ, 0x7610, R10 ;  /* 0x00007610ff0a7816 */ /* 0x000fe2000000000a */
[----:B------:R1:W-:Y:S01]  /*a8a0*/  STL [R1+0x2f4], R67 ;  /* 0x0002f44301007387 */ /* 0x0003e20000100800 */
[----:B------:R-:W-:Y:S01]  /*a8b0*/  @!P3 IMAD.MOV.U32 R5, RZ, RZ, R69 ;  /* 0x000000ffff05b224 */ /* 0x000fe200078e0045 */
[----:B0-----:R-:W-:-:S04]  /*a8c0*/  IADD3 R3, P5, PT, R9, R2, RZ ;  /* 0x0000000209037210 */ /* 0x001fc80007fbe0ff */
[----:B------:R0:W5:Y:S01]  /*a8d0*/  @!P3 LDG.E.U16 R10, desc[UR20][R4.64] ;  /* 0x00000014040ab981 */ /* 0x000162000c1e1500 */
[----:B-1----:R-:W-:Y:S02]  /*a8e0*/  LEA.HI.X.SX32 R67, R6, R0, 0x1, P5 ;  /* 0x0000000006437211 */ /* 0x002fe400028f0eff */
[----:B------:R-:W-:Y:S01]  /*a8f0*/  PRMT R11, RZ, 0x7610, R11 ;  /* 0x00007610ff0b7816 */ /* 0x000fe2000000000b */
[----:B------:R-:W-:Y:S01]  /*a900*/  STL [R1+0x2f0], R66 ;  /* 0x0002f04201007387 */ /* 0x000fe20000100800 */
[----:B0-----:R-:W-:Y:S02]  /*a910*/  @!P0 IMAD.MOV.U32 R4, RZ, RZ, R3 ;  /* 0x000000ffff048224 */ /* 0x001fe400078e0003 */
[----:B------:R-:W-:Y:S01]  /*a920*/  @!P0 IMAD.MOV.U32 R5, RZ, RZ, R67 ;  /* 0x000000ffff058224 */ /* 0x000fe200078e0043 */
[----:B------:R-:W-:Y:S04]  /*a930*/  STL [R1+0x2ec], R69 ;  /* 0x0002ec4501007387 */ /* 0x000fe80000100800 */
[----:B------:R-:W-:Y:S04]  /*a940*/  STL [R1+0x2e8], R3 ;  /* 0x0002e80301007387 */ /* 0x000fe80000100800 */
[----:B------:R0:W5:Y:S04]  /*a950*/  @!P0 LDG.E.U16 R11, desc[UR20][R4.64] ;  /* 0x00000014040b8981 */ /* 0x000168000c1e1500 */
[----:B------:R1:W-:Y:S01]  /*a960*/  STL [R1+0x2e4], R67 ;  /* 0x0002e44301007387 */ /* 0x0003e20000100800 */
[----:B0-----:R-:W-:Y:S01]  /*a970*/  IMAD R4, R68, 0x5, RZ ;  /* 0x0000000544047824 */ /* 0x001fe200078e02ff */
[-C--:B-1----:R-:W-:Y:S01]  /*a980*/  IADD3 R67, P5, PT, R8, R2.reuse, RZ ;  /* 0x0000000208437210 */ /* 0x082fe20007fbe0ff */
[----:B------:R-:W-:Y:S01]  /*a990*/  VIADD R8, R7, 0xffffffff ;  /* 0xffffffff07087836 */ /* 0x000fe20000000000 */
[C---:B------:R-:W-:Y:S01]  /*a9a0*/  LEA R3, P0, R68.reuse, R2, 0x3 ;  /* 0x0000000244037211 */ /* 0x040fe200078018ff */
[----:B------:R-:W-:Y:S01]  /*a9b0*/  IMAD.SHL.U32 R5, R68, 0x4, RZ ;  /* 0x0000000444057824 */ /* 0x000fe200078e00ff */
[----:B------:R-:W-:-:S02]  /*a9c0*/  LEA.HI.X.SX32 R69, R4, R0, 0x1, P5 ;  /* 0x0000000004457211 */ /* 0x000fc400028f0eff */
[----:B------:R-:W-:Y:S01]  /*a9d0*/  ISETP.GE.U32.AND P5, PT, R8, 0x7fffff80, PT ;  /* 0x7fffff800800780c */ /* 0x000fe20003fa6070 */
[----:B------:R-:W-:Y:S01]  /*a9e0*/  @!P4 IMAD.MOV.U32 R4, RZ, RZ, R67 ;  /* 0x000000ffff04c224 */ /* 0x000fe200078e0043 */
[----:B------:R-:W-:Y:S02]  /*a9f0*/  PRMT R8, RZ, 0x7610, R8 ;  /* 0x00007610ff087816 */ /* 0x000fe40000000008 */
[----:B------:R-:W-:Y:S01]  /*aa00*/  LEA.HI.X.SX32 R66, R5, R0, 0x1, P0 ;  /* 0x0000000005427211 */ /* 0x000fe200000f0eff */
[----:B------:R-:W-:Y:S01]  /*aa10*/  @!P4 IMAD.MOV.U32 R5, RZ, RZ, R69 ;  /* 0x000000ffff05c224 */ /* 0x000fe200078e0045 */
[----:B------:R-:W-:Y:S04]  /*aa20*/  STL [R1+0x2e0], R67 ;  /* 0x0002e04301007387 */ /* 0x000fe80000100800 */
[----:B------:R-:W-:Y:S04]  /*aa30*/  STL [R1+0x2d8], R3 ;  /* 0x0002d80301007387 */ /* 0x000fe80000100800 */
[----:B------:R-:W-:Y:S04]  /*aa40*/  STL [R1+0x2dc], R69 ;  /* 0x0002dc4501007387 */ /* 0x000fe80000100800 */
[----:B------:R0:W5:Y:S01]  /*aa50*/  @!P4 LDG.E.U16 R8, desc[UR20][R4.64] ;  /* 0x000000140408c981 */ /* 0x000162000c1e1500 */
[----:B------:R-:W-:-:S03]  /*aa60*/  VIADD R9, R7, 0xfffffffd ;  /* 0xfffffffd07097836 */ /* 0x000fc60000000000 */
[----:B------:R1:W-:Y:S01]  /*aa70*/  STL [R1+0x2d4], R66 ;  /* 0x0002d44201007387 */ /* 0x0003e20000100800 */
[----:B0-----:R-:W-:Y:S02]  /*aa80*/  @!P6 IMAD.MOV.U32 R5, RZ, RZ, R66 ;  /* 0x000000ffff05e224 */ /* 0x001fe400078e0042 */
[----:B-1----:R-:W0:Y:S01]  /*aa90*/  S2R R66, SR_TID.X ;  /* 0x0000000000427919 */ /* 0x002e220000002100 */
[----:B------:R-:W-:Y:S01]  /*aaa0*/  ISETP.GE.U32.AND P3, PT, R9, 0x7fffff7e, PT ;  /* 0x7fffff7e0900780c */ /* 0x000fe20003f66070 */
[----:B------:R-:W-:Y:S01]  /*aab0*/  @!P6 IMAD.MOV.U32 R4, RZ, RZ, R3 ;  /* 0x000000ffff04e224 */ /* 0x000fe200078e0003 */
[----:B------:R-:W-:Y:S02]  /*aac0*/  PRMT R9, RZ, 0x7610, R9 ;  /* 0x00007610ff097816 */ /* 0x000fe40000000009 */
[----:B------:R-:W-:-:S04]  /*aad0*/  IADD3 R3, P0, PT, R6, R2, RZ ;  /* 0x0000000206037210 */ /* 0x000fc80007f1e0ff */
[----:B------:R1:W5:Y:S02]  /*aae0*/  @!P6 LDG.E.U16 R9, desc[UR20][R4.64] ;  /* 0x000000140409e981 */ /* 0x000364000c1e1500 */
[----:B-1----:R-:W-:Y:S02]  /*aaf0*/  IMAD R4, R68, 0x3, RZ ;  /* 0x0000000344047824 */ /* 0x002fe400078e02ff */
[----:B------:R-:W-:-:S03]  /*ab00*/  VIADD R5, R7, 0xfffffffe ;  /* 0xfffffffe07057836 */ /* 0x000fc60000000000 */
[----:B------:R-:W-:Y:S01]  /*ab10*/  LEA.HI.X.SX32 R4, R4, R0, 0x1, P0 ;  /* 0x0000000004047211 */ /* 0x000fe200000f0eff */
[----:B------:R-:W-:Y:S01]  /*ab20*/  STL [R1+0x2d0], R3 ;  /* 0x0002d00301007387 */ /* 0x000fe20000100800 */
[----:B------:R-:W-:Y:S02]  /*ab30*/  ISETP.GE.U32.AND P6, PT, R5, 0x7fffff7f, PT ;  /* 0x7fffff7f0500780c */ /* 0x000fe40003fc6070 */
[----:B------:R-:W-:Y:S01]  /*ab40*/  PRMT R6, RZ, 0x7610, R6 ;  /* 0x00007610ff067816 */ /* 0x000fe20000000006 */
[----:B------:R1:W-:Y:S01]  /*ab50*/  STL [R1+0x2cc], R4 ;  /* 0x0002cc0401007387 */ /* 0x0003e20000100800 */
[----:B------:R-:W-:Y:S02]  /*ab60*/  @!P1 IMAD.MOV.U32 R5, RZ, RZ, R4 ;  /* 0x000000ffff059224 */ /* 0x000fe400078e0004 */
[----:B------:R-:W-:Y:S01]  /*ab70*/  VIADD R67, R7, 0x7f ;  /* 0x0000007f07437836 */ /* 0x000fe20000000000 */
[----:B0-----:R-:W-:Y:S01]  /*ab80*/  LOP3.LUT R70, R66, 0x7f, RZ, 0xc0, !PT ;  /* 0x0000007f42467812 */ /* 0x001fe200078ec0ff */
[----:B-1----:R-:W-:-:S03]  /*ab90*/  @!P1 IMAD.MOV.U32 R4, RZ, RZ, R3 ;  /* 0x000000ffff049224 */ /* 0x002fc600078e0003 */
[----:B------:R-:W-:Y:S02]  /*aba0*/  ISETP.GT.AND P4, PT, R67, 0x7f, PT ;  /* 0x0000007f4300780c */ /* 0x000fe40003f84270 */
[----:B------:R0:W5:Y:S01]  /*abb0*/  @!P1 LDG.E.U16 R6, desc[UR20][R4.64] ;  /* 0x0000001404069981 */ /* 0x000162000c1e1500 */
[----:B------:R-:W-:Y:S01]  /*abc0*/  LEA R69, P1, R68, R2, 0x2 ;  /* 0x0000000244457211 */ /* 0x000fe200078210ff */
[----:B------:R-:W-:Y:S01]  /*abd0*/  @!P5 IMAD.MOV.U32 R66, RZ, RZ, R2 ;  /* 0x000000ffff42d224 */ /* 0x000fe200078e0002 */
[----:B------:R-:W-:Y:S01]  /*abe0*/  ISETP.LT.AND P0, PT, R70, R7, P4 ;  /* 0x000000074600720c */ /* 0x000fe20002701270 */
[----:B------:R-:W-:Y:S02]  /*abf0*/  @!P5 IMAD.MOV.U32 R67, RZ, RZ, R0 ;  /* 0x000000ffff43d224 */ /* 0x000fe400078e0000 */
[----:B0-----:R-:W-:Y:S01]  /*ac00*/  IMAD.SHL.U32 R4, R68, 0x2, RZ ;  /* 0x0000000244047824 */ /* 0x001fe200078e00ff */
[----:B------:R-:W-:-:S04]  /*ac10*/  PRMT R5, RZ, 0x7610, R5 ;  /* 0x00007610ff057816 */ /* 0x000fc80000000005 */
[----:B------:R-:W-:Y:S02]  /*ac20*/  LEA.HI.X.SX32 R70, R4, R0, 0x1, P1 ;  /* 0x0000000004467211 */ /* 0x000fe400008f0eff */
[----:B------:R0:W5:Y:S03]  /*ac30*/  @!P5 LDG.E.U16 R5, desc[UR20][R66.64] ;  /* 0x000000144205d981 */ /* 0x000166000c1e1500 */
[----:B0-----:R-:W-:Y:S02]  /*ac40*/  IMAD.MOV.U32 R66, RZ, RZ, R70 ;  /* 0x000000ffff427224 */ /* 0x001fe400078e0046 */
[----:B------:R-:W-:-:S05]  /*ac50*/  IMAD.MOV.U32 R67, RZ, RZ, R69 ;  /* 0x000000ffff437224 */ /* 0x000fca00078e0045 */
[----:B------:R-:W-:Y:S02]  /*ac60*/  @!P3 LOP3.LUT R67, R67, R66, RZ, 0x3c, !PT ;  /* 0x000000424343b212 */ /* 0x000fe400078e3cff */
[----:B------:R-:W-:Y:S02]  /*ac70*/  IADD3 R3, P1, PT, R4, R2, RZ ;  /* 0x0000000204037210 */ /* 0x000fe40007f3e0ff */
[C---:B------:R-:W-:Y:S01]  /*ac80*/  @!P3 LOP3.LUT R66, R67.reuse, R66, RZ, 0x3c, !PT ;  /* 0x000000424342b212 */ /* 0x040fe200078e3cff */
[----:B------:R0:W-:Y:S01]  /*ac90*/  STL [R1+0x2c8], R69 ;  /* 0x0002c84501007387 */ /* 0x0001e20000100800 */
[----:B------:R-:W-:Y:S02]  /*aca0*/  PRMT R7, RZ, 0x7610, R7 ;  /* 0x00007610ff077816 */ /* 0x000fe40000000007 */
[----:B------:R-:W-:Y:S01]  /*acb0*/  @!P3 LOP3.LUT R67, R67, R66, RZ, 0x3c, !PT ;  /* 0x000000424343b212 */ /* 0x000fe200078e3cff */
[----:B------:R1:W-:Y:S04]  /*acc0*/  STL [R1+0x2c4], R70 ;  /* 0x0002c44601007387 */ /* 0x0003e80000100800 */
[----:B------:R2:W5:Y:S01]  /*acd0*/  @!P3 LDG.E.U16 R7, desc[UR20][R66.64] ;  /* 0x000000144207b981 */ /* 0x000562000c1e1500 */
[----:B0-----:R-:W-:-:S03]  /*ace0*/  LEA.HI.X.SX32 R69, R68, R0, 0x1, P1 ;  /* 0x0000000044457211 */ /* 0x001fc600008f0eff */
[----:B-1----:R0:W5:Y:S04]  /*acf0*/  LDL.LU R70, [R1+0x7dc] ;  /* 0x0007dc0001467983 */ /* 0x0021680000300800 */
[----:B------:R-:W-:Y:S01]  /*ad00*/  STL [R1+0x2c0], R3 ;  /* 0x0002c00301007387 */ /* 0x000fe20000100800 */
[----:B--2---:R-:W-:Y:S02]  /*ad10*/  @!P6 IMAD.MOV.U32 R67, RZ, RZ, R69 ;  /* 0x000000ffff43e224 */ /* 0x004fe400078e0045 */
[----:B------:R-:W-:Y:S01]  /*ad20*/  @!P6 IMAD.MOV.U32 R66, RZ, RZ, R3 ;  /* 0x000000ffff42e224 */ /* 0x000fe200078e0003 */
[----:B------:R1:W-:Y:S04]  /*ad30*/  STL [R1+0x2bc], R69 ;  /* 0x0002bc4501007387 */ /* 0x0003e80000100800 */
[----:B-1----:R0:W5:Y:S04]  /*ad40*/  LDL.LU R69, [R1+0x7d8] ;  /* 0x0007d80001457983 */ /* 0x0021680000300800 */
[----:B------:R0:W5:Y:S01]  /*ad50*/  LDL.LU R3, [R1+0x7d4] ;  /* 0x0007d40001037983 */ /* 0x0001620000300800 */
[----:B------:R-:W-:-:S04]  /*ad60*/  @!UP1 UIADD3 UR4, UPT, UPT, -UR7, 0x100000, URZ ;  /* 0x0010000007049890 */ /* 0x000fc8000fffe1ff */
[----:B------:R-:W-:Y:S02]  /*ad70*/  @!UP1 USHF.L.U32 UR5, UR4, 0xb, URZ ;  /* 0x0000000b04059899 */ /* 0x000fe400080006ff */
[----:B------:R-:W-:Y:S01]  /*ad80*/  @!UP1 USHF.L.U32 UR4, UR4, 0x1, URZ ;  /* 0x0000000104049899 */ /* 0x000fe200080006ff */
[----:B------:R-:W-:Y:S01]  /*ad90*/  VOTEU.ALL UP1, P2 ;  /* 0x0000000000ff7886 */ /* 0x000fe20001020000 */
[----:B------:R-:W-:-:S06]  /*ada0*/  PRMT R4, RZ, 0x7610, R4 ;  /* 0x00007610ff047816 */ /* 0x000fcc0000000004 */
[----:B------:R0:W5:Y:S04]  /*adb0*/  @!P6 LDG.E.U16 R4, desc[UR20][R66.64] ;  /* 0x000000144204e981 */ /* 0x000168000c1e1500 */
[----:B------:R0:W1:Y:S01]  /*adc0*/  @!UP1 SYNCS.EXCH.64 URZ, [UR9+0x8008], UR4 ;  /* 0x0080080409ff95b2 */ /* 0x0000620008000100 */
[----:B----4-:R-:W-:Y:S05]  /*add0*/  @!P4 BRA `(.L_x_6) ;  /* 0x0000000400b0c947 */ /* 0x010fea0003800000 */
[----:B-----5:R-:W-:Y:S01]  /*ade0*/  PRMT R4, R5, 0x5410, R4 ;  /* 0x0000541005047816 */ /* 0x020fe20000000004 */
[----:B0-----:R-:W2:Y:S01]  /*adf0*/  LDL.LU R66, [R1+0xa0] ;  /* 0x0000a00001427983 */ /* 0x001ea20000300800 */
[----:B------:R-:W-:Y:S02]  /*ae00*/  PRMT R5, R7, 0x5410, R6 ;  /* 0x0000541007057816 */ /* 0x000fe40000000006 */
[----:B------:R-:W-:Y:S01]  /*ae10*/  PRMT R6, R9, 0x5410, R8 ;  /* 0x0000541009067816 */ /* 0x000fe20000000008 */
[----:B------:R-:W3:Y:S01]  /*ae20*/  LDL.LU R67, [R1+0xa8] ;  /* 0x0000a80001437983 */ /* 0x000ee20000300800 */
[----:B------:R-:W-:Y:S02]  /*ae30*/  PRMT R9, R15, 0x5410, R14 ;  /* 0x000054100f097816 */ /* 0x000fe4000000000e */
[----:B------:R-:W-:Y:S02]  /*ae40*/  PRMT R14, R25, 0x5410, R24 ;  /* 0x00005410190e7816 */ /* 0x000fe40000000018 */
[----:B------:R-:W-:-:S02]  /*ae50*/  PRMT R25, R46, 0x5410, R47 ;  /* 0x000054102e197816 */ /* 0x000fc4000000002f */
[----:B------:R-:W-:Y:S01]  /*ae60*/  PRMT R15, R27, 0x5410, R26 ;  /* 0x000054101b0f7816 */ /* 0x000fe2000000001a */
[----:B------:R-:W4:Y:S01]  /*ae70*/  LDL.LU R46, [R1] ;  /* 0x00000000012e7983 */ /* 0x000f220000300800 */
[----:B------:R-:W-:Y:S02]  /*ae80*/  PRMT R26, R48, 0x5410, R49 ;  /* 0x00005410301a7816 */ /* 0x000fe40000000031 */
[----:B------:R-:W-:Y:S01]  /*ae90*/  PRMT R7, R11, 0x5410, R10 ;  /* 0x000054100b077816 */ /* 0x000fe2000000000a */
[----:B------:R-:W2:Y:S01]  /*aea0*/  LDL.LU R47, [R1+0x4] ;  /* 0x00000400012f7983 */ /* 0x000ea20000300800 */
[----:B------:R-:W-:Y:S02]  /*aeb0*/  PRMT R10, R17, 0x5410, R16 ;  /* 0x00005410110a7816 */ /* 0x000fe40000000010 */
[----:B------:R-:W-:Y:S01]  /*aec0*/  PRMT R27, R50, 0x5410, R51 ;  /* 0x00005410321b7816 */ /* 0x000fe20000000033 */
[----:B------:R-:W2:Y:S01]  /*aed0*/  LDL.LU R48, [R1+0xc] ;  /* 0x00000c0001307983 */ /* 0x000ea20000300800 */
[----:B------:R-:W-:-:S02]  /*aee0*/  PRMT R16, R29, 0x5410, R28 ;  /* 0x000054101d107816 */ /* 0x000fc4000000001c */
[----:B------:R-:W-:Y:S01]  /*aef0*/  PRMT R17, R31, 0x5410, R30 ;  /* 0x000054101f117816 */ /* 0x000fe2000000001e */
[----:B------:R-:W2:Y:S01]  /*af00*/  LDL.LU R49, [R1+0x14] ;  /* 0x0000140001317983 */ /* 0x000ea20000300800 */
        /* <DEDUP_REMOVED lines=33> */
[----:B------:R-:W-:-:S03]  /*b120*/  PRMT R24, R44, 0x5410, R45 ;  /* 0x000054102c187816 */ /* 0x000fc6000000002d */
[----:B------:R-:W2:Y:S04]  /*b130*/  LDL.LU R61, [R1+0x78] ;  /* 0x00007800013d7983 */ /* 0x000ea80000300800 */
[----:B------:R-:W2:Y:S04]  /*b140*/  LDL.LU R62, [R1+0x80] ;  /* 0x00008000013e7983 */ /* 0x000ea80000300800 */
[----:B------:R-:W2:Y:S04]  /*b150*/  LDL.LU R63, [R1+0x88] ;  /* 0x00008800013f7983 */ /* 0x000ea80000300800 */
[----:B------:R-:W2:Y:S04]  /*b160*/  LDL.LU R64, [R1+0x90] ;  /* 0x0000900001407983 */ /* 0x000ea80000300800 */
[----:B------:R-:W2:Y:S04]  /*b170*/  LDL.LU R65, [R1+0x98] ;  /* 0x0000980001417983 */ /* 0x000ea80000300800 */
[----:B------:R-:W2:Y:S04]  /*b180*/  LDL.LU R71, [R1+0x9c] ;  /* 0x00009c0001477983 */ /* 0x000ea80000300800 */
[----:B------:R-:W3:Y:S04]  /*b190*/  LDL.LU R72, [R1+0xa4] ;  /* 0x0000a40001487983 */ /* 0x000ee80000300800 */
[----:B------:R-:W3:Y:S04]  /*b1a0*/  LDL.LU R73, [R1+0x8c] ;  /* 0x00008c0001497983 */ /* 0x000ee80000300800 */
[----:B------:R-:W3:Y:S04]  /*b1b0*/  LDL.LU R74, [R1+0x94] ;  /* 0x00009400014a7983 */ /* 0x000ee80000300800 */
[----:B------:R-:W3:Y:S04]  /*b1c0*/  LDL.LU R75, [R1+0x7c] ;  /* 0x00007c00014b7983 */ /* 0x000ee80000300800 */
[----:B------:R-:W3:Y:S01]  /*b1d0*/  LDL.LU R76, [R1+0x84] ;  /* 0x00008400014c7983 */ /* 0x000ee20000300800 */
[----:B------:R-:W-:-:S03]  /*b1e0*/  PRMT R40, R81, 0x5410, R82 ;  /* 0x0000541051287816 */ /* 0x000fc60000000052 */
        /* <DEDUP_REMOVED lines=16> */
[----:B------:R-:W3:Y:S04]  /*b2f0*/  LDL.LU R88, [R1+0x28] ;  /* 0x0000280001587983 */ /* 0x000ee80000300800 */
[----:B------:R-:W3:Y:S04]  /*b300*/  LDL.LU R89, [R1+0x10] ;  /* 0x0000100001597983 */ /* 0x000ee80000300800 */
[----:B------:R-:W3:Y:S04]  /*b310*/  LDL.LU R90, [R1+0x18] ;  /* 0x00001800015a7983 */ /* 0x000ee80000300800 */
[----:B------:R-:W3:Y:S01]  /*b320*/  LDL.LU R92, [R1+0x8] ;  /* 0x00000800015c7983 */ /* 0x000ee20000300800 */
[----:B----4-:R-:W-:-:S02]  /*b330*/  PRMT R46, R93, 0x5410, R46 ;  /* 0x000054105d2e7816 */ /* 0x010fc4000000002e */
[----:B--2---:R-:W-:Y:S02]  /*b340*/  PRMT R66, R66, 0x5410, R71 ;  /* 0x0000541042427816 */ /* 0x004fe40000000047 */
[----:B---3--:R-:W-:Y:S02]  /*b350*/  PRMT R67, R67, 0x5410, R72 ;  /* 0x0000541043437816 */ /* 0x008fe40000000048 */
[----:B------:R-:W-:Y:S02]  /*b360*/  PRMT R64, R64, 0x5410, R73 ;  /* 0x0000541040407816 */ /* 0x000fe40000000049 */
[----:B------:R-:W-:Y:S02]  /*b370*/  PRMT R65, R65, 0x5410, R74 ;  /* 0x0000541041417816 */ /* 0x000fe4000000004a */
[----:B------:R-:W-:Y:S02]  /*b380*/  PRMT R62, R62, 0x5410, R75 ;  /* 0x000054103e3e7816 */ /* 0x000fe4000000004b */
[----:B------:R-:W-:-:S02]  /*b390*/  PRMT R63, R63, 0x5410, R76 ;  /* 0x000054103f3f7816 */ /* 0x000fc4000000004c */
[----:B------:R-:W-:Y:S02]  /*b3a0*/  PRMT R60, R60, 0x5410, R77 ;  /* 0x000054103c3c7816 */ /* 0x000fe4000000004d */
[----:B------:R-:W-:Y:S02]  /*b3b0*/  PRMT R61, R61, 0x5410, R78 ;  /* 0x000054103d3d7816 */ /* 0x000fe4000000004e */
        /* <DEDUP_REMOVED lines=12> */
[----:B------:R-:W-:-:S04]  /*b480*/  PRMT R47, R47, 0x5410, R92 ;  /* 0x000054102f2f7816 */ /* 0x000fc8000000005c */
[----:B------:R2:W-:Y:S03]  /*b490*/  STTM.x64 tmem[UR10+0x40], R4 ;  /* 0x00004004000079ed */ /* 0x0005e6000834000a */
.L_x_6:
[----:B--2--5:R-:W2:Y:S01]  /*b4a0*/  LDL.LU R4, [R1+0xac] ;  /* 0x0000ac0001047983 */ /* 0x024ea20000300800 */
[----:B0-----:R-:W0:Y:S03]  /*b4b0*/  LDCU UR4, c[0x0][0x3b0] ;  /* 0x00007600ff0477ac */ /* 0x001e260008000800 */
[----:B------:R-:W3:Y:S04]  /*b4c0*/  LDL.LU R5, [R1+0xb0] ;  /* 0x0000b00001057983 */ /* 0x000ee80000300800 */
[----:B------:R-:W4:Y:S04]  /*b4d0*/  LDL.LU R6, [R1+0xb4] ;  /* 0x0000b40001067983 */ /* 0x000f280000300800 */
[----:B------:R-:W-:Y:S04]  /*b4e0*/  STL [R1+0x7e0], R69 ;  /* 0x0007e04501007387 */ /* 0x000fe80000100800 */
[----:B------:R-:W-:Y:S04]  /*b4f0*/  STL [R1+0x7dc], R68 ;  /* 0x0007dc4401007387 */ /* 0x000fe80000100800 */
[----:B------:R-:W-:Y:S04]  /*b500*/  STL [R1+0x7d8], R2 ;  /* 0x0007d80201007387 */ /* 0x000fe80000100800 */
[----:B------:R1:W-:Y:S04]  /*b510*/  STL [R1+0x7d4], R0 ;  /* 0x0007d40001007387 */ /* 0x0003e80000100800 */
[----:B------:R-:W4:Y:S04]  /*b520*/  LDL.LU R7, [R1+0xbc] ;  /* 0x0000bc0001077983 */ /* 0x000f280000300800 */
        /* <DEDUP_REMOVED lines=59> */
[----:B------:R-:W0:Y:S01]  /*b8e0*/  LDL.LU R67, [R1+0x1ac] ;  /* 0x0001ac0001437983 */ /* 0x000e220000300800 */
[----:B------:R-:W0:Y:S01]  /*b8f0*/  FENCE.VIEW.ASYNC.T ;  /* 0x00000000000073c6 */ /* 0x000e220000000200 */
[----:B--2---:R-:W-:-:S02]  /*b900*/  IMAD R4, R4, UR11, RZ ;  /* 0x0000000b04047c24 */ /* 0x004fc4000f8e02ff */
[----:B---3--:R-:W-:-:S03]  /*b910*/  IMAD R5, R5, UR11, RZ ;  /* 0x0000000b05057c24 */ /* 0x008fc6000f8e02ff */
[----:B-1----:R-:W-:Y:S01]  /*b920*/  LEA R0, P1, R4, R70, 0x1 ;  /* 0x0000004604007211 */ /* 0x002fe200078208ff */
[----:B----4-:R-:W-:-:S03]  /*b930*/  IMAD R6, R6, UR11, RZ ;  /* 0x0000000b06067c24 */ /* 0x010fc6000f8e02ff */
[----:B------:R-:W-:Y:S01]  /*b940*/  LEA.HI.X.SX32 R4, R4, R3, 0x1, P1 ;  /* 0x0000000304047211 */ /* 0x000fe200008f0eff */
[----:B------:R1:W-:Y:S01]  /*b950*/  STL [R1+0xc0], R0 ;  /* 0x0000c00001007387 */ /* 0x0003e20000100800 */
[----:B------:R-:W-:-:S03]  /*b960*/  LEA R2, P3, R5, R70, 0x1 ;  /* 0x0000004605027211 */ /* 0x000fc600078608ff */
[----:B------:R2:W-:Y:S01]  /*b970*/  STL [R1+0xbc], R4 ;  /* 0x0000bc0401007387 */ /* 0x0005e20000100800 */
[----:B-1----:R-:W-:-:S03]  /*b980*/  LEA R0, P4, R6, R70, 0x1 ;  /* 0x0000004606007211 */ /* 0x002fc600078808ff */
[----:B------:R1:W-:Y:S01]  /*b990*/  STL [R1+0xc8], R2 ;  /* 0x0000c80201007387 */ /* 0x0003e20000100800 */
[----:B------:R-:W-:Y:S02]  /*b9a0*/  IMAD R7, R7, UR11, RZ ;  /* 0x0000000b07077c24 */ /* 0x000fe4000f8e02ff */
[----:B------:R-:W-:-:S03]  /*b9b0*/  IMAD R8, R8, UR11, RZ ;  /* 0x0000000b08087c24 */ /* 0x000fc6000f8e02ff */
[-C--:B--2---:R-:W-:Y:S01]  /*b9c0*/  LEA R4, P5, R7, R70.reuse, 0x1 ;  /* 0x0000004607047211 */ /* 0x084fe200078a08ff */
[----:B------:R-:W-:Y:S01]  /*b9d0*/  IMAD R9, R9, UR11, RZ ;  /* 0x0000000b09097c24 */ /* 0x000fe2000f8e02ff */
[----:B-1----:R-:W-:Y:S01]  /*b9e0*/  LEA R2, P6, R8, R70, 0x1 ;  /* 0x0000004608027211 */ /* 0x002fe200078c08ff */
[----:B------:R1:W-:Y:S01]  /*b9f0*/  STL [R1+0xd0], R0 ;  /* 0x0000d00001007387 */ /* 0x0003e20000100800 */
[----:B------:R-:W-:-:S03]  /*ba00*/  IMAD R10, R10, UR11, RZ ;  /* 0x0000000b0a0a7c24 */ /* 0x000fc6000f8e02ff */
[----:B------:R2:W-:Y:S01]  /*ba10*/  STL [R1+0xd8], R4 ;  /* 0x0000d80401007387 */ /* 0x0005e20000100800 */
[----:B-1----:R-:W-:-:S03]  /*ba20*/  LEA R0, P1, R9, R70, 0x1 ;  /* 0x0000004609007211 */ /* 0x002fc600078208ff */
[----:B------:R1:W-:Y:S01]  /*ba30*/  STL [R1+0xe0], R2 ;  /* 0x0000e00201007387 */ /* 0x0003e20000100800 */
[----:B--2---:R-:W-:-:S03]  /*ba40*/  LEA.HI.X.SX32 R4, R5, R3, 0x1, P3 ;  /* 0x0000000305047211 */ /* 0x004fc600018f0eff */
[----:B------:R2:W-:Y:S01]  /*ba50*/  STL [R1+0xe8], R0 ;  /* 0x0000e80001007387 */ /* 0x0005e20000100800 */
[----:B-1----:R-:W-:-:S03]  /*ba60*/  LEA R2, P3, R10, R70, 0x1 ;  /* 0x000000460a027211 */ /* 0x002fc600078608ff */
[----:B------:R-:W-:Y:S01]  /*ba70*/  STL [R1+0xc4], R4 ;  /* 0x0000c40401007387 */ /* 0x000fe20000100800 */
[----:B--2---:R-:W-:-:S03]  /*ba80*/  LEA.HI.X.SX32 R0, R6, R3, 0x1, P4 ;  /* 0x0000000306007211 */ /* 0x004fc600020f0eff */
[----:B------:R-:W-:Y:S01]  /*ba90*/  STL [R1+0x864], R6 ;  /* 0x0008640601007387 */ /* 0x000fe20000100800 */
[----:B------:R-:W-:-:S03]  /*baa0*/  IMAD R12, R12, UR11, RZ ;  /* 0x0000000b0c0c7c24 */ /* 0x000fc6000f8e02ff */
[----:B------:R-:W-:Y:S01]  /*bab0*/  STL [R1+0xf0], R2 ;  /* 0x0000f00201007387 */ /* 0x000fe20000100800 */
[----:B------:R-:W-:-:S03]  /*bac0*/  IMAD R11, R11, UR11, RZ ;  /* 0x0000000b0b0b7c24 */ /* 0x000fc6000f8e02ff */
[----:B------:R1:W-:Y:S02]  /*bad0*/  STL [R1+0xcc], R0 ;  /* 0x0000cc0001007387 */ /* 0x0003e40000100800 */
[-C--:B------:R-:W-:Y:S02]  /*bae0*/  LEA R85, P4, R11, R70.reuse, 0x1 ;  /* 0x000000460b557211 */ /* 0x080fe400078808ff */
[----:B------:R-:W-:Y:S01]  /*baf0*/  STL [R1+0x888], R7 ;  /* 0x0008880701007387 */ /* 0x000fe20000100800 */
[-C--:B-1----:R-:W-:Y:S02]  /*bb00*/  LEA.HI.X.SX32 R0, R7, R3.reuse, 0x1, P5 ;  /* 0x0000000307007211 */ /* 0x082fe400028f0eff */
[----:B------:R-:W-:Y:S01]  /*bb10*/  LEA R2, P5, R12, R70, 0x1 ;  /* 0x000000460c027211 */ /* 0x000fe200078a08ff */
[----:B------:R-:W-:Y:S02]  /*bb20*/  IMAD R13, R13, UR11, RZ ;  /* 0x0000000b0d0d7c24 */ /* 0x000fe4000f8e02ff */
[----:B------:R1:W-:Y:S04]  /*bb30*/  STL [R1+0xd4], R0 ;  /* 0x0000d40001007387 */ /* 0x0003e80000100800 */
[----:B------:R-:W-:Y:S01]  /*bb40*/  STL [R1+0x8a8], R8 ;  /* 0x0008a80801007387 */ /* 0x000fe20000100800 */
[----:B-1----:R-:W-:-:S03]  /*bb50*/  LEA.HI.X.SX32 R0, R8, R3, 0x1, P6 ;  /* 0x0000000308007211 */ /* 0x002fc600030f0eff */
[----:B------:R1:W-:Y:S01]  /*bb60*/  STL [R1+0x100], R2 ;  /* 0x0001000201007387 */ /* 0x0003e20000100800 */
[----:B------:R-:W-:-:S03]  /*bb70*/  IMAD R14, R14, UR11, RZ ;  /* 0x0000000b0e0e7c24 */ /* 0x000fc6000f8e02ff */
[----:B------:R-:W-:Y:S04]  /*bb80*/  STL [R1+0xf8], R85 ;  /* 0x0000f85501007387 */ /* 0x000fe80000100800 */
[----:B------:R2:W-:Y:S01]  /*bb90*/  STL [R1+0xdc], R0 ;  /* 0x0000dc0001007387 */ /* 0x0005e20000100800 */
[----:B-1----:R-:W-:-:S03]  /*bba0*/  LEA.HI.X.SX32 R2, R9, R3, 0x1, P1 ;  /* 0x0000000309027211 */ /* 0x002fc600008f0eff */
[----:B------:R-:W-:Y:S01]  /*bbb0*/  STL [R1+0x7e4], R85 ;  /* 0x0007e45501007387 */ /* 0x000fe20000100800 */
[----:B--2---:R-:W-:-:S03]  /*bbc0*/  LEA R0, P6, R13, R70, 0x1 ;  /* 0x000000460d007211 */ /* 0x004fc600078c08ff */
[----:B------:R-:W-:Y:S01]  /*bbd0*/  STL [R1+0x82c], R9 ;  /* 0x00082c0901007387 */ /* 0x000fe20000100800 */
[----:B------:R-:W-:-:S03]  /*bbe0*/  IMAD R15, R15, UR11, RZ ;  /* 0x0000000b0f0f7c24 */ /* 0x000fc6000f8e02ff */
[----:B------:R1:W-:Y:S04]  /*bbf0*/  STL [R1+0x108], R0 ;  /* 0x0001080001007387 */ /* 0x0003e80000100800 */
[----:B------:R2:W-:Y:S01]  /*bc00*/  STL [R1+0xe4], R2 ;  /* 0x0000e40201007387 */ /* 0x0005e20000100800 */
[----:B-1----:R-:W-:-:S03]  /*bc10*/  LEA R0, P1, R14, R70, 0x1 ;  /* 0x000000460e007211 */ /* 0x002fc600078208ff */
[----:B------:R-:W-:Y:S01]  /*bc20*/  STL [R1+0x848], R10 ;  /* 0x0008480a01007387 */ /* 0x000fe20000100800 */
[----:B--2---:R-:W-:-:S03]  /*bc30*/  LEA.HI.X.SX32 R2, R10, R3, 0x1, P3 ;  /* 0x000000030a027211 */ /* 0x004fc600018f0eff */
[----:B------:R1:W-:Y:S01]  /*bc40*/  STL [R1+0x110], R0 ;  /* 0x0001100001007387 */ /* 0x0003e20000100800 */
[----:B------:R-:W-:Y:S02]  /*bc50*/  IMAD R16, R16, UR11, RZ ;  /* 0x0000000b10107c24 */ /* 0x000fe4000f8e02ff */
[----:B------:R-:W-:Y:S01]  /*bc60*/  IMAD R17, R17, UR11, RZ ;  /* 0x0000000b11117c24 */ /* 0x000fe2000f8e02ff */
[----:B------:R2:W-:Y:S01]  /*bc70*/  STL [R1+0xec], R2 ;  /* 0x0000ec0201007387 */ /* 0x0005e20000100800 */
[-C--:B------:R-:W-:Y:S02]  /*bc80*/  LEA.HI.X.SX32 R86, R11, R3.reuse, 0x1, P4 ;  /* 0x000000030b567211 */ /* 0x080fe400020f0eff */
[-C--:B-1----:R-:W-:Y:S01]  /*bc90*/  LEA R0, P3, R15, R70.reuse, 0x1 ;  /* 0x000000460f007211 */ /* 0x082fe200078608ff */
[----:B------:R-:W-:Y:S01]  /*bca0*/  STL [R1+0x868], R11 ;  /* 0x0008680b01007387 */ /* 0x000fe20000100800 */
[-C--:B------:R-:W-:Y:S02]  /*bcb0*/  LEA R9, P4, R16, R70.reuse, 0x1 ;  /* 0x0000004610097211 */ /* 0x080fe400078808ff */
[----:B--2---:R-:W-:Y:S01]  /*bcc0*/  LEA.HI.X.SX32 R2, R12, R3, 0x1, P5 ;  /* 0x000000030c027211 */ /* 0x004fe200028f0eff */
[----:B------:R1:W-:Y:S04]  /*bcd0*/  STL [R1+0x130], R0 ;  /* 0x0001300001007387 */ /* 0x0003e80000100800 */
[----:B------:R-:W-:Y:S04]  /*bce0*/  STL [R1+0x88c], R12 ;  /* 0x00088c0c01007387 */ /* 0x000fe80000100800 */
[----:B------:R-:W-:Y:S01]  /*bcf0*/  STL [R1+0xfc], R2 ;  /* 0x0000fc0201007387 */ /* 0x000fe20000100800 */
[----:B-1----:R-:W-:-:S03]  /*bd00*/  LEA R0, P5, R17, R70, 0x1 ;  /* 0x0000004611007211 */ /* 0x002fc600078a08ff */
[----:B------:R-:W-:Y:S04]  /*bd10*/  STL [R1+0xf4], R86 ;  /* 0x0000f45601007387 */ /* 0x000fe80000100800 */
[----:B------:R-:W-:Y:S04]  /*bd20*/  STL [R1+0x138], R9 ;  /* 0x0001380901007387 */ /* 0x000fe80000100800 */
[----:B------:R1:W-:Y:S04]  /*bd30*/  STL [R1+0x140], R0 ;  /* 0x0001400001007387 */ /* 0x0003e80000100800 */
[----:B------:R-:W-:Y:S01]  /*bd40*/  STL [R1+0x838], R9 ;  /* 0x0008380901007387 */ /* 0x000fe20000100800 */
[----:B-1----:R-:W-:-:S03]  /*bd50*/  LEA.HI.X.SX32 R0, R13, R3, 0x1, P6 ;  /* 0x000000030d007211 */ /* 0x002fc600030f0eff */
[----:B------:R1:W-:Y:S01]  /*bd60*/  STL [R1+0x7e8], R86 ;  /* 0x0007e85601007387 */ /* 0x0003e20000100800 */
[----:B------:R-:W-:-:S03]  /*bd70*/  IMAD R18, R18, UR12, RZ ;  /* 0x0000000c12127c24 */ /* 0x000fc6000f8e02ff */
[----:B------:R-:W-:Y:S04]  /*bd80*/  STL [R1+0x8ac], R13 ;  /* 0x0008ac0d01007387 */ /* 0x000fe80000100800 */
[----:B------:R2:W-:Y:S01]  /*bd90*/  STL [R1+0x104], R0 ;  /* 0x0001040001007387 */ /* 0x0005e20000100800 */
[----:B------:R-:W-:Y:S01]  /*bda0*/  IMAD R19, R19, UR13, RZ ;  /* 0x0000000d13137c24 */ /* 0x000fe2000f8e02ff */
[----:B-1----:R-:W-:Y:S01]  /*bdb0*/  LEA R86, P6, R18, R70, 0x1 ;  /* 0x0000004612567211 */ /* 0x002fe200078c08ff */
[----:B------:R-:W-:Y:S01]  /*bdc0*/  IMAD R20, R20, UR14, RZ ;  /* 0x0000000e14147c24 */ /* 0x000fe2000f8e02ff */
[----:B------:R-:W-:Y:S01]  /*bdd0*/  STL [R1+0x830], R14 ;  /* 0x0008300e01007387 */ /* 0x000fe20000100800 */
[----:B--2---:R-:W-:-:S05]  /*bde0*/  LEA.HI.X.SX32 R0, R14, R3, 0x1, P1 ;  /* 0x000000030e007211 */ /* 0x004fca00008f0eff */
[----:B------:R1:W-:Y:S01]  /*bdf0*/  STL [R1+0x10c], R0 ;  /* 0x00010c0001007387 */ /* 0x0003e20000100800 */
[----:B------:R-:W-:Y:S01]  /*be00*/  LEA R71, P1, R19, R70, 0x1 ;  /* 0x0000004613477211 */ /* 0x000fe200078208ff */
[----:B------:R-:W-:Y:S02]  /*be10*/  IMAD R21, R21, UR15, RZ ;  /* 0x0000000f15157c24 */ /* 0x000fe4000f8e02ff */
[----:B------:R-:W-:Y:S01]  /*be20*/  STL [R1+0x84c], R15 ;  /* 0x00084c0f01007387 */ /* 0x000fe20000100800 */
[----:B-1----:R-:W-:-:S03]  /*be30*/  LEA.HI.X.SX32 R0, R15, R3, 0x1, P3 ;  /* 0x000000030f007211 */ /* 0x002fc600018f0eff */
[----:B------:R-:W-:Y:S01]  /*be40*/  STL [R1+0x148], R86 ;  /* 0x0001485601007387 */ /* 0x000fe20000100800 */
[-C--:B------:R-:W-:Y:S01]  /*be50*/  LEA R13, P3, R20, R70.reuse, 0x1 ;  /* 0x00000046140d7211 */ /* 0x080fe200078608ff */
[----:B------:R-:W-:Y:S01]  /*be60*/  IMAD R22, R22, UR16, RZ ;  /* 0x0000001016167c24 */ /* 0x000fe2000f8e02ff */
[----:B------:R-:W-:Y:S01]  /*be70*/  LEA.HI.X.SX32 R14, R16, R3, 0x1, P4 ;  /* 0x00000003100e7211 */ /* 0x000fe200020f0eff */
[----:B------:R1:W-:Y:S01]  /*be80*/  STL [R1+0x12c], R0 ;  /* 0x00012c0001007387 */ /* 0x0003e20000100800 */
[----:B------:R-:W-:-:S03]  /*be90*/  LEA R12, P4, R21, R70, 0x1 ;  /* 0x00000046150c7211 */ /* 0x000fc600078808ff */
[----:B------:R-:W-:Y:S01]  /*bea0*/  STL [R1+0x7f8], R86 ;  /* 0x0007f85601007387 */ /* 0x000fe20000100800 */
[----:B------:R-:W-:-:S03]  /*beb0*/  IMAD R23, R23, UR17, RZ ;  /* 0x0000001117177c24 */ /* 0x000fc6000f8e02ff */
[----:B------:R-:W-:Y:S01]  /*bec0*/  STL [R1+0x86c], R16 ;  /* 0x00086c1001007387 */ /* 0x000fe20000100800 */
[----:B-1----:R-:W-:-:S03]  /*bed0*/  LEA.HI.X.SX32 R0, R17, R3, 0x1, P5 ;  /* 0x0000000311007211 */ /* 0x002fc600028f0eff */
[----:B------:R-:W-:Y:S01]  /*bee0*/  STL [R1+0x150], R71 ;  /* 0x0001504701007387 */ /* 0x000fe20000100800 */
[----:B------:R-:W-:-:S03]  /*bef0*/  IMAD R24, R24, UR18, RZ ;  /* 0x0000001218187c24 */ /* 0x000fc6000f8e02ff */
[----:B------:R-:W-:Y:S01]  /*bf00*/  STL [R1+0x158], R13 ;  /* 0x0001580d01007387 */ /* 0x000fe20000100800 */
[----:B------:R-:W-:-:S03]  /*bf10*/  LEA R11, P5, R22, R70, 0x1 ;  /* 0x00000046160b7211 */ /* 0x000fc600078a08ff */
[----:B------:R1:W-:Y:S04]  /*bf20*/  STL [R1+0x7ec], R71 ;  /* 0x0007ec4701007387 */ /* 0x0003e80000100800 */
[----:B------:R-:W-:Y:S04]  /*bf30*/  STL [R1+0x134], R14 ;  /* 0x0001340e01007387 */ /* 0x000fe80000100800 */
[----:B------:R-:W-:Y:S01]  /*bf40*/  STL [R1+0x83c], R14 ;  /* 0x00083c0e01007387 */ /* 0x000fe20000100800 */
[----:B-1----:R-:W-:-:S03]  /*bf50*/  LEA.HI.X.SX32 R71, R18, R3, 0x1, P6 ;  /* 0x0000000312477211 */ /* 0x002fc600030f0eff */
[----:B------:R-:W-:Y:S01]  /*bf60*/  STL [R1+0x890], R17 ;  /* 0x0008901101007387 */ /* 0x000fe20000100800 */
[----:B------:R-:W-:-:S03]  /*bf70*/  LEA R10, P6, R23, R70, 0x1 ;  /* 0x00000046170a7211 */ /* 0x000fc600078c08ff */
[----:B------:R-:W-:Y:S01]  /*bf80*/  STL [R1+0x160], R12 ;  /* 0x0001600c01007387 */ /* 0x000fe20000100800 */
[----:B------:R-:W-:-:S03]  /*bf90*/  LEA.HI.X.SX32 R84, R19, R3, 0x1, P1 ;  /* 0x0000000313547211 */ /* 0x000fc600008f0eff */
[----:B------:R1:W-:Y:S01]  /*bfa0*/  STL [R1+0x13c], R0 ;  /* 0x00013c0001007387 */ /* 0x0003e20000100800 */
[----:B------:R-:W-:-:S03]  /*bfb0*/  IMAD R25, R25, UR19, RZ ;  /* 0x0000001319197c24 */ /* 0x000fc6000f8e02ff */
[----:B------:R-:W-:Y:S04]  /*bfc0*/  STL [R1+0x894], R12 ;  /* 0x0008940c01007387 */ /* 0x000fe80000100800 */
[----:B------:R-:W-:Y:S01]  /*bfd0*/  STL [R1+0x168], R11 ;  /* 0x0001680b01007387 */ /* 0x000fe20000100800 */
[----:B-1----:R-:W-:-:S03]  /*bfe0*/  LEA R0, P1, R24, R70, 0x1 ;  /* 0x0000004618007211 */ /* 0x002fc600078208ff */
[----:B------:R-:W-:Y:S01]  /*bff0*/  STL [R1+0x870], R11 ;  /* 0x0008700b01007387 */ /* 0x000fe20000100800 */
[----:B------:R-:W-:-:S03]  /*c000*/  LEA.HI.X.SX32 R2, R20, R3, 0x1, P3 ;  /* 0x0000000314027211 */ /* 0x000fc600018f0eff */
[----:B------:R-:W-:Y:S04]  /*c010*/  STL [R1+0x834], R19 ;  /* 0x0008341301007387 */ /* 0x000fe80000100800 */
[----:B------:R-:W-:Y:S04]  /*c020*/  STL [R1+0x170], R10 ;  /* 0x0001700a01007387 */ /* 0x000fe80000100800 */
[----:B------:R-:W-:Y:S04]  /*c030*/  STL [R1+0x850], R10 ;  /* 0x0008500a01007387 */ /* 0x000fe80000100800 */
[----:B------:R1:W-:Y:S04]  /*c040*/  STL [R1+0x178], R0 ;  /* 0x0001780001007387 */ /* 0x0003e80000100800 */
[----:B------:R-:W-:Y:S04]  /*c050*/  STL [R1+0x144], R71 ;  /* 0x0001444701007387 */ /* 0x000fe80000100800 */
[----:B------:R-:W-:Y:S01]  /*c060*/  STL [R1+0x7fc], R71 ;  /* 0x0007fc4701007387 */ /* 0x000fe20000100800 */
[----:B-1----:R-:W-:-:S03]  /*c070*/  LEA R0, P3, R25, R70, 0x1 ;  /* 0x0000004619007211 */ /* 0x002fc600078608ff */
[----:B------:R-:W-:Y:S04]  /*c080*/  STL [R1+0x854], R20 ;  /* 0x0008541401007387 */ /* 0x000fe80000100800 */
[----:B------:R-:W-:Y:S04]  /*c090*/  STL [R1+0x154], R2 ;  /* 0x0001540201007387 */ /* 0x000fe80000100800 */
[----:B------:R-:W-:Y:S04]  /*c0a0*/  STL [R1+0x14c], R84 ;  /* 0x00014c5401007387 */ /* 0x000fe80000100800 */
[----:B------:R-:W-:Y:S04]  /*c0b0*/  STL [R1+0x7f0], R84 ;  /* 0x0007f05401007387 */ /* 0x000fe80000100800 */
[----:B------:R1:W-:Y:S01]  /*c0c0*/  STL [R1+0x180], R0 ;  /* 0x0001800001007387 */ /* 0x0003e20000100800 */
[----:B------:R-:W-:-:S03]  /*c0d0*/  IMAD R26, R26, UR22, RZ ;  /* 0x000000161a1a7c24 */ /* 0x000fc6000f8e02ff */
[----:B------:R-:W-:Y:S01]  /*c0e0*/  STL [R1+0x874], R21 ;  /* 0x0008741501007387 */ /* 0x000fe20000100800 */
[----:B-1----:R-:W-:-:S05]  /*c0f0*/  LEA.HI.X.SX32 R0, R21, R3, 0x1, P4 ;  /* 0x0000000315007211 */ /* 0x002fca00020f0eff */
[----:B------:R1:W-:Y:S01]  /*c100*/  STL [R1+0x15c], R0 ;  /* 0x00015c0001007387 */ /* 0x0003e20000100800 */
[----:B------:R-:W-:Y:S01]  /*c110*/  LEA R69, P4, R26, R70, 0x1 ;  /* 0x000000461a457211 */ /* 0x000fe200078808ff */
[----:B------:R-:W-:Y:S02]  /*c120*/  IMAD R27, R27, UR23, RZ ;  /* 0x000000171b1b7c24 */ /* 0x000fe4000f8e02ff */
[----:B------:R-:W-:Y:S01]  /*c130*/  STL [R1+0x898], R22 ;  /* 0x0008981601007387 */ /* 0x000fe20000100800 */
[----:B-1----:R-:W-:-:S05]  /*c140*/  LEA.HI.X.SX32 R0, R22, R3, 0x1, P5 ;  /* 0x0000000316007211 */ /* 0x002fca00028f0eff */
[----:B------:R1:W-:Y:S01]  /*c150*/  STL [R1+0x164], R0 ;  /* 0x0001640001007387 */ /* 0x0003e20000100800 */
[----:B------:R-:W-:-:S03]  /*c160*/  LEA R82, P5, R27, R70, 0x1 ;  /* 0x000000461b527211 */ /* 0x000fc600078a08ff */
[----:B------:R-:W-:Y:S01]  /*c170*/  STL [R1+0x188], R69 ;  /* 0x0001884501007387 */ /* 0x000fe20000100800 */
[----:B-1----:R-:W-:-:S03]  /*c180*/  LEA.HI.X.SX32 R0, R23, R3, 0x1, P6 ;  /* 0x0000000317007211 */ /* 0x002fc600030f0eff */
[----:B------:R-:W-:Y:S01]  /*c190*/  STL [R1+0x7f4], R69 ;  /* 0x0007f44501007387 */ /* 0x000fe20000100800 */
[----:B------:R-:W-:-:S03]  /*c1a0*/  IMAD R28, R28, UR24, RZ ;  /* 0x000000181c1c7c24 */ /* 0x000fc6000f8e02ff */
[----:B------:R1:W-:Y:S01]  /*c1b0*/  STL [R1+0x16c], R0 ;  /* 0x00016c0001007387 */ /* 0x0003e20000100800 */
[----:B------:R-:W-:Y:S01]  /*c1c0*/  IMAD R29, R29, UR25, RZ ;  /* 0x000000191d1d7c24 */ /* 0x000fe2000f8e02ff */
[-C--:B------:R-:W-:Y:S02]  /*c1d0*/  LEA R8, P6, R28, R70.reuse, 0x1 ;  /* 0x000000461c087211 */ /* 0x080fe400078c08ff */
[----:B------:R-:W-:Y:S01]  /*c1e0*/  STL [R1+0x190], R82 ;  /* 0x0001905201007387 */ /* 0x000fe20000100800 */
[----:B------:R-:W-:Y:S01]  /*c1f0*/  IMAD R30, R30, UR26, RZ ;  /* 0x0000001a1e1e7c24 */ /* 0x000fe2000f8e02ff */
[----:B-1----:R-:W-:Y:S02]  /*c200*/  LEA.HI.X.SX32 R0, R24, R3, 0x1, P1 ;  /* 0x0000000318007211 */ /* 0x002fe400008f0eff */
[----:B------:R-:W-:Y:S01]  /*c210*/  STL [R1+0x800], R82 ;  /* 0x0008005201007387 */ /* 0x000fe20000100800 */
[----:B------:R-:W-:Y:S01]  /*c220*/  IMAD R31, R31, UR27, RZ ;  /* 0x0000001b1f1f7c24 */ /* 0x000fe2000f8e02ff */
[----:B------:R-:W-:-:S02]  /*c230*/  LEA R7, P1, R29, R70, 0x1 ;  /* 0x000000461d077211 */ /* 0x000fc400078208ff */
[----:B------:R1:W-:Y:S01]  /*c240*/  STL [R1+0x174], R0 ;  /* 0x0001740001007387 */ /* 0x0003e20000100800 */
[----:B------:R-:W-:-:S03]  /*c250*/  LEA.HI.X.SX32 R85, R26, R3, 0x1, P4 ;  /* 0x000000031a557211 */ /* 0x000fc600020f0eff */
[----:B------:R-:W-:Y:S01]  /*c260*/  STL [R1+0x198], R8 ;  /* 0x0001980801007387 */ /* 0x000fe20000100800 */
[----:B-1----:R-:W-:Y:S02]  /*c270*/  LEA.HI.X.SX32 R0, R25, R3, 0x1, P3 ;  /* 0x0000000319007211 */ /* 0x002fe400018f0eff */
[-C--:B------:R-:W-:Y:S01]  /*c280*/  LEA R6, P3, R30, R70.reuse, 0x1 ;  /* 0x000000461e067211 */ /* 0x080fe200078608ff */
[----:B------:R-:W-:Y:S02]  /*c290*/  IMAD R32, R32, UR28, RZ ;  /* 0x0000001c20207c24 */ /* 0x000fe4000f8e02ff */
[----:B------:R1:W-:Y:S04]  /*c2a0*/  STL [R1+0x17c], R0 ;  /* 0x00017c0001007387 */ /* 0x0003e80000100800 */
[----:B------:R-:W-:Y:S04]  /*c2b0*/  STL [R1+0x1a0], R7 ;  /* 0x0001a00701007387 */ /* 0x000fe80000100800 */
[----:B------:R-:W-:Y:S01]  /*c2c0*/  STL [R1+0x89c], R7 ;  /* 0x00089c0701007387 */ /* 0x000fe20000100800 */
[----:B-1----:R-:W-:-:S03]  /*c2d0*/  LEA R0, P4, R31, R70, 0x1 ;  /* 0x000000461f007211 */ /* 0x002fc600078808ff */
[----:B------:R-:W-:Y:S01]  /*c2e0*/  STL [R1+0x858], R26 ;  /* 0x0008581a01007387 */ /* 0x000fe20000100800 */
[----:B------:R-:W-:-:S03]  /*c2f0*/  LEA.HI.X.SX32 R83, R27, R3, 0x1, P5 ;  /* 0x000000031b537211 */ /* 0x000fc600028f0eff */
[----:B------:R-:W-:Y:S01]  /*c300*/  STL [R1+0x1a8], R6 ;  /* 0x0001a80601007387 */ /* 0x000fe20000100800 */
[----:B------:R-:W-:-:S03]  /*c310*/  IMAD R33, R33, UR29, RZ ;  /* 0x0000001d21217c24 */ /* 0x000fc6000f8e02ff */
[----:B------:R-:W-:Y:S04]  /*c320*/  STL [R1+0x878], R6 ;  /* 0x0008780601007387 */ /* 0x000fe80000100800 */
[----:B------:R1:W-:Y:S01]  /*c330*/  STL [R1+0x1b0], R0 ;  /* 0x0001b00001007387 */ /* 0x0003e20000100800 */
[----:B------:R-:W-:-:S03]  /*c340*/  LEA.HI.X.SX32 R2, R28, R3, 0x1, P6 ;  /* 0x000000031c027211 */ /* 0x000fc600030f0eff */
[----:B------:R-:W-:Y:S01]  /*c350*/  STL [R1+0x87c], R27 ;  /* 0x00087c1b01007387 */ /* 0x000fe20000100800 */
[----:B-1----:R-:W-:-:S03]  /*c360*/  LEA R0, P5, R32, R70, 0x1 ;  /* 0x0000004620007211 */ /* 0x002fc600078a08ff */
[----:B------:R-:W-:Y:S04]  /*c370*/  STL [R1+0x184], R85 ;  /* 0x0001845501007387 */ /* 0x000fe80000100800 */
[----:B------:R-:W-:Y:S04]  /*c380*/  STL [R1+0x804], R85 ;  /* 0x0008045501007387 */ /* 0x000fe80000100800 */
[----:B------:R1:W-:Y:S01]  /*c390*/  STL [R1+0x1b8], R0 ;  /* 0x0001b80001007387 */ /* 0x0003e20000100800 */
[----:B------:R-:W-:-:S03]  /*c3a0*/  LEA.HI.X.SX32 R4, R29, R3, 0x1, P1 ;  /* 0x000000031d047211 */ /* 0x000fc600008f0eff */
[----:B------:R-:W-:Y:S04]  /*c3b0*/  STL [R1+0x8a0], R28 ;  /* 0x0008a01c01007387 */ /* 0x000fe80000100800 */
[----:B------:R2:W-:Y:S01]  /*c3c0*/  STL [R1+0x194], R2 ;  /* 0x0001940201007387 */ /* 0x0005e20000100800 */
[----:B-1----:R-:W-:-:S03]  /*c3d0*/  LEA R0, P6, R33, R70, 0x1 ;  /* 0x0000004621007211 */ /* 0x002fc600078c08ff */
[----:B------:R-:W-:Y:S01]  /*c3e0*/  STL [R1+0x18c], R83 ;  /* 0x00018c5301007387 */ /* 0x000fe20000100800 */
[----:B------:R-:W-:-:S03]  /*c3f0*/  IMAD R34, R34, UR30, RZ ;  /* 0x0000001e22227c24 */ /* 0x000fc6000f8e02ff */
[----:B------:R-:W-:Y:S04]  /*c400*/  STL [R1+0x808], R83 ;  /* 0x0008085301007387 */ /* 0x000fe80000100800 */
[----:B------:R1:W-:Y:S01]  /*c410*/  STL [R1+0x1c0], R0 ;  /* 0x0001c00001007387 */ /* 0x0003e20000100800 */
[----:B--2---:R-:W-:-:S03]  /*c420*/  LEA R2, P1, R34, R70, 0x1 ;  /* 0x0000004622027211 */ /* 0x004fc600078208ff */
[----:B------:R-:W-:Y:S01]  /*c430*/  STL [R1+0x19c], R4 ;  /* 0x00019c0401007387 */ /* 0x000fe20000100800 */
[----:B-1----:R-:W-:-:S03]  /*c440*/  LEA.HI.X.SX32 R0, R30, R3, 0x1, P3 ;  /* 0x000000031e007211 */ /* 0x002fc600018f0eff */
[----:B------:R-:W-:Y:S01]  /*c450*/  STL [R1+0x818], R30 ;  /* 0x0008181e01007387 */ /* 0x000fe20000100800 */
[----:B------:R-:W-:-:S03]  /*c460*/  IMAD R36, R36, UR32, RZ ;  /* 0x0000002024247c24 */ /* 0x000fc6000f8e02ff */
[----:B------:R1:W-:Y:S01]  /*c470*/  STL [R1+0x1a4], R0 ;  /* 0x0001a40001007387 */ /* 0x0003e20000100800 */
[----:B------:R-:W-:-:S03]  /*c480*/  IMAD R35, R35, UR31, RZ ;  /* 0x0000001f23237c24 */ /* 0x000fc6000f8e02ff */
[----:B------:R-:W-:Y:S01]  /*c490*/  STL [R1+0x840], R31 ;  /* 0x0008401f01007387 */ /* 0x000fe20000100800 */
[----:B-1----:R-:W-:-:S03]  /*c4a0*/  LEA.HI.X.SX32 R0, R31, R3, 0x1, P4 ;  /* 0x000000031f007211 */ /* 0x002fc600020f0eff */
[----:B------:R-:W-:Y:S01]  /*c4b0*/  STL [R1+0x1c8], R2 ;  /* 0x0001c80201007387 */ /* 0x000fe20000100800 */
[----:B------:R-:W-:-:S03]  /*c4c0*/  LEA R80, P3, R35, R70, 0x1 ;  /* 0x0000004623507211 */ /* 0x000fc600078608ff */
[----:B------:R1:W-:Y:S04]  /*c4d0*/  STL [R1+0x1ac], R0 ;  /* 0x0001ac0001007387 */ /* 0x0003e80000100800 */
[----:B------:R2:W-:Y:S01]  /*c4e0*/  STL [R1+0x80c], R2 ;  /* 0x00080c0201007387 */ /* 0x0005e20000100800 */
[----:B------:R-:W-:-:S03]  /*c4f0*/  IMAD R37, R37, UR33, RZ ;  /* 0x0000002125257c24 */ /* 0x000fc6000f8e02ff */
[----:B------:R-:W-:Y:S01]  /*c500*/  STL [R1+0x85c], R32 ;  /* 0x00085c2001007387 */ /* 0x000fe20000100800 */
[----:B-1----:R-:W-:Y:S02]  /*c510*/  LEA.HI.X.SX32 R0, R32, R3, 0x1, P5 ;  /* 0x0000000320007211 */ /* 0x002fe400028f0eff */
[----:B--2---:R-:W-:Y:S01]  /*c520*/  LEA R2, P4, R36, R70, 0x1 ;  /* 0x0000004624027211 */ /* 0x004fe200078808ff */
[----:B------:R-:W-:-:S04]  /*c530*/  IMAD R38, R38, UR34, RZ ;  /* 0x0000002226267c24 */ /* 0x000fc8000f8e02ff */
[----:B------:R1:W-:Y:S01]  /*c540*/  STL [R1+0x1d8], R2 ;  /* 0x0001d80201007387 */ /* 0x0003e20000100800 */
[----:B------:R-:W-:-:S03]  /*c550*/  IMAD R39, R39, UR35, RZ ;  /* 0x0000002327277c24 */ /* 0x000fc6000f8e02ff */
[----:B------:R-:W-:Y:S04]  /*c560*/  STL [R1+0x1d0], R80 ;  /* 0x0001d05001007387 */ /* 0x000fe80000100800 */
[----:B------:R2:W-:Y:S01]  /*c570*/  STL [R1+0x1b4], R0 ;  /* 0x0001b40001007387 */ /* 0x0005e20000100800 */
[----:B-1----:R-:W-:-:S03]  /*c580*/  LEA.HI.X.SX32 R2, R33, R3, 0x1, P6 ;  /* 0x0000000321027211 */ /* 0x002fc600030f0eff */
[----:B------:R-:W-:Y:S01]  /*c590*/  STL [R1+0x810], R80 ;  /* 0x0008105001007387 */ /* 0x000fe20000100800 */
[-C--:B------:R-:W-:Y:S02]  /*c5a0*/  LEA R32, P6, R38, R70.reuse, 0x1 ;  /* 0x0000004626207211 */ /* 0x080fe400078c08ff */
[-C--:B--2---:R-:W-:Y:S01]  /*c5b0*/  LEA R0, P5, R37, R70.reuse, 0x1 ;  /* 0x0000004625007211 */ /* 0x084fe200078a08ff */
[----:B------:R-:W-:Y:S01]  /*c5c0*/  STL [R1+0x880], R33 ;  /* 0x0008802101007387 */ /* 0x000fe20000100800 */
[-C--:B------:R-:W-:Y:S02]  /*c5d0*/  LEA.HI.X.SX32 R68, R34, R3.reuse, 0x1, P1 ;  /* 0x0000000322447211 */ /* 0x080fe400008f0eff */
[----:B------:R-:W-:Y:S01]  /*c5e0*/  LEA R31, P1, R39, R70, 0x1 ;  /* 0x00000046271f7211 */ /* 0x000fe200078208ff */
[----:B------:R1:W-:Y:S04]  /*c5f0*/  STL [R1+0x1e0], R0 ;  /* 0x0001e00001007387 */ /* 0x0003e80000100800 */
[----:B------:R2:W-:Y:S04]  /*c600*/  STL [R1+0x8a4], R34 ;  /* 0x0008a42201007387 */ /* 0x0005e80000100800 */
[----:B------:R-:W-:Y:S04]  /*c610*/  STL [R1+0x1bc], R2 ;  /* 0x0001bc0201007387 */ /* 0x000fe80000100800 */
[----:B------:R-:W-:Y:S04]  /*c620*/  STL [R1+0x1e8], R32 ;  /* 0x0001e82001007387 */ /* 0x000fe80000100800 */
[----:B------:R3:W-:Y:S04]  /*c630*/  STL [R1+0x884], R32 ;  /* 0x0008842001007387 */ /* 0x0007e80000100800 */
[----:B------:R-:W-:Y:S04]  /*c640*/  STL [R1+0x814], R2 ;  /* 0x0008140201007387 */ /* 0x000fe80000100800 */
[----:B------:R-:W-:Y:S04]  /*c650*/  STL [R1+0x1f0], R31 ;  /* 0x0001f01f01007387 */ /* 0x000fe80000100800 */
[----:B------:R4:W-:Y:S04]  /*c660*/  STL [R1+0x860], R31 ;  /* 0x0008601f01007387 */ /* 0x0009e80000100800 */
[----:B------:R-:W4:Y:S04]  /*c670*/  LDL R5, [R1+0xbc] ;  /* 0x0000bc0001057983 */ /* 0x000f280000100800 */
[----:B------:R-:W4:Y:S01]  /*c680*/  LDL R4, [R1+0xc0] ;  /* 0x0000c00001047983 */ /* 0x000f220000100800 */
[----:B------:R-:W-:Y:S01]  /*c690*/  IMAD R40, R40, UR36, RZ ;  /* 0x0000002428287c24 */ /* 0x000fe2000f8e02ff */
[----:B------:R-:W-:Y:S01]  /*c6a0*/  LEA.HI.X.SX32 R81, R35, R3, 0x1, P3 ;  /* 0x0000000323517211 */ /* 0x000fe200018f0eff */
[----:B------:R-:W-:-:S03]  /*c6b0*/  IMAD R41, R41, UR37, RZ ;  /* 0x0000002529297c24 */ /* 0x000fc6000f8e02ff */
[----:B-1----:R-:W-:Y:S01]  /*c6c0*/  LEA R0, P3, R40, R70, 0x1 ;  /* 0x0000004628007211 */ /* 0x002fe200078608ff */
[----:B------:R-:W-:Y:S01]  /*c6d0*/  IMAD R42, R42, UR38, RZ ;  /* 0x000000262a2a7c24 */ /* 0x000fe2000f8e02ff */
[----:B--2---:R-:W-:-:S03]  /*c6e0*/  LEA.HI.X.SX32 R34, R36, R3, 0x1, P4 ;  /* 0x0000000324227211 */ /* 0x004fc600020f0eff */
[----:B------:R-:W-:Y:S01]  /*c6f0*/  STL [R1+0x1f8], R0 ;  /* 0x0001f80001007387 */ /* 0x000fe20000100800 */
[----:B------:R-:W-:-:S03]  /*c700*/  LEA R85, P4, R41, R70, 0x1 ;  /* 0x0000004629557211 */ /* 0x000fc600078808ff */
[----:B------:R-:W-:Y:S01]  /*c710*/  STL [R1+0x1c4], R68 ;  /* 0x0001c44401007387 */ /* 0x000fe20000100800 */
[----:B------:R-:W-:Y:S01]  /*c720*/  IMAD R43, R43, UR39, RZ ;  /* 0x000000272b2b7c24 */ /* 0x000fe2000f8e02ff */
[----:B---3--:R-:W-:Y:S02]  /*c730*/  LEA.HI.X.SX32 R32, R37, R3, 0x1, P5 ;  /* 0x0000000325207211 */ /* 0x008fe400028f0eff */
[----:B------:R-:W-:Y:S01]  /*c740*/  STL [R1+0x81c], R68 ;  /* 0x00081c4401007387 */ /* 0x000fe20000100800 */
[----:B------:R-:W-:-:S03]  /*c750*/  IMAD R44, R44, UR40, RZ ;  /* 0x000000282c2c7c24 */ /* 0x000fc6000f8e02ff */
[----:B------:R-:W-:Y:S01]  /*c760*/  STL [R1+0x820], R36 ;  /* 0x0008202401007387 */ /* 0x000fe20000100800 */
[----:B------:R-:W-:-:S03]  /*c770*/  LEA R93, P5, R42, R70, 0x1 ;  /* 0x000000462a5d7211 */ /* 0x000fc600078a08ff */
[----:B------:R-:W-:Y:S01]  /*c780*/  STL [R1+0x1cc], R81 ;  /* 0x0001cc5101007387 */ /* 0x000fe20000100800 */
[----:B------:R-:W-:Y:S01]  /*c790*/  IMAD R45, R45, UR41, RZ ;  /* 0x000000292d2d7c24 */ /* 0x000fe2000f8e02ff */
[----:B----4-:R-:W-:Y:S02]  /*c7a0*/  LEA.HI.X.SX32 R31, R38, R3, 0x1, P6 ;  /* 0x00000003261f7211 */ /* 0x010fe400030f0eff */
[----:B------:R-:W-:Y:S01]  /*c7b0*/  STL [R1+0x1d4], R34 ;  /* 0x0001d42201007387 */ /* 0x000fe20000100800 */
[----:B------:R-:W-:-:S03]  /*c7c0*/  IMAD R46, R46, UR42, RZ ;  /* 0x0000002a2e2e7c24 */ /* 0x000fc6000f8e02ff */
[----:B------:R-:W-:Y:S01]  /*c7d0*/  STL [R1+0x824], R81 ;  /* 0x0008245101007387 */ /* 0x000fe20000100800 */
[----:B------:R-:W-:-:S03]  /*c7e0*/  LEA R78, P6, R43, R70, 0x1 ;  /* 0x000000462b4e7211 */ /* 0x000fc600078c08ff */
[----:B------:R1:W-:Y:S01]  /*c7f0*/  STL [R1+0x844], R37 ;  /* 0x0008442501007387 */ /* 0x0003e20000100800 */
[----:B------:R-:W-:-:S03]  /*c800*/  IMAD R47, R47, UR43, RZ ;  /* 0x0000002b2f2f7c24 */ /* 0x000fc6000f8e02ff */
[----:B------:R-:W-:Y:S01]  /*c810*/  STL [R1+0x200], R85 ;  /* 0x0002005501007387 */ /* 0x000fe20000100800 */
[----:B------:R-:W-:-:S03]  /*c820*/  IMAD R48, R48, UR44, RZ ;  /* 0x0000002c30307c24 */ /* 0x000fc6000f8e02ff */
[----:B------:R-:W-:Y:S01]  /*c830*/  STL [R1+0x1dc], R32 ;  /* 0x0001dc2001007387 */ /* 0x000fe20000100800 */
[----:B-1----:R-:W-:-:S03]  /*c840*/  LEA.HI.X.SX32 R37, R39, R3, 0x1, P1 ;  /* 0x0000000327257211 */ /* 0x002fc600008f0eff */
[----:B------:R1:W-:Y:S01]  /*c850*/  STL [R1+0x828], R85 ;  /* 0x0008285501007387 */ /* 0x0003e20000100800 */
[----:B------:R-:W-:-:S03]  /*c860*/  LEA R7, P1, R44, R70, 0x1 ;  /* 0x000000462c077211 */ /* 0x000fc600078208ff */
[----:B------:R-:W-:Y:S01]  /*c870*/  STL [R1+0x208], R93 ;  /* 0x0002085d01007387 */ /* 0x000fe20000100800 */
[----:B------:R-:W-:-:S03]  /*c880*/  LEA.HI.X.SX32 R83, R41, R3, 0x1, P4 ;  /* 0x0000000329537211 */ /* 0x000fc600020f0eff */
[----:B------:R-:W-:Y:S01]  /*c890*/  STL [R1+0x1e4], R31 ;  /* 0x0001e41f01007387 */ /* 0x000fe20000100800 */
[-C--:B-1----:R-:W-:Y:S02]  /*c8a0*/  LEA.HI.X.SX32 R85, R40, R3.reuse, 0x1, P3 ;  /* 0x0000000328557211 */ /* 0x082fe400018f0eff */
[-C--:B------:R-:W-:Y:S01]  /*c8b0*/  LEA R27, P3, R45, R70.reuse, 0x1 ;  /* 0x000000462d1b7211 */ /* 0x080fe200078608ff */
[----:B------:R-:W-:Y:S01]  /*c8c0*/  STL [R1+0x1ec], R37 ;  /* 0x0001ec2501007387 */ /* 0x000fe20000100800 */
[-C--:B------:R-:W-:Y:S01]  /*c8d0*/  LEA R20, P4, R46, R70.reuse, 0x1 ;  /* 0x000000462e147211 */ /* 0x080fe200078808ff */
[----:B------:R-:W-:Y:S01]  /*c8e0*/  IMAD R49, R49, UR45, RZ ;  /* 0x0000002d31317c24 */ /* 0x000fe2000f8e02ff */
[-C--:B------:R-:W-:Y:S01]  /*c8f0*/  LEA.HI.X.SX32 R0, R42, R3.reuse, 0x1, P5 ;  /* 0x000000032a007211 */ /* 0x080fe200028f0eff */
[----:B------:R-:W-:Y:S01]  /*c900*/  STL [R1+0x210], R78 ;  /* 0x0002104e01007387 */ /* 0x000fe20000100800 */
[-C--:B------:R-:W-:Y:S01]  /*c910*/  LEA R9, P5, R47, R70.reuse, 0x1 ;  /* 0x000000462f097211 */ /* 0x080fe200078a08ff */
[----:B------:R-:W-:Y:S01]  /*c920*/  IMAD R50, R50, UR46, RZ ;  /* 0x0000002e32327c24 */ /* 0x000fe2000f8e02ff */
[----:B------:R-:W-:Y:S01]  /*c930*/  LEA.HI.X.SX32 R79, R43, R3, 0x1, P6 ;  /* 0x000000032b4f7211 */ /* 0x000fe200030f0eff */
[----:B------:R-:W-:Y:S01]  /*c940*/  STL [R1+0x218], R7 ;  /* 0x0002180701007387 */ /* 0x000fe20000100800 */
[----:B------:R-:W-:-:S03]  /*c950*/  LEA R36, P6, R48, R70, 0x1 ;  /* 0x0000004630247211 */ /* 0x000fc600078c08ff */
[----:B------:R-:W-:Y:S01]  /*c960*/  STL [R1+0x1f4], R85 ;  /* 0x0001f45501007387 */ /* 0x000fe20000100800 */
[----:B------:R-:W-:-:S03]  /*c970*/  LEA.HI.X.SX32 R28, R44, R3, 0x1, P1 ;  /* 0x000000032c1c7211 */ /* 0x000fc600008f0eff */
[----:B------:R-:W-:Y:S01]  /*c980*/  STL [R1+0x220], R27 ;  /* 0x0002201b01007387 */ /* 0x000fe20000100800 */
[----:B------:R-:W-:Y:S01]  /*c990*/  IMAD R51, R51, UR47, RZ ;  /* 0x0000002f33337c24 */ /* 0x000fe2000f8e02ff */
[-C--:B------:R-:W-:Y:S02]  /*c9a0*/  LEA R71, P1, R49, R70.reuse, 0x1 ;  /* 0x0000004631477211 */ /* 0x080fe400078208ff */
[----:B------:R-:W-:Y:S01]  /*c9b0*/  STL [R1+0x1fc], R83 ;  /* 0x0001fc5301007387 */ /* 0x000fe20000100800 */
[----:B------:R-:W-:Y:S01]  /*c9c0*/  IMAD R52, R52, UR48, RZ ;  /* 0x0000003034347c24 */ /* 0x000fe2000f8e02ff */
[----:B------:R-:W-:Y:S02]  /*c9d0*/  LEA.HI.X.SX32 R33, R45, R3, 0x1, P3 ;  /* 0x000000032d217211 */ /* 0x000fe400018f0eff */
[----:B------:R-:W-:Y:S01]  /*c9e0*/  STL [R1+0x228], R20 ;  /* 0x0002281401007387 */ /* 0x000fe20000100800 */
[----:B------:R-:W-:-:S03]  /*c9f0*/  LEA R91, P3, R50, R70, 0x1 ;  /* 0x00000046325b7211 */ /* 0x000fc600078608ff */
[----:B------:R-:W-:Y:S01]  /*ca00*/  STL [R1+0x230], R9 ;  /* 0x0002300901007387 */ /* 0x000fe20000100800 */
[----:B------:R-:W-:Y:S01]  /*ca10*/  IMAD R53, R53, UR49, RZ ;  /* 0x0000003135357c24 */ /* 0x000fe2000f8e02ff */
[-C--:B------:R-:W-:Y:S02]  /*ca20*/  LEA.HI.X.SX32 R26, R46, R3.reuse, 0x1, P4 ;  /* 0x000000032e1a7211 */ /* 0x080fe400020f0eff */
[----:B------:R-:W-:Y:S01]  /*ca30*/  STL [R1+0x204], R0 ;  /* 0x0002040001007387 */ /* 0x000fe20000100800 */
[----:B------:R-:W-:-:S03]  /*ca40*/  LEA.HI.X.SX32 R14, R47, R3, 0x1, P5 ;  /* 0x000000032f0e7211 */ /* 0x000fc600028f0eff */
[----:B------:R-:W-:Y:S01]  /*ca50*/  STL [R1+0x238], R36 ;  /* 0x0002382401007387 */ /* 0x000fe20000100800 */
[----:B------:R-:W-:Y:S01]  /*ca60*/  IMAD R54, R54, UR50, RZ ;  /* 0x0000003236367c24 */ /* 0x000fe2000f8e02ff */
[-C--:B------:R-:W-:Y:S02]  /*ca70*/  LEA R76, P4, R51, R70.reuse, 0x1 ;  /* 0x00000046334c7211 */ /* 0x080fe400078808ff */
[----:B------:R-:W-:Y:S01]  /*ca80*/  STL [R1+0x20c], R79 ;  /* 0x00020c4f01007387 */ /* 0x000fe20000100800 */
[----:B------:R-:W-:Y:S01]  /*ca90*/  IMAD R55, R55, UR51, RZ ;  /* 0x0000003337377c24 */ /* 0x000fe2000f8e02ff */
[----:B------:R-:W-:Y:S02]  /*caa0*/  LEA R22, P5, R52, R70, 0x1 ;  /* 0x0000004634167211 */ /* 0x000fe400078a08ff */
[----:B------:R1:W-:Y:S01]  /*cab0*/  STL [R1+0x214], R28 ;  /* 0x0002141c01007387 */ /* 0x0003e20000100800 */
[----:B------:R-:W-:-:S03]  /*cac0*/  LEA.HI.X.SX32 R81, R48, R3, 0x1, P6 ;  /* 0x0000000330517211 */ /* 0x000fc600030f0eff */
[----:B------:R-:W-:Y:S01]  /*cad0*/  STL [R1+0x240], R71 ;  /* 0x0002404701007387 */ /* 0x000fe20000100800 */
[----:B------:R-:W-:Y:S01]  /*cae0*/  IMAD R56, R56, UR52, RZ ;  /* 0x0000003438387c24 */ /* 0x000fe2000f8e02ff */
[----:B------:R-:W-:Y:S02]  /*caf0*/  LEA R21, P6, R53, R70, 0x1 ;  /* 0x0000004635157211 */ /* 0x000fe400078c08ff */
[----:B------:R-:W-:Y:S01]  /*cb00*/  STL [R1+0x21c], R33 ;  /* 0x00021c2101007387 */ /* 0x000fe20000100800 */
[----:B------:R-:W-:-:S03]  /*cb10*/  LEA.HI.X.SX32 R82, R49, R3, 0x1, P1 ;  /* 0x0000000331527211 */ /* 0x000fc600008f0eff */
[----:B------:R-:W-:Y:S01]  /*cb20*/  STL [R1+0x248], R91 ;  /* 0x0002485b01007387 */ /* 0x000fe20000100800 */
[----:B------:R-:W-:-:S03]  /*cb30*/  LEA R15, P1, R54, R70, 0x1 ;  /* 0x00000046360f7211 */ /* 0x000fc600078208ff */
[----:B------:R-:W-:Y:S01]  /*cb40*/  STL [R1+0x224], R26 ;  /* 0x0002241a01007387 */ /* 0x000fe20000100800 */
[----:B------:R-:W-:Y:S01]  /*cb50*/  LEA.HI.X.SX32 R92, R50, R3, 0x1, P3 ;  /* 0x00000003325c7211 */ /* 0x000fe200018f0eff */
[----:B------:R-:W-:Y:S02]  /*cb60*/  IMAD R57, R57, UR53, RZ ;  /* 0x0000003539397c24 */ /* 0x000fe4000f8e02ff */
[----:B------:R-:W-:Y:S01]  /*cb70*/  STL [R1+0x22c], R14 ;  /* 0x00022c0e01007387 */ /* 0x000fe20000100800 */
[----:B------:R-:W-:-:S03]  /*cb80*/  LEA R24, P3, R55, R70, 0x1 ;  /* 0x0000004637187211 */ /* 0x000fc600078608ff */
[----:B------:R-:W-:Y:S01]  /*cb90*/  STL [R1+0x250], R76 ;  /* 0x0002504c01007387 */ /* 0x000fe20000100800 */
[----:B------:R-:W-:Y:S01]  /*cba0*/  LEA.HI.X.SX32 R77, R51, R3, 0x1, P4 ;  /* 0x00000003334d7211 */ /* 0x000fe200020f0eff */
[----:B------:R-:W-:Y:S02]  /*cbb0*/  IMAD R58, R58, UR54, RZ ;  /* 0x000000363a3a7c24 */ /* 0x000fe4000f8e02ff */
[----:B------:R2:W-:Y:S01]  /*cbc0*/  STL [R1+0x258], R22 ;  /* 0x0002581601007387 */ /* 0x0005e20000100800 */
        /* <DEDUP_REMOVED lines=12> */
[----:B------:R-:W-:-:S03]  /*cc90*/  LEA.HI.X.SX32 R10, R54, R3, 0x1, P1 ;  /* 0x00000003360a7211 */ /* 0x000fc600008f0eff */
[----:B------:R-:W-:Y:S01]  /*cca0*/  STL [R1+0x244], R92 ;  /* 0x0002445c01007387 */ /* 0x000fe20000100800 */
[----:B------:R-:W-:Y:S01]  /*ccb0*/  IMAD R61, R61, UR57, RZ ;  /* 0x000000393d3d7c24 */ /* 0x000fe2000f8e02ff */
[----:B------:R-:W-:Y:S02]  /*ccc0*/  LEA.HI.X.SX32 R25, R55, R3, 0x1, P3 ;  /* 0x0000000337197211 */ /* 0x000fe400018f0eff */
[----:B------:R-:W-:Y:S01]  /*ccd0*/  STL [R1+0x278], R30 ;  /* 0x0002781e01007387 */ /* 0x000fe20000100800 */
[----:B------:R-:W-:-:S03]  /*cce0*/  LEA R73, P1, R59, R70, 0x1 ;  /* 0x000000463b497211 */ /* 0x000fc600078208ff */
[----:B------:R-:W-:Y:S01]  /*ccf0*/  STL [R1+0x24c], R77 ;  /* 0x00024c4d01007387 */ /* 0x000fe20000100800 */
[----:B------:R-:W-:Y:S01]  /*cd00*/  IMAD R62, R62, UR58, RZ ;  /* 0x0000003a3e3e7c24 */ /* 0x000fe2000f8e02ff */
[----:B------:R-:W-:Y:S02]  /*cd10*/  LEA R17, P3, R60, R70, 0x1 ;  /* 0x000000463c117211 */ /* 0x000fe400078608ff */
[----:B------:R3:W-:Y:S01]  /*cd20*/  STL [R1+0x254], R49 ;  /* 0x0002543101007387 */ /* 0x0007e20000100800 */
[----:B------:R-:W-:-:S03]  /*cd30*/  IMAD R63, R63, UR59, RZ ;  /* 0x0000003b3f3f7c24 */ /* 0x000fc6000f8e02ff */
[----:B------:R-:W-:Y:S01]  /*cd40*/  STL [R1+0x280], R69 ;  /* 0x0002804501007387 */ /* 0x000fe20000100800 */
        /* <DEDUP_REMOVED lines=14> */
[-C--:B------:R-:W-:Y:S01]  /*ce30*/  LEA.HI.X.SX32 R75, R59, R3.reuse, 0x1, P1 ;  /* 0x000000033b4b7211 */ /* 0x080fe200008f0eff */
[----:B------:R-:W-:Y:S02]  /*ce40*/  IMAD R66, R66, UR62, RZ ;  /* 0x0000003e42427c24 */ /* 0x000fe4000f8e02ff */
[----:B------:R-:W4:Y:S01]  /*ce50*/  LDL R57, [R1+0x1d8] ;  /* 0x0001d80001397983 */ /* 0x000f220000100800 */
[----:B------:R-:W-:Y:S01]  /*ce60*/  LEA R80, P1, R64, R70, 0x1 ;  /* 0x0000004640507211 */ /* 0x000fe200078208ff */
[----:B0-----:R-:W-:Y:S02]  /*ce70*/  IMAD R67, R67, UR4, RZ ;  /* 0x0000000443437c24 */ /* 0x001fe4000f8e02ff */
[----:B------:R-:W-:Y:S01]  /*ce80*/  STL [R1+0x274], R68 ;  /* 0x0002744401007387 */ /* 0x000fe20000100800 */
[----:B------:R-:W-:-:S03]  /*ce90*/  LEA.HI.X.SX32 R12, R60, R3, 0x1, P3 ;  /* 0x000000033c0c7211 */ /* 0x000fc600018f0eff */
[----:B------:R-:W-:Y:S01]  /*cea0*/  STL [R1+0x2a0], R16 ;  /* 0x0002a01001007387 */ /* 0x000fe20000100800 */
[----:B------:R-:W-:-:S03]  /*ceb0*/  LEA R84, P3, R65, R70, 0x1 ;  /* 0x0000004641547211 */ /* 0x000fc600078608ff */
        /* <DEDUP_REMOVED lines=11> */
[----:B------:R-:W-:-:S03]  /*cf70*/  LEA.HI.X.SX32 R2, R64, R3, 0x1, P1 ;  /* 0x0000000340027211 */ /* 0x000fc600008f0eff */
[----:B------:R0:W-:Y:S01]  /*cf80*/  STL [R1+0x294], R12 ;  /* 0x0002940c01007387 */ /* 0x0001e20000100800 */
[----:B------:R-:W-:-:S03]  /*cf90*/  LEA.HI.X.SX32 R65, R65, R3, 0x1, P3 ;  /* 0x0000000341417211 */ /* 0x000fc600018f0eff */
[----:B------:R-:W-:Y:S01]  /*cfa0*/  STL [R1+0x2b4], R84 ;  /* 0x0002b45401007387 */ /* 0x000fe20000100800 */
[----:B------:R-:W-:-:S03]  /*cfb0*/  LEA.HI.X.SX32 R88, R66, R3, 0x1, P4 ;  /* 0x0000000342587211 */ /* 0x000fc600020f0eff */
[----:B------:R0:W-:Y:S01]  /*cfc0*/  STL [R1+0x29c], R11 ;  /* 0x00029c0b01007387 */ /* 0x0001e20000100800 */
[----:B------:R-:W-:Y:S01]  /*cfd0*/  PRMT R47, RZ, 0x7610, R47 ;  /* 0x00007610ff2f7816 */ /* 0x000fe2000000002f */
[----:B------:R-:W-:Y:S01]  /*cfe0*/  BAR.SYNC.DEFER_BLOCKING 0x0 ;  /* 0x0000000000007b1d */ /* 0x000fe20000010000 */
[----:B------:R-:W-:-:S05]  /*cff0*/  LEA.HI.X.SX32 R74, R67, R3, 0x1, P5 ;  /* 0x00000003434a7211 */ /* 0x000fca00028f0eff */
[----:B------:R-:W-:Y:S04]  /*d000*/  STL [R1+0x2b8], R87 ;  /* 0x0002b85701007387 */ /* 0x000fe80000100800 */
[----:B------:R0:W-:Y:S04]  /*d010*/  STL [R1+0x2a4], R53 ;  /* 0x0002a43501007387 */ /* 0x0001e80000100800 */
[----:B------:R0:W-:Y:S04]  /*d020*/  STL [R1+0x114], R70 ;  /* 0x0001144601007387 */ /* 0x0001e80000100800 */
[----:B------:R-:W-:Y:S04]  /*d030*/  STL [R1+0x128], R72 ;  /* 0x0001284801007387 */ /* 0x000fe80000100800 */
[----:B------:R0:W-:Y:S04]  /*d040*/  STL [R1+0x11c], R2 ;  /* 0x00011c0201007387 */ /* 0x0001e80000100800 */
[----:B------:R-:W2:Y:S04]  /*d050*/  LDL R3, [R1+0x194] ;  /* 0x0001940001037983 */ /* 0x000ea80000100800 */
[----:B------:R0:W-:Y:S04]  /*d060*/  STL [R1+0x120], R65 ;  /* 0x0001204101007387 */ /* 0x0001e80000100800 */
[----:B------:R-:W-:Y:S04]  /*d070*/  STL [R1+0x124], R88 ;  /* 0x0001245801007387 */ /* 0x000fe80000100800 */
[----:B------:R-:W2:Y:S04]  /*d080*/  LDL R64, [R1+0xc4] ;  /* 0x0000c40001407983 */ /* 0x000ea80000100800 */
[----:B------:R-:W2:Y:S04]  /*d090*/  LDL R48, [R1+0xc8] ;  /* 0x0000c80001307983 */ /* 0x000ea80000100800 */
[----:B------:R-:W2:Y:S04]  /*d0a0*/  LDL R56, [R1+0x108] ;  /* 0x0001080001387983 */ /* 0x000ea80000100800 */
[----:B------:R-:W-:Y:S04]  /*d0b0*/  STL [R1+0x118], R74 ;  /* 0x0001184a01007387 */ /* 0x000fe80000100800 */
[----:B------:R0:W2:Y:S04]  /*d0c0*/  @P0 LDG.E.U16 R47, desc[UR20][R4.64] ;  /* 0x00000014042f0981 */ /* 0x0000a8000c1e1500 */
[----:B------:R-:W0:Y:S04]  /*d0d0*/  LDL R4, [R1+0xfc] ;  /* 0x0000fc0001047983 */ /* 0x000e280000100800 */
[----:B------:R-:W0:Y:S01]  /*d0e0*/  LDL R5, [R1+0x100] ;  /* 0x0001000001057983 */ /* 0x000e220000100800 */
[----:B------:R-:W-:-:S02]  /*d0f0*/  PRMT R41, RZ, 0x7610, R41 ;  /* 0x00007610ff297816 */ /* 0x000fc40000000029 */
[----:B0-----:R-:W-:-:S04]  /*d100*/  @P0 LOP3.LUT R5, R5, R4, RZ, 0x3c, !PT ;  /* 0x0000000405050212 */ /* 0x001fc800078e3cff */
[----:B------:R-:W-:-:S04]  /*d110*/  @P0 LOP3.LUT R4, R5, R4, RZ, 0x3c, !PT ;  /* 0x0000000405040212 */ /* 0x000fc800078e3cff */
[----:B------:R-:W-:-:S05]  /*d120*/  @P0 LOP3.LUT R5, R5, R4, RZ, 0x3c, !PT ;  /* 0x0000000405050212 */ /* 0x000fca00078e3cff */
[----:B------:R0:W2:Y:S04]  /*d130*/  @P0 LDG.E.U16 R41, desc[UR20][R4.64] ;  /* 0x0000001404290981 */ /* 0x0000a8000c1e1500 */
[----:B------:R-:W2:Y:S01]  /*d140*/  LDL R5, [R1+0x154] ;  /* 0x0001540001057983 */ /* 0x000ea20000100800 */
[----:B------:R-:W-:Y:S01]  /*d150*/  PRMT R35, RZ, 0x7610, R35 ;  /* 0x00007610ff237816 */ /* 0x000fe20000000023 */
[----:B0-----:R-:W-:Y:S02]  /*d160*/  @P0 IMAD.MOV.U32 R4, RZ, RZ, R13 ;  /* 0x000000ffff040224 */ /* 0x001fe400078e000d */
[----:B------:R-:W3:Y:S01]  /*d170*/  LDL.LU R13, [R1+0x8ac] ;  /* 0x0008ac00010d7983 */ /* 0x000ee20000300800 */
[----:B------:R-:W-:Y:S02]  /*d180*/  PRMT R29, RZ, 0x7610, R29 ;  /* 0x00007610ff1d7816 */ /* 0x000fe4000000001d */
[----:B------:R-:W-:-:S02]  /*d190*/  PRMT R23, RZ, 0x7610, R23 ;  /* 0x00007610ff177816 */ /* 0x000fc40000000017 */
[----:B------:R-:W-:Y:S01]  /*d1a0*/  PRMT R18, RZ, 0x7610, R18 ;  /* 0x00007610ff127816 */ /* 0x000fe20000000012 */
[----:B--2---:R0:W2:Y:S02]  /*d1b0*/  @P0 LDG.E.U16 R35, desc[UR20][R4.64] ;  /* 0x0000001404230981 */ /* 0x0040a4000c1e1500 */
[----:B0-----:R-:W-:Y:S02]  /*d1c0*/  @P0 IMAD.MOV.U32 R4, RZ, RZ, R8 ;  /* 0x000000ffff040224 */ /* 0x001fe400078e0008 */
[----:B------:R-:W2:Y:S01]  /*d1d0*/  LDL.LU R8, [R1+0x8a8] ;  /* 0x0008a80001087983 */ /* 0x000ea20000300800 */
[----:B------:R-:W-:Y:S01]  /*d1e0*/  @P0 IMAD.MOV.U32 R5, RZ, RZ, R3 ;  /* 0x000000ffff050224 */ /* 0x000fe200078e0003 */
[----:B---3--:R-:W-:Y:S02]  /*d1f0*/  PRMT R13, RZ, 0x7610, R13 ;  /* 0x00007610ff0d7816 */ /* 0x008fe4000000000d */
[----:B------:R-:W3:Y:S04]  /*d200*/  LDL R3, [R1+0x1e0] ;  /* 0x0001e00001037983 */ /* 0x000ee80000100800 */
[----:B------:R4:W3:Y:S02]  /*d210*/  @P0 LDG.E.U16 R29, desc[UR20][R4.64] ;  /* 0x00000014041d0981 */ /* 0x0008e4000c1e1500 */
[----:B----4-:R-:W-:-:S02]  /*d220*/  @P0 IMAD.MOV.U32 R4, RZ, RZ, R57 ;  /* 0x000000ffff040224 */ /* 0x010fc400078e0039 */
[----:B------:R-:W-:Y:S01]  /*d230*/  @P0 IMAD.MOV.U32 R5, RZ, RZ, R34 ;  /* 0x000000ffff050224 */ /* 0x000fe200078e0022 */
[----:B------:R-:W-:Y:S01]  /*d240*/  PRMT R46, RZ, 0x7610, R46 ;  /* 0x00007610ff2e7816 */ /* 0x000fe2000000002e */
[----:B------:R-:W4:Y:S04]  /*d250*/  LDL.LU R34, [R1+0x8a4] ;  /* 0x0008a40001227983 */ /* 0x000f280000300800 */
[----:B------:R0:W3:Y:S02]  /*d260*/  @P0 LDG.E.U16 R23, desc[UR20][R4.64] ;  /* 0x0000001404170981 */ /* 0x0000e4000c1e1500 */
[----:B0-----:R-:W-:Y:S02]  /*d270*/  @P0 IMAD.MOV.U32 R4, RZ, RZ, R7 ;  /* 0x000000ffff040224 */ /* 0x001fe400078e0007 */
[----:B------:R-:W-:-:S02]  /*d280*/  @P0 IMAD.MOV.U32 R5, RZ, RZ, R28 ;  /* 0x000000ffff050224 */ /* 0x000fc400078e001c */
[----:B-1----:R-:W3:Y:S04]  /*d290*/  LDL.LU R28, [R1+0x8a0] ;  /* 0x0008a000011c7983 */ /* 0x002ee80000300800 */
[----:B------:R0:W3:Y:S04]  /*d2a0*/  @P0 LDG.E.U16 R18, desc[UR20][R4.64] ;  /* 0x0000001404120981 */ /* 0x0000e8000c1e1500 */
[----:B------:R-:W3:Y:S01]  /*d2b0*/  LDL.LU R7, [R1+0x89c] ;  /* 0x00089c0001077983 */ /* 0x000ee20000300800 */
[----:B0-----:R-:W-:Y:S02]  /*d2c0*/  @P0 IMAD.MOV.U32 R4, RZ, RZ, R22 ;  /* 0x000000ffff040224 */ /* 0x001fe400078e0016 */
[----:B------:R-:W-:Y:S01]  /*d2d0*/  @P0 IMAD.MOV.U32 R5, RZ, RZ, R49 ;  /* 0x000000ffff050224 */ /* 0x000fe200078e0031 */
[----:B------:R-:W3:Y:S04]  /*d2e0*/  LDL.LU R22, [R1+0x898] ;  /* 0x0008980001167983 */ /* 0x000ee80000300800 */
[----:B------:R0:W3:Y:S04]  /*d2f0*/  @P0 LDG.E.U16 R13, desc[UR20][R4.64] ;  /* 0x00000014040d0981 */ /* 0x0000e8000c1e1500 */
[----:B------:R-:W3:Y:S04]  /*d300*/  LDL R57, [R1+0xcc] ;  /* 0x0000cc0001397983 */ /* 0x000ee80000100800 */
[----:B------:R-:W3:Y:S01]  /*d310*/  LDL R49, [R1+0xd0] ;  /* 0x0000d00001317983 */ /* 0x000ee20000100800 */
[----:B0-----:R-:W-:-:S02]  /*d320*/  @P0 IMAD.MOV.U32 R4, RZ, RZ, R17 ;  /* 0x000000ffff040224 */ /* 0x001fc400078e0011 */
[----:B------:R-:W-:Y:S02]  /*d330*/  @P0 IMAD.MOV.U32 R5, RZ, RZ, R12 ;  /* 0x000000ffff050224 */ /* 0x000fe400078e000c */
[----:B------:R-:W3:Y:S04]  /*d340*/  LDL.LU R12, [R1+0x894] ;  /* 0x00089400010c7983 */ /* 0x000ee80000300800 */
[----:B------:R-:W3:Y:S01]  /*d350*/  LDL.LU R17, [R1+0x890] ;  /* 0x0008900001117983 */ /* 0x000ee20000300800 */
[----:B--2---:R-:W-:-:S06]  /*d360*/  PRMT R8, RZ, 0x7610, R8 ;  /* 0x00007610ff087816 */ /* 0x004fcc0000000008 */
[----:B------:R0:W2:Y:S02]  /*d370*/  @P0 LDG.E.U16 R8, desc[UR20][R4.64] ;  /* 0x0000001404080981 */ /* 0x0000a4000c1e1500 */
[----:B0-----:R-:W-:Y:S02]  /*d380*/  @P0 IMAD.MOV.U32 R4, RZ, RZ, R48 ;  /* 0x000000ffff040224 */ /* 0x001fe400078e0030 */
[----:B------:R-:W-:Y:S01]  /*d390*/  @P0 IMAD.MOV.U32 R5, RZ, RZ, R64 ;  /* 0x000000ffff050224 */ /* 0x000fe200078e0040 */
[----:B------:R-:W-:Y:S01]  /*d3a0*/  PRMT R40, RZ, 0x7610, R40 ;  /* 0x00007610ff287816 */ /* 0x000fe20000000028 */
[----:B------:R-:W2:Y:S04]  /*d3b0*/  LDL R64, [R1+0x10c] ;  /* 0x00010c0001407983 */ /* 0x000ea80000100800 */
[----:B------:R0:W2:Y:S01]  /*d3c0*/  @P0 LDG.E.U16 R46, desc[UR20][R4.64] ;  /* 0x00000014042e0981 */ /* 0x0000a2000c1e1500 */
[----:B----4-:R-:W-:-:S03]  /*d3d0*/  PRMT R34, RZ, 0x7610, R34 ;  /* 0x00007610ff227816 */ /* 0x010fc60000000022 */
[----:B------:R-:W4:Y:S04]  /*d3e0*/  LDL R48, [R1+0x110] ;  /* 0x0001100001307983 */ /* 0x000f280000100800 */
[----:B------:R-:W2:Y:S01]  /*d3f0*/  LDL R5, [R1+0x104] ;  /* 0x0001040001057983 */ /* 0x000ea20000100800 */
[----:B0-----:R-:W-:-:S03]  /*d400*/  @P0 IMAD.MOV.U32 R4, RZ, RZ, R56 ;  /* 0x000000ffff040224 */ /* 0x001fc600078e0038 */
[----:B------:R-:W3:Y:S04]  /*d410*/  LDL R56, [R1+0x164] ;  /* 0x0001640001387983 */ /* 0x000ee80000100800 */
[----:B--2---:R3:W2:Y:S04]  /*d420*/  @P0 LDG.E.U16 R40, desc[UR20][R4.64] ;  /* 0x0000001404280981 */ /* 0x0046a8000c1e1500 */
[----:B------:R-:W2:Y:S01]  /*d430*/  LDL R5, [R1+0x15c] ;  /* 0x00015c0001057983 */ /* 0x000ea20000100800 */
[----:B---3--:R-:W-:-:S03]  /*d440*/  @P0 IMAD.MOV.U32 R4, RZ, RZ, R12 ;  /* 0x000000ffff040224 */ /* 0x008fc600078e000c */
[----:B------:R-:W3:Y:S01]  /*d450*/  LDL.LU R12, [R1+0x88c] ;  /* 0x00088c00010c7983 */ /* 0x000ee20000300800 */
[----:B------:R-:W-:-:S03]  /*d460*/  PRMT R28, RZ, 0x7610, R28 ;  /* 0x00007610ff1c7816 */ /* 0x000fc6000000001c */
[----:B--2---:R0:W2:Y:S04]  /*d470*/  @P0 LDG.E.U16 R34, desc[UR20][R4.64] ;  /* 0x0000001404220981 */ /* 0x0040a8000c1e1500 */
[----:B------:R-:W2:Y:S01]  /*d480*/  LDL R5, [R1+0x19c] ;  /* 0x00019c0001057983 */ /* 0x000ea20000100800 */
[----:B0-----:R-:W-:Y:S01]  /*d490*/  @P0 IMAD.MOV.U32 R4, RZ, RZ, R7 ;  /* 0x000000ffff040224 */ /* 0x001fe200078e0007 */
[----:B------:R-:W-:Y:S02]  /*d4a0*/  PRMT R22, RZ, 0x7610, R22 ;  /* 0x00007610ff167816 */ /* 0x000fe40000000016 */
[----:B------:R-:W4:Y:S01]  /*d4b0*/  LDL.LU R7, [R1+0x888] ;  /* 0x0008880001077983 */ /* 0x000f220000300800 */
[----:B------:R-:W-:Y:S02]  /*d4c0*/  PRMT R17, RZ, 0x7610, R17 ;  /* 0x00007610ff117816 */ /* 0x000fe40000000011 */
[----:B---3--:R-:W-:Y:S01]  /*d4d0*/  PRMT R12, RZ, 0x7610, R12 ;  /* 0x00007610ff0c7816 */ /* 0x008fe2000000000c */
[----:B--2---:R0:W2:Y:S02]  /*d4e0*/  @P0 LDG.E.U16 R28, desc[UR20][R4.64] ;  /* 0x00000014041c0981 */ /* 0x0040a4000c1e1500 */
[----:B0-----:R-:W-:-:S02]  /*d4f0*/  @P0 IMAD.MOV.U32 R4, RZ, RZ, R3 ;  /* 0x000000ffff040224 */ /* 0x001fc400078e0003 */
[----:B------:R-:W-:Y:S02]  /*d500*/  @P0 IMAD.MOV.U32 R5, RZ, RZ, R32 ;  /* 0x000000ffff050224 */ /* 0x000fe400078e0020 */
[----:B------:R-:W3:Y:S04]  /*d510*/  LDL.LU R32, [R1+0x884] ;  /* 0x0008840001207983 */ /* 0x000ee80000300800 */
[----:B------:R0:W2:Y:S02]  /*d520*/  @P0 LDG.E.U16 R22, desc[UR20][R4.64] ;  /* 0x0000001404160981 */ /* 0x0000a4000c1e1500 */
[----:B0-----:R-:W-:Y:S02]  /*d530*/  @P0 IMAD.MOV.U32 R4, RZ, RZ, R27 ;  /* 0x000000ffff040224 */ /* 0x001fe400078e001b */
[----:B------:R-:W-:-:S02]  /*d540*/  @P0 IMAD.MOV.U32 R5, RZ, RZ, R33 ;  /* 0x000000ffff050224 */ /* 0x000fc400078e0021 */
[----:B------:R-:W2:Y:S04]  /*d550*/  LDL.LU R33, [R1+0x880] ;  /* 0x0008800001217983 */ /* 0x000ea80000300800 */
[----:B------:R0:W3:Y:S04]  /*d560*/  @P0 LDG.E.U16 R17, desc[UR20][R4.64] ;  /* 0x0000001404110981 */ /* 0x0000e8000c1e1500 */
[----:B------:R-:W3:Y:S01]  /*d570*/  LDL.LU R27, [R1+0x87c] ;  /* 0x00087c00011b7983 */ /* 0x000ee20000300800 */
[----:B0-----:R-:W-:Y:S02]  /*d580*/  @P0 IMAD.MOV.U32 R4, RZ, RZ, R21 ;  /* 0x000000ffff040224 */ /* 0x001fe400078e0015 */
[----:B------:R-:W-:-:S02]  /*d590*/  @P0 IMAD.MOV.U32 R5, RZ, RZ, R6 ;  /* 0x000000ffff050224 */ /* 0x000fc400078e0006 */
[----:B------:R-:W3:Y:S04]  /*d5a0*/  LDL.LU R6, [R1+0x878] ;  /* 0x0008780001067983 */ /* 0x000ee80000300800 */
[----:B------:R0:W3:Y:S04]  /*d5b0*/  @P0 LDG.E.U16 R12, desc[UR20][R4.64] ;  /* 0x00000014040c0981 */ /* 0x0000e8000c1e1500 */
[----:B------:R-:W3:Y:S01]  /*d5c0*/  LDL.LU R21, [R1+0x874] ;  /* 0x0008740001157983 */ /* 0x000ee20000300800 */
[----:B0-----:R-:W-:-:S03]  /*d5d0*/  @P0 IMAD.MOV.U32 R5, RZ, RZ, R11 ;  /* 0x000000ffff050224 */ /* 0x001fc600078e000b */
[----:B------:R-:W3:Y:S01]  /*d5e0*/  LDL.LU R11, [R1+0x870] ;  /* 0x00087000010b7983 */ /* 0x000ee20000300800 */
[----:B----4-:R-:W-:Y:S01]  /*d5f0*/  PRMT R7, RZ, 0x7610, R7 ;  /* 0x00007610ff077816 */ /* 0x010fe20000000007 */
[----:B------:R-:W-:Y:S01]  /*d600*/  @P0 IMAD.MOV.U32 R4, RZ, RZ, R16 ;  /* 0x000000ffff040224 */ /* 0x000fe200078e0010 */
[----:B------:R-:W-:Y:S01]  /*d610*/  PRMT R45, RZ, 0x7610, R45 ;  /* 0x00007610ff2d7816 */ /* 0x000fe2000000002d */
[----:B------:R-:W4:Y:S04]  /*d620*/  LDL.LU R16, [R1+0x86c] ;  /* 0x00086c0001107983 */ /* 0x000f280000300800 */
[----:B------:R0:W4:Y:S01]  /*d630*/  @P0 LDG.E.U16 R7, desc[UR20][R4.64] ;  /* 0x0000001404070981 */ /* 0x000122000c1e1500 */
[----:B------:R-:W-:-:S03]  /*d640*/  PRMT R39, RZ, 0x7610, R39 ;  /* 0x00007610ff277816 */ /* 0x000fc60000000027 */
[----:B------:R-:W4:Y:S01]  /*d650*/  LDL R3, [R1+0xd8] ;  /* 0x0000d80001037983 */ /* 0x000f220000100800 */
[----:B0-----:R-:W-:Y:S02]  /*d660*/  @P0 IMAD.MOV.U32 R4, RZ, RZ, R49 ;  /* 0x000000ffff040224 */ /* 0x001fe400078e0031 */
[----:B------:R-:W-:Y:S01]  /*d670*/  @P0 IMAD.MOV.U32 R5, RZ, RZ, R57 ;  /* 0x000000ffff050224 */ /* 0x000fe200078e0039 */
[----:B------:R-:W4:Y:S04]  /*d680*/  LDL R49, [R1+0x130] ;  /* 0x0001300001317983 */ /* 0x000f280000100800 */
[----:B------:R0:W4:Y:S04]  /*d690*/  @P0 LDG.E.U16 R45, desc[UR20][R4.64] ;  /* 0x00000014042d0981 */ /* 0x000128000c1e1500 */
[----:B------:R-:W4:Y:S01]  /*d6a0*/  LDL R57, [R1+0x12c] ;  /* 0x00012c0001397983 */ /* 0x000f220000100800 */
[----:B0-----:R-:W-:-:S02]  /*d6b0*/  @P0 IMAD.MOV.U32 R4, RZ, RZ, R48 ;  /* 0x000000ffff040224 */ /* 0x001fc400078e0030 */
[----:B------:R-:W-:Y:S01]  /*d6c0*/  @P0 IMAD.MOV.U32 R5, RZ, RZ, R64 ;  /* 0x000000ffff050224 */ /* 0x000fe200078e0040 */
[----:B------:R-:W4:Y:S04]  /*d6d0*/  LDL R48, [R1+0x16c] ;  /* 0x00016c0001307983 */ /* 0x000f280000100800 */
[----:B------:R0:W4:Y:S02]  /*d6e0*/  @P0 LDG.E.U16 R39, desc[UR20][R4.64] ;  /* 0x0000001404270981 */ /* 0x000124000c1e1500 */
[----:B0-----:R-:W-:Y:S01]  /*d6f0*/  @P0 IMAD.MOV.U32 R5, RZ, RZ, R56 ;  /* 0x000000ffff050224 */ /* 0x001fe200078e0038 */
[----:B--2---:R-:W-:Y:S01]  /*d700*/  PRMT R33, RZ, 0x7610, R33 ;  /* 0x00007610ff217816 */ /* 0x004fe20000000021 */
[----:B---3--:R-:W-:Y:S02]  /*d710*/  @P0 IMAD.MOV.U32 R4, RZ, RZ, R11 ;  /* 0x000000ffff040224 */ /* 0x008fe400078e000b */
[----:B------:R-:W2:Y:S04]  /*d720*/  LDL.LU R11, [R1+0x868] ;  /* 0x00086800010b7983 */ /* 0x000ea80000300800 */
[----:B------:R0:W3:Y:S04]  /*d730*/  @P0 LDG.E.U16 R33, desc[UR20][R4.64] ;  /* 0x0000001404210981 */ /* 0x0000e8000c1e1500 */
[----:B------:R-:W3:Y:S04]  /*d740*/  LDL R64, [R1+0x1ac] ;  /* 0x0001ac0001407983 */ /* 0x000ee80000100800 */
[----:B------:R-:W3:Y:S04]  /*d750*/  LDL R56, [R1+0x1b0] ;  /* 0x0001b00001387983 */ /* 0x000ee80000100800 */
[----:B------:R-:W3:Y:S01]  /*d760*/  LDL R5, [R1+0x1a4] ;  /* 0x0001a40001057983 */ /* 0x000ee20000100800 */
[----:B0-----:R-:W-:-:S03]  /*d770*/  @P0 IMAD.MOV.U32 R4, RZ, RZ, R6 ;  /* 0x000000ffff040224 */ /* 0x001fc600078e0006 */
[----:B------:R-:W3:Y:S01]  /*d780*/  LDL.LU R6, [R1+0x864] ;  /* 0x0008640001067983 */ /* 0x000ee20000300800 */
[----:B------:R-:W-:Y:S02]  /*d790*/  PRMT R27, RZ, 0x7610, R27 ;  /* 0x00007610ff1b7816 */ /* 0x000fe4000000001b */
[----:B------:R-:W-:Y:S02]  /*d7a0*/  PRMT R21, RZ, 0x7610, R21 ;  /* 0x00007610ff157816 */ /* 0x000fe40000000015 */
[----:B----4-:R-:W-:Y:S02]  /*d7b0*/  PRMT R16, RZ, 0x7610, R16 ;  /* 0x00007610ff107816 */ /* 0x010fe40000000010 */
[----:B--2---:R-:W-:Y:S01]  /*d7c0*/  PRMT R11, RZ, 0x7610, R11 ;  /* 0x00007610ff0b7816 */ /* 0x004fe2000000000b */
[----:B---3--:R0:W2:Y:S02]  /*d7d0*/  @P0 LDG.E.U16 R27, desc[UR20][R4.64] ;  /* 0x00000014041b0981 */ /* 0x0080a4000c1e1500 */
[----:B0-----:R-:W-:-:S02]  /*d7e0*/  @P0 IMAD.MOV.U32 R4, RZ, RZ, R32 ;  /* 0x000000ffff040224 */ /* 0x001fc400078e0020 */
[----:B------:R-:W-:Y:S01]  /*d7f0*/  @P0 IMAD.MOV.U32 R5, RZ, RZ, R31 ;  /* 0x000000ffff050224 */ /* 0x000fe200078e001f */
[----:B------:R-:W-:Y:S01]  /*d800*/  PRMT R6, RZ, 0x7610, R6 ;  /* 0x00007610ff067816 */ /* 0x000fe20000000006 */
[----:B------:R-:W3:Y:S04]  /*d810*/  LDL.LU R31, [R1+0x860] ;  /* 0x00086000011f7983 */ /* 0x000ee80000300800 */
[----:B------:R0:W4:Y:S04]  /*d820*/  @P0 LDG.E.U16 R21, desc[UR20][R4.64] ;  /* 0x0000001404150981 */ /* 0x000128000c1e1500 */
[----:B------:R-:W2:Y:S01]  /*d830*/  LDL.LU R32, [R1+0x85c] ;  /* 0x00085c0001207983 */ /* 0x000ea20000300800 */
[----:B0-----:R-:W-:-:S02]  /*d840*/  @P0 IMAD.MOV.U32 R4, RZ, RZ, R20 ;  /* 0x000000ffff040224 */ /* 0x001fc400078e0014 */
[----:B------:R-:W-:Y:S02]  /*d850*/  @P0 IMAD.MOV.U32 R5, RZ, RZ, R26 ;  /* 0x000000ffff050224 */ /* 0x000fe400078e001a */
[----:B------:R-:W3:Y:S04]  /*d860*/  LDL.LU R26, [R1+0x858] ;  /* 0x00085800011a7983 */ /* 0x000ee80000300800 */
[----:B------:R0:W4:Y:S04]  /*d870*/  @P0 LDG.E.U16 R16, desc[UR20][R4.64] ;  /* 0x0000001404100981 */ /* 0x000128000c1e1500 */
[----:B------:R-:W4:Y:S01]  /*d880*/  LDL.LU R20, [R1+0x854] ;  /* 0x0008540001147983 */ /* 0x000f220000300800 */
[----:B0-----:R-:W-:-:S02]  /*d890*/  @P0 IMAD.MOV.U32 R4, RZ, RZ, R15 ;  /* 0x000000ffff040224 */ /* 0x001fc400078e000f */
[----:B------:R-:W-:Y:S02]  /*d8a0*/  @P0 IMAD.MOV.U32 R5, RZ, RZ, R10 ;  /* 0x000000ffff050224 */ /* 0x000fe400078e000a */
[----:B------:R-:W4:Y:S04]  /*d8b0*/  LDL.LU R10, [R1+0x850] ;  /* 0x00085000010a7983 */ /* 0x000f280000300800 */
[----:B------:R0:W4:Y:S04]  /*d8c0*/  @P0 LDG.E.U16 R11, desc[UR20][R4.64] ;  /* 0x00000014040b0981 */ /* 0x000128000c1e1500 */
[----:B------:R-:W4:Y:S01]  /*d8d0*/  LDL.LU R15, [R1+0x84c] ;  /* 0x00084c00010f7983 */ /* 0x000f220000300800 */
[----:B0-----:R-:W-:-:S02]  /*d8e0*/  @P0 IMAD.MOV.U32 R4, RZ, RZ, R52 ;  /* 0x000000ffff040224 */ /* 0x001fc400078e0034 */
[----:B------:R-:W-:Y:S01]  /*d8f0*/  @P0 IMAD.MOV.U32 R5, RZ, RZ, R53 ;  /* 0x000000ffff050224 */ /* 0x000fe200078e0035 */
[----:B------:R-:W-:Y:S01]  /*d900*/  PRMT R44, RZ, 0x7610, R44 ;  /* 0x00007610ff2c7816 */ /* 0x000fe2000000002c */
[----:B------:R-:W4:Y:S04]  /*d910*/  LDL R53, [R1+0xdc] ;  /* 0x0000dc0001357983 */ /* 0x000f280000100800 */
[----:B------:R0:W4:Y:S01]  /*d920*/  @P0 LDG.E.U16 R6, desc[UR20][R4.64] ;  /* 0x0000001404060981 */ /* 0x000122000c1e1500 */
[----:B------:R-:W-:-:S03]  /*d930*/  PRMT R38, RZ, 0x7610, R38 ;  /* 0x00007610ff267816 */ /* 0x000fc60000000026 */
[----:B------:R-:W4:Y:S04]  /*d940*/  LDL R52, [R1+0xe0] ;  /* 0x0000e00001347983 */ /* 0x000f280000100800 */
[----:B------:R-:W4:Y:S01]  /*d950*/  LDL R5, [R1+0xd4] ;  /* 0x0000d40001057983 */ /* 0x000f220000100800 */
[----:B0-----:R-:W-:Y:S01]  /*d960*/  @P0 IMAD.MOV.U32 R4, RZ, RZ, R3 ;  /* 0x000000ffff040224 */ /* 0x001fe200078e0003 */
[----:B--2---:R-:W-:Y:S02]  /*d970*/  PRMT R32, RZ, 0x7610, R32 ;  /* 0x00007610ff207816 */ /* 0x004fe40000000020 */
[----:B---3--:R-:W-:Y:S02]  /*d980*/  PRMT R26, RZ, 0x7610, R26 ;  /* 0x00007610ff1a7816 */ /* 0x008fe4000000001a */
[----:B----4-:R-:W-:Y:S01]  /*d990*/  PRMT R20, RZ, 0x7610, R20 ;  /* 0x00007610ff147816 */ /* 0x010fe20000000014 */
[----:B------:R0:W2:Y:S02]  /*d9a0*/  @P0 LDG.E.U16 R44, desc[UR20][R4.64] ;  /* 0x00000014042c0981 */ /* 0x0000a4000c1e1500 */
[----:B0-----:R-:W-:-:S02]  /*d9b0*/  @P0 IMAD.MOV.U32 R4, RZ, RZ, R49 ;  /* 0x000000ffff040224 */ /* 0x001fc400078e0031 */
[----:B------:R-:W-:-:S05]  /*d9c0*/  @P0 IMAD.MOV.U32 R5, RZ, RZ, R57 ;  /* 0x000000ffff050224 */ /* 0x000fca00078e0039 */
[----:B------:R0:W3:Y:S02]  /*d9d0*/  @P0 LDG.E.U16 R38, desc[UR20][R4.64] ;  /* 0x0000001404260981 */ /* 0x0000e4000c1e1500 */
[----:B0-----:R-:W-:Y:S02]  /*d9e0*/  @P0 IMAD.MOV.U32 R4, RZ, RZ, R10 ;  /* 0x000000ffff040224 */ /* 0x001fe400078e000a */
[----:B------:R-:W-:Y:S01]  /*d9f0*/  @P0 IMAD.MOV.U32 R5, RZ, RZ, R48 ;  /* 0x000000ffff050224 */ /* 0x000fe200078e0030 */
[----:B------:R-:W4:Y:S04]  /*da00*/  LDL.LU R10, [R1+0x848] ;  /* 0x00084800010a7983 */ /* 0x000f280000300800 */
[----:B------:R0:W2:Y:S04]  /*da10*/  @P0 LDG.E.U16 R32, desc[UR20][R4.64] ;  /* 0x0000001404200981 */ /* 0x0000a8000c1e1500 */
[----:B------:R-:W2:Y:S04]  /*da20*/  LDL R49, [R1+0x174] ;  /* 0x0001740001317983 */ /* 0x000ea80000100800 */
[----:B------:R-:W2:Y:S01]  /*da30*/  LDL R48, [R1+0x178] ;  /* 0x0001780001307983 */ /* 0x000ea20000100800 */
[----:B0-----:R-:W-:-:S02]  /*da40*/  @P0 IMAD.MOV.U32 R4, RZ, RZ, R56 ;  /* 0x000000ffff040224 */ /* 0x001fc400078e0038 */
[----:B------:R-:W-:Y:S01]  /*da50*/  @P0 IMAD.MOV.U32 R5, RZ, RZ, R64 ;  /* 0x000000ffff050224 */ /* 0x000fe200078e0040 */
[----:B------:R-:W2:Y:S04]  /*da60*/  LDL R57, [R1+0x1b8] ;  /* 0x0001b80001397983 */ /* 0x000ea80000100800 */
[----:B------:R0:W2:Y:S04]  /*da70*/  @P0 LDG.E.U16 R26, desc[UR20][R4.64] ;  /* 0x00000014041a0981 */ /* 0x0000a8000c1e1500 */
[----:B------:R-:W2:Y:S01]  /*da80*/  LDL R56, [R1+0x1f8] ;  /* 0x0001f80001387983 */ /* 0x000ea20000100800 */
[----:B0-----:R-:W-:-:S02]  /*da90*/  @P0 IMAD.MOV.U32 R4, RZ, RZ, R31 ;  /* 0x000000ffff040224 */ /* 0x001fc400078e001f */
[----:B------:R-:W-:Y:S02]  /*daa0*/  @P0 IMAD.MOV.U32 R5, RZ, RZ, R37 ;  /* 0x000000ffff050224 */ /* 0x000fe400078e0025 */
[----:B------:R-:W2:Y:S04]  /*dab0*/  LDL.LU R37, [R1+0x844] ;  /* 0x0008440001257983 */ /* 0x000ea80000300800 */
[----:B------:R-:W2:Y:S04]  /*dac0*/  LDL.LU R31, [R1+0x840] ;  /* 0x00084000011f7983 */ /* 0x000ea80000300800 */
[----:B------:R0:W3:Y:S02]  /*dad0*/  @P0 LDG.E.U16 R20, desc[UR20][R4.64] ;  /* 0x0000001404140981 */ /* 0x0000e4000c1e1500 */
[----:B0-----:R-:W-:-:S02]  /*dae0*/  @P0 IMAD.MOV.U32 R5, RZ, RZ, R14 ;  /* 0x000000ffff050224 */ /* 0x001fc400078e000e */
[----:B------:R-:W-:Y:S01]  /*daf0*/  @P0 IMAD.MOV.U32 R4, RZ, RZ, R9 ;  /* 0x000000ffff040224 */ /* 0x000fe200078e0009 */
[----:B------:R-:W3:Y:S04]  /*db00*/  LDL.LU R14, [R1+0x83c] ;  /* 0x00083c00010e7983 */ /* 0x000ee80000300800 */
[----:B------:R-:W3:Y:S01]  /*db10*/  LDL.LU R9, [R1+0x838] ;  /* 0x0008380001097983 */ /* 0x000ee20000300800 */
[----:B------:R-:W-:-:S06]  /*db20*/  PRMT R15, RZ, 0x7610, R15 ;  /* 0x00007610ff0f7816 */ /* 0x000fcc000000000f */
[----:B------:R0:W3:Y:S01]  /*db30*/  @P0 LDG.E.U16 R15, desc[UR20][R4.64] ;  /* 0x00000014040f0981 */ /* 0x0000e2000c1e1500 */
[----:B------:R-:W-:Y:S02]  /*db40*/  PRMT R43, RZ, 0x7610, R43 ;  /* 0x00007610ff2b7816 */ /* 0x000fe4000000002b */
[----:B0-----:R-:W-:Y:S02]  /*db50*/  PRMT R5, RZ, 0x7610, R5 ;  /* 0x00007610ff057816 */ /* 0x001fe40000000005 */
[----:B----4-:R-:W-:-:S06]  /*db60*/  PRMT R10, RZ, 0x7610, R10 ;  /* 0x00007610ff0a7816 */ /* 0x010fcc000000000a */
[----:B------:R0:W4:Y:S02]  /*db70*/  @P0 LDG.E.U16 R10, desc[UR20][R24.64] ;  /* 0x00000014180a0981 */ /* 0x000124000c1e1500 */
[----:B0-----:R-:W-:Y:S02]  /*db80*/  @P0 IMAD.MOV.U32 R24, RZ, RZ, R19 ;  /* 0x000000ffff180224 */ /* 0x001fe400078e0013 */
[----:B------:R-:W-:Y:S01]  /*db90*/  @P0 IMAD.MOV.U32 R25, RZ, RZ, R70 ;  /* 0x000000ffff190224 */ /* 0x000fe200078e0046 */
[----:B------:R-:W4:Y:S04]  /*dba0*/  LDL.LU R19, [R1+0x834] ;  /* 0x0008340001137983 */ /* 0x000f280000300800 */
[----:B------:R0:W4:Y:S04]  /*dbb0*/  @P0 LDG.E.U16 R5, desc[UR20][R24.64] ;  /* 0x0000001418050981 */ /* 0x000128000c1e1500 */
[----:B------:R-:W4:Y:S04]  /*dbc0*/  LDL R3, [R1+0x13c] ;  /* 0x00013c0001037983 */ /* 0x000f280000100800 */
[----:B------:R-:W4:Y:S01]  /*dbd0*/  LDL R64, [R1+0x140] ;  /* 0x0001400001407983 */ /* 0x000f220000100800 */
[----:B0-----:R-:W-:-:S02]  /*dbe0*/  @P0 IMAD.MOV.U32 R24, RZ, RZ, R52 ;  /* 0x000000ffff180224 */ /* 0x001fc400078e0034 */
[----:B------:R-:W-:Y:S01]  /*dbf0*/  @P0 IMAD.MOV.U32 R25, RZ, RZ, R53 ;  /* 0x000000ffff190224 */ /* 0x000fe200078e0035 */
[----:B------:R-:W4:Y:S01]  /*dc00*/  LDL R70, [R1+0x17c] ;  /* 0x00017c0001467983 */ /* 0x000f220000100800 */
[----:B--2---:R-:W-:-:S03]  /*dc10*/  PRMT R31, RZ, 0x7610, R31 ;  /* 0x00007610ff1f7816 */ /* 0x004fc6000000001f */
[----:B------:R3:W2:Y:S04]  /*dc20*/  @P0 LDG.E.U16 R43, desc[UR20][R24.64] ;  /* 0x00000014182b0981 */ /* 0x0006a8000c1e1500 */
[----:B------:R-:W2:Y:S04]  /*dc30*/  LDL R53, [R1+0x180] ;  /* 0x0001800001357983 */ /* 0x000ea80000100800 */
[----:B------:R0:W2:Y:S01]  /*dc40*/  @P0 LDG.E.U16 R31, desc[UR20][R48.64] ;  /* 0x00000014301f0981 */ /* 0x0000a2000c1e1500 */
[----:B---3--:R-:W-:-:S03]  /*dc50*/  @P0 IMAD.MOV.U32 R25, RZ, RZ, R14 ;  /* 0x000000ffff190224 */ /* 0x008fc600078e000e */
[----:B------:R-:W3:Y:S01]  /*dc60*/  LDL.LU R14, [R1+0x830] ;  /* 0x00083000010e7983 */ /* 0x000ee20000300800 */
[----:B------:R-:W-:-:S03]  /*dc70*/  @P0 IMAD.MOV.U32 R24, RZ, RZ, R9 ;  /* 0x000000ffff180224 */ /* 0x000fc600078e0009 */
[----:B------:R-:W2:Y:S04]  /*dc80*/  LDL.LU R9, [R1+0x82c] ;  /* 0x00082c0001097983 */ /* 0x000ea80000300800 */
[----:B------:R-:W2:Y:S01]  /*dc90*/  LDL R49, [R1+0x1b4] ;  /* 0x0001b40001317983 */ /* 0x000ea20000100800 */
[----:B------:R-:W-:Y:S01]  /*dca0*/  PRMT R37, RZ, 0x7610, R37 ;  /* 0x00007610ff257816 */ /* 0x000fe20000000025 */
[----:B0-----:R-:W-:Y:S02]  /*dcb0*/  @P0 IMAD.MOV.U32 R48, RZ, RZ, R57 ;  /* 0x000000ffff300224 */ /* 0x001fe400078e0039 */
[----:B------:R-:W2:Y:S04]  /*dcc0*/  LDL R52, [R1+0x1c0] ;  /* 0x0001c00001347983 */ /* 0x000ea80000100800 */
[----:B------:R0:W2:Y:S02]  /*dcd0*/  @P0 LDG.E.U16 R37, desc[UR20][R24.64] ;  /* 0x0000001418250981 */ /* 0x0000a4000c1e1500 */
[----:B0-----:R-:W-:-:S02]  /*dce0*/  PRMT R25, RZ, 0x7610, R25 ;  /* 0x00007610ff197816 */ /* 0x001fc40000000019 */
[----:B------:R-:W-:Y:S02]  /*dcf0*/  PRMT R4, RZ, 0x7610, R4 ;  /* 0x00007610ff047816 */ /* 0x000fe40000000004 */
[----:B----4-:R-:W-:Y:S02]  /*dd00*/  PRMT R19, RZ, 0x7610, R19 ;  /* 0x00007610ff137816 */ /* 0x010fe40000000013 */
[----:B---3--:R-:W-:Y:S01]  /*dd10*/  PRMT R14, RZ, 0x7610, R14 ;  /* 0x00007610ff0e7816 */ /* 0x008fe2000000000e */
[----:B--2---:R0:W2:Y:S02]  /*dd20*/  @P0 LDG.E.U16 R25, desc[UR20][R48.64] ;  /* 0x0000001430190981 */ /* 0x0040a4000c1e1500 */
[----:B0-----:R-:W-:Y:S02]  /*dd30*/  @P0 IMAD.MOV.U32 R48, RZ, RZ, R56 ;  /* 0x000000ffff300224 */ /* 0x001fe400078e0038 */
[----:B------:R-:W-:Y:S01]  /*dd40*/  @P0 IMAD.MOV.U32 R49, RZ, RZ, R85 ;  /* 0x000000ffff310224 */ /* 0x000fe200078e0055 */
[----:B------:R-:W-:Y:S01]  /*dd50*/  PRMT R9, RZ, 0x7610, R9 ;  /* 0x00007610ff097816 */ /* 0x000fe20000000009 */
[----:B------:R-:W3:Y:S04]  /*dd60*/  LDL.LU R85, [R1+0x828] ;  /* 0x0008280001557983 */ /* 0x000ee80000300800 */
[----:B------:R0:W4:Y:S02]  /*dd70*/  @P0 LDG.E.U16 R19, desc[UR20][R48.64] ;  /* 0x0000001430130981 */ /* 0x000124000c1e1500 */
[----:B0-----:R-:W-:-:S02]  /*dd80*/  @P0 IMAD.MOV.U32 R48, RZ, RZ, R36 ;  /* 0x000000ffff300224 */ /* 0x001fc400078e0024 */
[----:B------:R-:W-:Y:S02]  /*dd90*/  @P0 IMAD.MOV.U32 R49, RZ, RZ, R81 ;  /* 0x000000ffff310224 */ /* 0x000fe400078e0051 */
[----:B------:R-:W2:Y:S04]  /*dda0*/  LDL.LU R81, [R1+0x824] ;  /* 0x0008240001517983 */ /* 0x000ea80000300800 */
[----:B------:R0:W2:Y:S04]  /*ddb0*/  @P0 LDG.E.U16 R14, desc[UR20][R48.64] ;  /* 0x00000014300e0981 */ /* 0x0000a8000c1e1500 */
[----:B------:R-:W2:Y:S04]  /*ddc0*/  LDL.LU R36, [R1+0x820] ;  /* 0x0008200001247983 */ /* 0x000ea80000300800 */
[----:B------:R-:W3:Y:S01]  /*ddd0*/  LDL R57, [R1+0xec] ;  /* 0x0000ec0001397983 */ /* 0x000ee20000100800 */
[----:B0-----:R-:W-:-:S02]  /*dde0*/  @P0 IMAD.MOV.U32 R48, RZ, RZ, R30 ;  /* 0x000000ffff300224 */ /* 0x001fc400078e001e */
[----:B------:R-:W-:Y:S01]  /*ddf0*/  @P0 IMAD.MOV.U32 R49, RZ, RZ, R68 ;  /* 0x000000ffff310224 */ /* 0x000fe200078e0044 */
[----:B------:R-:W3:Y:S04]  /*de00*/  LDL R56, [R1+0xf0] ;  /* 0x0000f00001387983 */ /* 0x000ee80000100800 */
[----:B------:R0:W3:Y:S04]  /*de10*/  @P0 LDG.E.U16 R9, desc[UR20][R48.64] ;  /* 0x0000001430090981 */ /* 0x0000e8000c1e1500 */
[----:B------:R-:W3:Y:S04]  /*de20*/  LDL.LU R68, [R1+0x81c] ;  /* 0x00081c0001447983 */ /* 0x000ee80000300800 */
[----:B------:R-:W3:Y:S01]  /*de30*/  LDL.LU R30, [R1+0x818] ;  /* 0x00081800011e7983 */ /* 0x000ee20000300800 */
[----:B0-----:R-:W-:-:S02]  /*de40*/  @P0 IMAD.MOV.U32 R48, RZ, RZ, R80 ;  /* 0x000000ffff300224 */ /* 0x001fc400078e0050 */
[----:B------:R-:W-:Y:S02]  /*de50*/  @P0 IMAD.MOV.U32 R49, RZ, RZ, R2 ;  /* 0x000000ffff310224 */ /* 0x000fe400078e0002 */
[----:B------:R-:W4:Y:S04]  /*de60*/  LDL.LU R2, [R1+0x814] ;  /* 0x0008140001027983 */ /* 0x000f280000300800 */
[----:B------:R-:W4:Y:S04]  /*de70*/  LDL.LU R80, [R1+0x810] ;  /* 0x0008100001507983 */ /* 0x000f280000300800 */
[----:B------:R0:W4:Y:S04]  /*de80*/  @P0 LDG.E.U16 R4, desc[UR20][R48.64] ;  /* 0x0000001430040981 */ /* 0x000128000c1e1500 */
[----:B------:R-:W0:Y:S04]  /*de90*/  LDL R48, [R1+0xe4] ;  /* 0x0000e40001307983 */ /* 0x000e280000100800 */
[----:B------:R-:W0:Y:S01]  /*dea0*/  LDL R49, [R1+0xe8] ;  /* 0x0000e80001317983 */ /* 0x000e220000100800 */
[----:B------:R-:W-:-:S02]  /*deb0*/  PRMT R42, RZ, 0x7610, R42 ;  /* 0x00007610ff2a7816 */ /* 0x000fc4000000002a */
[----:B------:R-:W-:Y:S02]  /*dec0*/  PRMT R24, RZ, 0x7610, R24 ;  /* 0x00007610ff187816 */ /* 0x000fe40000000018 */
[----:B------:R-:W-:Y:S02]  /*ded0*/  PRMT R50, RZ, 0x7610, R50 ;  /* 0x00007610ff327816 */ /* 0x000fe40000000032 */
[----:B--2---:R-:W-:Y:S02]  /*dee0*/  PRMT R36, RZ, 0x7610, R36 ;  /* 0x00007610ff247816 */ /* 0x004fe40000000024 */
[----:B---3--:R-:W-:Y:S02]  /*def0*/  PRMT R30, RZ, 0x7610, R30 ;  /* 0x00007610ff1e7816 */ /* 0x008fe4000000001e */
[----:B0-----:R-:W-:-:S04]  /*df00*/  @P0 LOP3.LUT R49, R49, R48, RZ, 0x3c, !PT ;  /* 0x0000003031310212 */ /* 0x001fc800078e3cff */
[----:B------:R-:W-:-:S04]  /*df10*/  @P0 LOP3.LUT R48, R49, R48, RZ, 0x3c, !PT ;  /* 0x0000003031300212 */ /* 0x000fc800078e3cff */
[----:B------:R-:W-:-:S05]  /*df20*/  @P0 LOP3.LUT R49, R49, R48, RZ, 0x3c, !PT ;  /* 0x0000003031310212 */ /* 0x000fca00078e3cff */
[----:B------:R0:W2:Y:S02]  /*df30*/  @P0 LDG.E.U16 R42, desc[UR20][R48.64] ;  /* 0x00000014302a0981 */ /* 0x0000a4000c1e1500 */
[----:B0-----:R-:W-:Y:S02]  /*df40*/  @P0 IMAD.MOV.U32 R48, RZ, RZ, R64 ;  /* 0x000000ffff300224 */ /* 0x001fe400078e0040 */
[----:B------:R-:W-:-:S05]  /*df50*/  @P0 IMAD.MOV.U32 R49, RZ, RZ, R3 ;  /* 0x000000ffff310224 */ /* 0x000fca00078e0003 */
[----:B------:R0:W3:Y:S02]  /*df60*/  @P0 LDG.E.U16 R36, desc[UR20][R48.64] ;  /* 0x0000001430240981 */ /* 0x0000e4000c1e1500 */
[----:B0-----:R-:W-:Y:S02]  /*df70*/  @P0 IMAD.MOV.U32 R48, RZ, RZ, R53 ;  /* 0x000000ffff300224 */ /* 0x001fe400078e0035 */
[----:B------:R-:W-:-:S05]  /*df80*/  @P0 IMAD.MOV.U32 R49, RZ, RZ, R70 ;  /* 0x000000ffff310224 */ /* 0x000fca00078e0046 */
[----:B------:R0:W2:Y:S01]  /*df90*/  @P0 LDG.E.U16 R30, desc[UR20][R48.64] ;  /* 0x00000014301e0981 */ /* 0x0000a2000c1e1500 */
[----:B------:R-:W-:Y:S02]  /*dfa0*/  @P0 IMAD.MOV.U32 R53, RZ, RZ, R82 ;  /* 0x000000ffff350224 */ /* 0x000fe400078e0052 */
[----:B0-----:R-:W-:Y:S02]  /*dfb0*/  @P0 IMAD.MOV.U32 R48, RZ, RZ, R52 ;  /* 0x000000ffff300224 */ /* 0x001fe400078e0034 */
[----:B----4-:R-:W-:Y:S02]  /*dfc0*/  @P0 IMAD.MOV.U32 R49, RZ, RZ, R2 ;  /* 0x000000ffff310224 */ /* 0x010fe400078e0002 */
[----:B------:R-:W-:Y:S01]  /*dfd0*/  @P0 IMAD.MOV.U32 R52, RZ, RZ, R71 ;  /* 0x000000ffff340224 */ /* 0x000fe200078e0047 */
[----:B------:R-:W4:Y:S04]  /*dfe0*/  LDL.LU R2, [R1+0x80c] ;  /* 0x00080c0001027983 */ /* 0x000f280000300800 */
[----:B------:R0:W2:Y:S04]  /*dff0*/  @P0 LDG.E.U16 R24, desc[UR20][R48.64] ;  /* 0x0000001430180981 */ /* 0x0000a8000c1e1500 */
[----:B------:R1:W2:Y:S01]  /*e000*/  @P0 LDG.E.U16 R50, desc[UR20][R52.64] ;  /* 0x0000001434320981 */ /* 0x0002a2000c1e1500 */
[----:B0-----:R-:W-:-:S02]  /*e010*/  @P0 IMAD.MOV.U32 R49, RZ, RZ, R83 ;  /* 0x000000ffff310224 */ /* 0x001fc400078e0053 */
[----:B------:R-:W-:Y:S01]  /*e020*/  @P0 IMAD.MOV.U32 R48, RZ, RZ, R85 ;  /* 0x000000ffff300224 */ /* 0x000fe200078e0055 */
[----:B------:R-:W2:Y:S01]  /*e030*/  LDL.LU R83, [R1+0x808] ;  /* 0x0008080001537983 */ /* 0x000ea20000300800 */
[----:B-1----:R-:W-:-:S03]  /*e040*/  @P0 IMAD.MOV.U32 R53, RZ, RZ, R86 ;  /* 0x000000ffff350224 */ /* 0x002fc600078e0056 */
[----:B------:R-:W2:Y:S04]  /*e050*/  LDL.LU R85, [R1+0x804] ;  /* 0x0008040001557983 */ /* 0x000ea80000300800 */
[----:B------:R-:W2:Y:S04]  /*e060*/  LDL.LU R82, [R1+0x800] ;  /* 0x0008000001527983 */ /* 0x000ea80000300800 */
[----:B------:R-:W2:Y:S04]  /*e070*/  LDL.LU R71, [R1+0x7fc] ;  /* 0x0007fc0001477983 */ /* 0x000ea80000300800 */
[----:B------:R-:W3:Y:S01]  /*e080*/  LDL.LU R86, [R1+0x7f8] ;  /* 0x0007f80001567983 */ /* 0x000ee20000300800 */
[----:B------:R-:W-:-:S03]  /*e090*/  @P0 IMAD.MOV.U32 R52, RZ, RZ, R69 ;  /* 0x000000ffff340224 */ /* 0x000fc600078e0045 */
[----:B------:R-:W4:Y:S01]  /*e0a0*/  LDL.LU R69, [R1+0x7f4] ;  /* 0x0007f40001457983 */ /* 0x000f220000300800 */
[----:B------:R-:W-:-:S06]  /*e0b0*/  PRMT R51, RZ, 0x7610, R51 ;  /* 0x00007610ff337816 */ /* 0x000fcc0000000033 */
[----:B------:R0:W4:Y:S02]  /*e0c0*/  @P0 LDG.E.U16 R51, desc[UR20][R48.64] ;  /* 0x0000001430330981 */ /* 0x000124000c1e1500 */
[----:B0-----:R-:W-:Y:S02]  /*e0d0*/  PRMT R49, RZ, 0x7610, R49 ;  /* 0x00007610ff317816 */ /* 0x001fe40000000031 */
[----:B------:R-:W-:-:S04]  /*e0e0*/  PRMT R48, RZ, 0x7610, R48 ;  /* 0x00007610ff307816 */ /* 0x000fc80000000030 */
[----:B------:R0:W4:Y:S01]  /*e0f0*/  @P0 LDG.E.U16 R49, desc[UR20][R52.64] ;  /* 0x0000001434310981 */ /* 0x000122000c1e1500 */
[----:B------:R-:W-:Y:S01]  /*e100*/  PRMT R54, RZ, 0x7610, R54 ;  /* 0x00007610ff367816 */ /* 0x000fe20000000036 */
[----:B0-----:R-:W-:Y:S02]  /*e110*/  @P0 IMAD.MOV.U32 R52, RZ, RZ, R84 ;  /* 0x000000ffff340224 */ /* 0x001fe400078e0054 */
[----:B------:R-:W-:Y:S01]  /*e120*/  @P0 IMAD.MOV.U32 R53, RZ, RZ, R65 ;  /* 0x000000ffff350224 */ /* 0x000fe200078e0041 */
[----:B------:R-:W4:Y:S04]  /*e130*/  LDL.LU R84, [R1+0x7f0] ;  /* 0x0007f00001547983 */ /* 0x000f280000300800 */
[----:B------:R0:W4:Y:S02]  /*e140*/  @P0 LDG.E.U16 R48, desc[UR20][R52.64] ;  /* 0x0000001434300981 */ /* 0x000124000c1e1500 */
[----:B0-----:R-:W-:-:S02]  /*e150*/  @P0 IMAD.MOV.U32 R52, RZ, RZ, R56 ;  /* 0x000000ffff340224 */ /* 0x001fc400078e0038 */
[----:B------:R-:W-:Y:S02]  /*e160*/  @P0 IMAD.MOV.U32 R53, RZ, RZ, R57 ;  /* 0x000000ffff350224 */ /* 0x000fe400078e0039 */
[----:B--2---:R-:W-:Y:S02]  /*e170*/  @P0 IMAD.MOV.U32 R57, RZ, RZ, R71 ;  /* 0x000000ffff390224 */ /* 0x004fe400078e0047 */
[----:B------:R-:W2:Y:S01]  /*e180*/  LDL.LU R71, [R1+0x7ec] ;  /* 0x0007ec0001477983 */ /* 0x000ea20000300800 */
[----:B---3--:R-:W-:-:S03]  /*e190*/  @P0 IMAD.MOV.U32 R56, RZ, RZ, R86 ;  /* 0x000000ffff380224 */ /* 0x008fc600078e0056 */
[----:B------:R-:W3:Y:S04]  /*e1a0*/  LDL.LU R86, [R1+0x7e8] ;  /* 0x0007e80001567983 */ /* 0x000ee80000300800 */
[----:B------:R0:W3:Y:S02]  /*e1b0*/  @P0 LDG.E.U16 R54, desc[UR20][R56.64] ;  /* 0x0000001438360981 */ /* 0x0000e4000c1e1500 */
[----:B0-----:R-:W-:Y:S02]  /*e1c0*/  @P0 IMAD.MOV.U32 R57, RZ, RZ, R85 ;  /* 0x000000ffff390224 */ /* 0x001fe400078e0055 */
[----:B------:R-:W3:Y:S01]  /*e1d0*/  LDL.LU R85, [R1+0x7e4] ;  /* 0x0007e40001557983 */ /* 0x000ee20000300800 */
[----:B------:R-:W-:Y:S01]  /*e1e0*/  PRMT R55, RZ, 0x7610, R55 ;  /* 0x00007610ff377816 */ /* 0x000fe20000000037 */
[----:B----4-:R-:W-:Y:S01]  /*e1f0*/  @P0 IMAD.MOV.U32 R56, RZ, RZ, R69 ;  /* 0x000000ffff380224 */ /* 0x010fe200078e0045 */
[----:B------:R-:W-:-:S02]  /*e200*/  PRMT R63, RZ, 0x7610, R63 ;  /* 0x00007610ff3f7816 */ /* 0x000fc4000000003f */
[----:B------:R-:W-:Y:S01]  /*e210*/  PRMT R61, RZ, 0x7610, R61 ;  /* 0x00007610ff3d7816 */ /* 0x000fe2000000003d */
[----:B------:R-:W-:Y:S01]  /*e220*/  @P0 IMAD.MOV.U32 R64, RZ, RZ, R89 ;  /* 0x000000ffff400224 */ /* 0x000fe200078e0059 */
[----:B------:R0:W4:Y:S01]  /*e230*/  @P0 LDG.E.U16 R55, desc[UR20][R52.64] ;  /* 0x0000001434370981 */ /* 0x000122000c1e1500 */
[----:B------:R-:W-:Y:S01]  /*e240*/  PRMT R59, RZ, 0x7610, R59 ;  /* 0x00007610ff3b7816 */ /* 0x000fe2000000003b */
[----:B------:R-:W-:Y:S01]  /*e250*/  @P0 IMAD.MOV.U32 R65, RZ, RZ, R90 ;  /* 0x000000ffff410224 */ /* 0x000fe200078e005a */
[----:B------:R-:W-:Y:S01]  /*e260*/  PRMT R67, RZ, 0x7610, R67 ;  /* 0x00007610ff437816 */ /* 0x000fe20000000043 */
[----:B------:R-:W4:Y:S04]  /*e270*/  LDL.LU R69, [R1+0x7e0] ;  /* 0x0007e00001457983 */ /* 0x000f280000300800 */
[----:B------:R-:W4:Y:S01]  /*e280*/  @P0 LDG.E.U16 R59, desc[UR20][R64.64] ;  /* 0x00000014403b0981 */ /* 0x000f22000c1e1500 */
[----:B0-----:R-:W-:-:S02]  /*e290*/  PRMT R53, RZ, 0x7610, R53 ;  /* 0x00007610ff357816 */ /* 0x001fc40000000035 */
[----:B------:R-:W-:-:S04]  /*e2a0*/  PRMT R52, RZ, 0x7610, R52 ;  /* 0x00007610ff347816 */ /* 0x000fc80000000034 */
[----:B------:R0:W4:Y:S02]  /*e2b0*/  @P0 LDG.E.U16 R53, desc[UR20][R56.64] ;  /* 0x0000001438350981 */ /* 0x000124000c1e1500 */
[----:B0-----:R-:W-:Y:S02]  /*e2c0*/  @P0 IMAD.MOV.U32 R56, RZ, RZ, R2 ;  /* 0x000000ffff380224 */ /* 0x001fe400078e0002 */
[----:B------:R-:W-:Y:S02]  /*e2d0*/  @P0 IMAD.MOV.U32 R57, RZ, RZ, R68 ;  /* 0x000000ffff390224 */ /* 0x000fe400078e0044 */
[----:B------:R-:W-:Y:S01]  /*e2e0*/  @P0 IMAD.MOV.U32 R64, RZ, RZ, R87 ;  /* 0x000000ffff400224 */ /* 0x000fe200078e0057 */
[----:B------:R-:W-:Y:S01]  /*e2f0*/  PRMT R66, RZ, 0x7610, R66 ;  /* 0x00007610ff427816 */ /* 0x000fe20000000042 */
[----:B------:R-:W-:Y:S01]  /*e300*/  @P0 IMAD.MOV.U32 R65, RZ, RZ, R88 ;  /* 0x000000ffff410224 */ /* 0x000fe200078e0058 */
[----:B------:R0:W4:Y:S01]  /*e310*/  @P0 LDG.E.U16 R52, desc[UR20][R56.64] ;  /* 0x0000001438340981 */ /* 0x000122000c1e1500 */
[----:B------:R-:W-:-:S02]  /*e320*/  PRMT R62, RZ, 0x7610, R62 ;  /* 0x00007610ff3e7816 */ /* 0x000fc4000000003e */
[----:B------:R-:W-:Y:S01]  /*e330*/  PRMT R60, RZ, 0x7610, R60 ;  /* 0x00007610ff3c7816 */ /* 0x000fe2000000003c */
[----:B------:R-:W5:Y:S01]  /*e340*/  LDL.LU R68, [R1+0x7dc] ;  /* 0x0007dc0001447983 */ /* 0x000f620000300800 */
[----:B------:R-:W-:-:S03]  /*e350*/  PRMT R58, RZ, 0x7610, R58 ;  /* 0x00007610ff3a7816 */ /* 0x000fc6000000003a */
[----:B------:R-:W5:Y:S01]  /*e360*/  LDL.LU R2, [R1+0x7d8] ;  /* 0x0007d80001027983 */ /* 0x000f620000300800 */
[----:B0-----:R-:W-:Y:S02]  /*e370*/  @P0 IMAD.MOV.U32 R56, RZ, RZ, R93 ;  /* 0x000000ffff380224 */ /* 0x001fe400078e005d */
[----:B------:R-:W-:Y:S02]  /*e380*/  @P0 IMAD.MOV.U32 R57, RZ, RZ, R0 ;  /* 0x000000ffff390224 */ /* 0x000fe400078e0000 */
[----:B------:R-:W5:Y:S04]  /*e390*/  LDL.LU R0, [R1+0x7d4] ;  /* 0x0007d40001007983 */ /* 0x000f680000300800 */
[----:B------:R0:W4:Y:S02]  /*e3a0*/  @P0 LDG.E.U16 R63, desc[UR20][R56.64] ;  /* 0x00000014383f0981 */ /* 0x000124000c1e1500 */
[----:B0-----:R-:W-:-:S02]  /*e3b0*/  @P0 IMAD.MOV.U32 R56, RZ, RZ, R91 ;  /* 0x000000ffff380224 */ /* 0x001fc400078e005b */
[----:B------:R-:W-:-:S05]  /*e3c0*/  @P0 IMAD.MOV.U32 R57, RZ, RZ, R92 ;  /* 0x000000ffff390224 */ /* 0x000fca00078e005c */
[----:B------:R0:W4:Y:S02]  /*e3d0*/  @P0 LDG.E.U16 R61, desc[UR20][R56.64] ;  /* 0x00000014383d0981 */ /* 0x000124000c1e1500 */
[----:B0-----:R-:W-:-:S06]  /*e3e0*/  PRMT R57, RZ, 0x7610, R57 ;  /* 0x00007610ff397816 */ /* 0x001fcc0000000039 */
[----:B------:R3:W4:Y:S01]  /*e3f0*/  @P0 LDG.E.U16 R57, desc[UR20][R64.64] ;  /* 0x0000001440390981 */ /* 0x000722000c1e1500 */
[----:B------:R-:W-:Y:S01]  /*e400*/  PRMT R56, RZ, 0x7610, R56 ;  /* 0x00007610ff387816 */ /* 0x000fe20000000038 */
[----:B--2---:R-:W-:Y:S02]  /*e410*/  @P0 IMAD.MOV.U32 R70, RZ, RZ, R71 ;  /* 0x000000ffff460224 */ /* 0x004fe400078e0047 */
[----:B------:R-:W-:Y:S02]  /*e420*/  @P0 IMAD.MOV.U32 R71, RZ, RZ, R84 ;  /* 0x000000ffff470224 */ /* 0x000fe400078e0054 */
[----:B---3--:R-:W-:-:S03]  /*e430*/  @P0 IMAD.MOV.U32 R65, RZ, RZ, R86 ;  /* 0x000000ffff410224 */ /* 0x008fc600078e0056 */
[----:B------:R0:W2:Y:S01]  /*e440*/  @P0 LDG.E.U16 R66, desc[UR20][R70.64] ;  /* 0x0000001446420981 */ /* 0x0000a2000c1e1500 */
[----:B------:R-:W-:Y:S02]  /*e450*/  @P0 IMAD.MOV.U32 R64, RZ, RZ, R85 ;  /* 0x000000ffff400224 */ /* 0x000fe400078e0055 */
[----:B0-----:R-:W-:-:S03]  /*e460*/  @P0 IMAD.MOV.U32 R70, RZ, RZ, R82 ;  /* 0x000000ffff460224 */ /* 0x001fc600078e0052 */
[----:B------:R0:W3:Y:S01]  /*e470*/  @P0 LDG.E.U16 R67, desc[UR20][R64.64] ;  /* 0x0000001440430981 */ /* 0x0000e2000c1e1500 */
[----:B------:R-:W-:Y:S01]  /*e480*/  @P0 IMAD.MOV.U32 R71, RZ, RZ, R83 ;  /* 0x000000ffff470224 */ /* 0x000fe200078e0053 */
[----:B0-----:R-:W-:Y:S02]  /*e490*/  PRMT R65, RZ, 0x7610, R65 ;  /* 0x00007610ff417816 */ /* 0x001fe40000000041 */
[----:B------:R-:W-:-:S04]  /*e4a0*/  PRMT R64, RZ, 0x7610, R64 ;  /* 0x00007610ff407816 */ /* 0x000fc80000000040 */
[----:B------:R0:W2:Y:S02]  /*e4b0*/  @P0 LDG.E.U16 R65, desc[UR20][R70.64] ;  /* 0x0000001446410981 */ /* 0x0000a4000c1e1500 */
[----:B0-----:R-:W-:Y:S02]  /*e4c0*/  @P0 IMAD.MOV.U32 R70, RZ, RZ, R80 ;  /* 0x000000ffff460224 */ /* 0x001fe400078e0050 */
[----:B------:R-:W-:-:S05]  /*e4d0*/  @P0 IMAD.MOV.U32 R71, RZ, RZ, R81 ;  /* 0x000000ffff470224 */ /* 0x000fca00078e0051 */
        /* <DEDUP_REMOVED lines=12> */
[----:B------:R0:W2:Y:S01]  /*e5a0*/  @P0 LDG.E.U16 R56, desc[UR20][R70.64] ;  /* 0x0000001446380981 */ /* 0x0000a2000c1e1500 */
[----:B------:R-:W0:Y:S02]  /*e5b0*/  S2R R73, SR_TID.X ;  /* 0x0000000000497919 */ /* 0x000e240000002100 */
[C---:B0-----:R-:W-:Y:S02]  /*e5c0*/  IMAD.SHL.U32 R70, R73.reuse, 0x2, RZ ;  /* 0x0000000249467824 */ /* 0x041fe400078e00ff */
[----:B------:R-:W-:-:S05]  /*e5d0*/  IMAD.SHL.U32 R3, R73, 0x80, RZ ;  /* 0x0000008049037824 */ /* 0x000fca00078e00ff */
[----:B------:R-:W-:-:S04]  /*e5e0*/  LOP3.LUT R3, R3, 0x207e, R70, 0xc8, !PT ;  /* 0x0000207e03037812 */ /* 0x000fc800078ec846 */
[C---:B------:R-:W-:Y:S01]  /*e5f0*/  LOP3.LUT R71, R3.reuse, 0x10, RZ, 0x3c, !PT ;  /* 0x0000001003477812 */ /* 0x040fe200078e3cff */
[----:B------:R-:W-:Y:S04]  /*e600*/  STS.U16 [R3+UR9], R47 ;  /* 0x0000002f03007988 */ /* 0x000fe80008000409 */
[----:B------:R-:W-:Y:S04]  /*e610*/  STS.U16 [R3+UR9+0x400], R41 ;  /* 0x0004002903007988 */ /* 0x000fe80008000409 */
[----:B------:R-:W-:Y:S04]  /*e620*/  STS.U16 [R3+UR9+0x800], R35 ;  /* 0x0008002303007988 */ /* 0x000fe80008000409 */
[----:B------:R-:W-:Y:S04]  /*e630*/  STS.U16 [R3+UR9+0xc00], R29 ;  /* 0x000c001d03007988 */ /* 0x000fe80008000409 */
[----:B------:R-:W-:Y:S04]  /*e640*/  STS.U16 [R3+UR9+0x1000], R23 ;  /* 0x0010001703007988 */ /* 0x000fe80008000409 */
[----:B------:R-:W-:Y:S04]  /*e650*/  STS.U16 [R3+UR9+0x1400], R18 ;  /* 0x0014001203007988 */ /* 0x000fe80008000409 */
[----:B------:R-:W-:Y:S04]  /*e660*/  STS.U16 [R3+UR9+0x1800], R13 ;  /* 0x0018000d03007988 */ /* 0x000fe80008000409 */
[----:B------:R-:W-:Y:S01]  /*e670*/  STS.U16 [R3+UR9+0x1c00], R8 ;  /* 0x001c000803007988 */ /* 0x000fe20008000409 */
[----:B------:R-:W-:-:S03]  /*e680*/  LOP3.LUT R70, R3, 0x20, RZ, 0x3c, !PT ;  /* 0x0000002003467812 */ /* 0x000fc600078e3cff */
[----:B------:R-:W-:Y:S04]  /*e690*/  STS.U16 [R71+UR9+0x80], R46 ;  /* 0x0000802e47007988 */ /* 0x000fe80008000409 */
[----:B------:R-:W-:Y:S04]  /*e6a0*/  STS.U16 [R71+UR9+0x480], R40 ;  /* 0x0004802847007988 */ /* 0x000fe80008000409 */
[----:B------:R-:W-:Y:S01]  /*e6b0*/  STS.U16 [R71+UR9+0x880], R34 ;  /* 0x0008802247007988 */ /* 0x000fe20008000409 */
[----:B------:R-:W-:-:S03]  /*e6c0*/  SHF.R.U32.HI R72, RZ, 0x5, R73 ;  /* 0x00000005ff487819 */ /* 0x000fc60000011649 */
[----:B------:R-:W-:Y:S04]  /*e6d0*/  STS.U16 [R71+UR9+0xc80], R28 ;  /* 0x000c801c47007988 */ /* 0x000fe80008000409 */
[----:B------:R-:W-:Y:S04]  /*e6e0*/  STS.U16 [R71+UR9+0x1080], R22 ;  /* 0x0010801647007988 */ /* 0x000fe80008000409 */
[----:B------:R-:W-:Y:S04]  /*e6f0*/  STS.U16 [R71+UR9+0x1480], R17 ;  /* 0x0014801147007988 */ /* 0x000fe80008000409 */
[----:B------:R0:W-:Y:S04]  /*e700*/  STS.U16 [R71+UR9+0x1880], R12 ;  /* 0x0018800c47007988 */ /* 0x0001e80008000409 */
[----:B------:R1:W-:Y:S01]  /*e710*/  STS.U16 [R71+UR9+0x1c80], R7 ;  /* 0x001c800747007988 */ /* 0x0003e20008000409 */
[----:B------:R-:W-:-:S02]  /*e720*/  ISETP.NE.U32.AND P0, PT, R72, RZ, PT ;  /* 0x000000ff4800720c */ /* 0x000fc40003f05070 */
[----:B------:R-:W1:Y:S01]  /*e730*/  LDC R72, c[0x0][0x3a0] ;  /* 0x0000e800ff487b82 */ /* 0x000e620000000800 */
[----:B------:R-:W-:Y:S01]  /*e740*/  STS.U16 [R70+UR9+0x100], R45 ;  /* 0x0001002d46007988 */ /* 0x000fe20008000409 */
[----:B0-----:R-:W-:-:S03]  /*e750*/  LOP3.LUT R12, R3, 0x30, RZ, 0x3c, !PT ;  /* 0x00000030030c7812 */ /* 0x001fc600078e3cff */
[----:B------:R-:W-:Y:S04]  /*e760*/  STS.U16 [R70+UR9+0x500], R39 ;  /* 0x0005002746007988 */ /* 0x000fe80008000409 */
[----:B------:R-:W-:Y:S04]  /*e770*/  STS.U16 [R70+UR9+0x900], R33 ;  /* 0x0009002146007988 */ /* 0x000fe80008000409 */
[----:B------:R-:W-:Y:S04]  /*e780*/  STS.U16 [R70+UR9+0xd00], R27 ;  /* 0x000d001b46007988 */ /* 0x000fe80008000409 */
[----:B------:R-:W-:Y:S04]  /*e790*/  STS.U16 [R70+UR9+0x1100], R21 ;  /* 0x0011001546007988 */ /* 0x000fe80008000409 */
[----:B------:R-:W-:Y:S04]  /*e7a0*/  STS.U16 [R70+UR9+0x1500], R16 ;  /* 0x0015001046007988 */ /* 0x000fe80008000409 */
[----:B------:R-:W-:Y:S04]  /*e7b0*/  STS.U16 [R70+UR9+0x1900], R11 ;  /* 0x0019000b46007988 */ /* 0x000fe80008000409 */
[----:B------:R0:W-:Y:S01]  /*e7c0*/  STS.U16 [R70+UR9+0x1d00], R6 ;  /* 0x001d000646007988 */ /* 0x0001e20008000409 */
[----:B------:R-:W-:-:S03]  /*e7d0*/  LOP3.LUT R8, R3, 0x40, RZ, 0x3c, !PT ;  /* 0x0000004003087812 */ /* 0x000fc600078e3cff */
[----:B------:R-:W-:Y:S04]  /*e7e0*/  STS.U16 [R12+UR9+0x180], R44 ;  /* 0x0001802c0c007988 */ /* 0x000fe80008000409 */
[----:B------:R-:W-:Y:S04]  /*e7f0*/  STS.U16 [R12+UR9+0x580], R38 ;  /* 0x000580260c007988 */ /* 0x000fe80008000409 */
[----:B------:R-:W-:Y:S04]  /*e800*/  STS.U16 [R12+UR9+0x980], R32 ;  /* 0x000980200c007988 */ /* 0x000fe80008000409 */
[----:B------:R-:W-:Y:S04]  /*e810*/  STS.U16 [R12+UR9+0xd80], R26 ;  /* 0x000d801a0c007988 */ /* 0x000fe80008000409 */
[----:B------:R-:W-:Y:S04]  /*e820*/  STS.U16 [R12+UR9+0x1180], R20 ;  /* 0x001180140c007988 */ /* 0x000fe80008000409 */
[----:B------:R-:W-:Y:S04]  /*e830*/  STS.U16 [R12+UR9+0x1580], R15 ;  /* 0x0015800f0c007988 */ /* 0x000fe80008000409 */
[----:B------:R-:W-:Y:S04]  /*e840*/  STS.U16 [R12+UR9+0x1980], R10 ;  /* 0x0019800a0c007988 */ /* 0x000fe80008000409 */
[----:B------:R-:W-:Y:S01]  /*e850*/  STS.U16 [R12+UR9+0x1d80], R5 ;  /* 0x001d80050c007988 */ /* 0x000fe20008000409 */
[----:B-1----:R-:W-:-:S03]  /*e860*/  LOP3.LUT R7, R3, 0x50, RZ, 0x3c, !PT ;  /* 0x0000005003077812 */ /* 0x002fc600078e3cff */
[----:B------:R-:W-:Y:S04]  /*e870*/  STS.U16 [R8+UR9+0x200], R43 ;  /* 0x0002002b08007988 */ /* 0x000fe80008000409 */
[----:B------:R-:W-:Y:S04]  /*e880*/  STS.U16 [R8+UR9+0x600], R37 ;  /* 0x0006002508007988 */ /* 0x000fe80008000409 */
[----:B------:R-:W-:Y:S04]  /*e890*/  STS.U16 [R8+UR9+0xa00], R31 ;  /* 0x000a001f08007988 */ /* 0x000fe80008000409 */
[----:B------:R-:W-:Y:S04]  /*e8a0*/  STS.U16 [R8+UR9+0xe00], R25 ;  /* 0x000e001908007988 */ /* 0x000fe80008000409 */
[----:B------:R-:W-:Y:S04]  /*e8b0*/  STS.U16 [R8+UR9+0x1200], R19 ;  /* 0x0012001308007988 */ /* 0x000fe80008000409 */
[----:B------:R-:W-:Y:S04]  /*e8c0*/  STS.U16 [R8+UR9+0x1600], R14 ;  /* 0x0016000e08007988 */ /* 0x000fe80008000409 */
[----:B------:R-:W-:Y:S04]  /*e8d0*/  STS.U16 [R8+UR9+0x1a00], R9 ;  /* 0x001a000908007988 */ /* 0x000fe80008000409 */
[----:B------:R1:W-:Y:S01]  /*e8e0*/  STS.U16 [R8+UR9+0x1e00], R4 ;  /* 0x001e000408007988 */ /* 0x0003e20008000409 */
[----:B0-----:R-:W-:-:S03]  /*e8f0*/  LOP3.LUT R6, R3, 0x60, RZ, 0x3c, !PT ;  /* 0x0000006003067812 */ /* 0x001fc600078e3cff */
[----:B------:R0:W-:Y:S01]  /*e900*/  STS.U16 [R7+UR9+0x280], R42 ;  /* 0x0002802a07007988 */ /* 0x0001e20008000409 */
[----:B------:R-:W-:-:S03]  /*e910*/  VIADD R72, R72, 0x7f ;  /* 0x0000007f48487836 */ /* 0x000fc60000000000 */
[----:B------:R0:W-:Y:S04]  /*e920*/  STS.U16 [R7+UR9+0x680], R36 ;  /* 0x0006802407007988 */ /* 0x0001e80008000409 */
[----:B------:R0:W-:Y:S04]  /*e930*/  STS.U16 [R7+UR9+0xa80], R30 ;  /* 0x000a801e07007988 */ /* 0x0001e80008000409 */
[----:B------:R0:W-:Y:S04]  /*e940*/  STS.U16 [R7+UR9+0xe80], R24 ;  /* 0x000e801807007988 */ /* 0x0001e80008000409 */
[----:B------:R0:W-:Y:S04]  /*e950*/  STS.U16 [R7+UR9+0x1280], R51 ;  /* 0x0012803307007988 */ /* 0x0001e80008000409 */
[----:B------:R0:W-:Y:S01]  /*e960*/  STS.U16 [R7+UR9+0x1680], R50 ;  /* 0x0016803207007988 */ /* 0x0001e20008000409 */
[----:B-1----:R-:W-:-:S03]  /*e970*/  SHF.R.S32.HI R4, RZ, 0x1f, R72 ;  /* 0x0000001fff047819 */ /* 0x002fc60000011448 */
[----:B------:R0:W-:Y:S04]  /*e980*/  STS.U16 [R7+UR9+0x1a80], R49 ;  /* 0x001a803107007988 */ /* 0x0001e80008000409 */
[----:B------:R0:W-:Y:S01]  /*e990*/  STS.U16 [R7+UR9+0x1e80], R48 ;  /* 0x001e803007007988 */ /* 0x0001e20008000409 */
[----:B------:R-:W-:-:S03]  /*e9a0*/  LOP3.LUT R5, R3, 0x70, RZ, 0x3c, !PT ;  /* 0x0000007003057812 */ /* 0x000fc600078e3cff */
[----:B----4-:R0:W-:Y:S04]  /*e9b0*/  STS.U16 [R6+UR9+0x300], R55 ;  /* 0x0003003706007988 */ /* 0x0101e80008000409 */
[----:B------:R0:W-:Y:S01]  /*e9c0*/  STS.U16 [R6+UR9+0x700], R54 ;  /* 0x0007003606007988 */ /* 0x0001e20008000409 */
[----:B------:R-:W-:-:S03]  /*e9d0*/  LEA.HI R4, R4, R72, RZ, 0x7 ;  /* 0x0000004804047211 */ /* 0x000fc600078f38ff */
[----:B------:R0:W-:Y:S04]  /*e9e0*/  STS.U16 [R6+UR9+0xb00], R53 ;  /* 0x000b003506007988 */ /* 0x0001e80008000409 */
[----:B------:R0:W-:Y:S04]  /*e9f0*/  STS.U16 [R6+UR9+0xf00], R52 ;  /* 0x000f003406007988 */ /* 0x0001e80008000409 */
[----:B------:R0:W-:Y:S04]  /*ea00*/  STS.U16 [R6+UR9+0x1300], R63 ;  /* 0x0013003f06007988 */ /* 0x0001e80008000409 */
[----:B------:R0:W-:Y:S01]  /*ea10*/  STS.U16 [R6+UR9+0x1700], R61 ;  /* 0x0017003d06007988 */ /* 0x0001e20008000409 */
[----:B------:R-:W-:-:S03]  /*ea20*/  SHF.R.S32.HI R4, RZ, 0x7, R4 ;  /* 0x00000007ff047819 */ /* 0x000fc60000011404 */
[----:B------:R0:W-:Y:S04]  /*ea30*/  STS.U16 [R6+UR9+0x1b00], R59 ;  /* 0x001b003b06007988 */ /* 0x0001e80008000409 */
[----:B------:R0:W-:Y:S04]  /*ea40*/  STS.U16 [R6+UR9+0x1f00], R57 ;  /* 0x001f003906007988 */ /* 0x0001e80008000409 */
[----:B---3--:R0:W-:Y:S04]  /*ea50*/  STS.U16 [R5+UR9+0x380], R67 ;  /* 0x0003804305007988 */ /* 0x0081e80008000409 */
[----:B--2---:R0:W-:Y:S01]  /*ea60*/  STS.U16 [R5+UR9+0x780], R66 ;  /* 0x0007804205007988 */ /* 0x0041e20008000409 */
[----:B------:R-:W-:-:S03]  /*ea70*/  VIMNMX R4, PT, PT, R4, 0x1, !PT ;  /* 0x0000000104047848 */ /* 0x000fc60007fe0100 */
[----:B------:R0:W-:Y:S04]  /*ea80*/  STS.U16 [R5+UR9+0xb80], R65 ;  /* 0x000b804105007988 */ /* 0x0001e80008000409 */
[----:B------:R0:W-:Y:S04]  /*ea90*/  STS.U16 [R5+UR9+0xf80], R64 ;  /* 0x000f804005007988 */ /* 0x0001e80008000409 */
[----:B------:R0:W-:Y:S04]  /*eaa0*/  STS.U16 [R5+UR9+0x1380], R62 ;  /* 0x0013803e05007988 */ /* 0x0001e80008000409 */
[----:B------:R0:W-:Y:S04]  /*eab0*/  STS.U16 [R5+UR9+0x1780], R60 ;  /* 0x0017803c05007988 */ /* 0x0001e80008000409 */
[----:B------:R0:W-:Y:S01]  /*eac0*/  STS.U16 [R5+UR9+0x1b80], R58 ;  /* 0x001b803a05007988 */ /* 0x0001e20008000409 */
[----:B------:R-:W-:-:S03]  /*ead0*/  VIADD R4, R4, 0xffffffff ;  /* 0xffffffff04047836 */ /* 0x000fc60000000000 */
[----:B------:R0:W-:Y:S01]  /*eae0*/  STS.U16 [R5+UR9+0x1f80], R56 ;  /* 0x001f803805007988 */ /* 0x0001e20008000409 */
[----:B------:R1:W-:Y:S06]  /*eaf0*/  MEMBAR.ALL.CTA ;  /* 0x0000000000007992 */ /* 0x0003ec0000008000 */
[----:B-1----:R-:W1:Y:S01]  /*eb00*/  FENCE.VIEW.ASYNC.S ;  /* 0x00000000000073c6 */ /* 0x002e620000000000 */
[----:B------:R-:W-:-:S03]  /*eb10*/  UIADD3 UR4, UPT, UPT, UR9, 0x4000, URZ ;  /* 0x0000400009047890 */ /* 0x000fc6000fffe0ff */
[----:B------:R0:W-:Y:S01]  /*eb20*/  STL [R1+0x6b4], R4 ;  /* 0x0006b40401007387 */ /* 0x0001e20000100800 */
[----:B------:R-:W-:Y:S01]  /*eb30*/  USHF.R.U32.HI UR4, URZ, 0x4, UR4 ;  /* 0x00000004ff047899 */ /* 0x000fe20008011604 */
[----:B-1----:R-:W-:Y:S01]  /*eb40*/  BAR.SYNC.DEFER_BLOCKING 0x0 ;  /* 0x0000000000007b1d */ /* 0x002fe20000010000 */
[----:B------:R-:W-:Y:S02]  /*eb50*/  ISETP.LT.OR P1, PT, R72, 0x80, P0 ;  /* 0x000000804800780c */ /* 0x000fe40000721670 */
[----:B------:R-:W-:-:S04]  /*eb60*/  USGXT.U32 UR12, UR4, 0xe ;  /* 0x0000000e040c789a */ /* 0x000fc80008000000 */
[----:B------:R-:W-:Y:S01]  /*eb70*/  UIADD3 UR7, UP1, UPT, UR12, 0x2, URZ ;  /* 0x000000020c077890 */ /* 0x000fe2000ff3e0ff */
[----:B------:R-:W-:Y:S01]  /*eb80*/  UMOV UR4, URZ ;  /* 0x000000ff00047c82 */ /* 0x000fe20008000000 */
[----:B------:R-:W-:Y:S02]  /*eb90*/  UIADD3 UR11, UPT, UPT, UR8, 0x40, URZ ;  /* 0x00000040080b7890 */ /* 0x000fe4000fffe0ff */
[----:B------:R-:W-:Y:S01]  /*eba0*/  UIADD3.X UR13, UPT, UPT, UR4, 0x40004040, URZ, UP1, !UPT ;  /* 0x40004040040d7890 */ /* 0x000fe20008ffe4ff */
[----:B------:R-:W-:Y:S01]  /*ebb0*/  ISETP.NE.U32.AND P3, PT, R4, RZ, PT ;  /* 0x000000ff0400720c */ /* 0x000fe20003f65070 */
[----:B------:R-:W-:Y:S01]  /*ebc0*/  IMAD.SHL.U32 R69, R69, 0x80, RZ ;  /* 0x0000008045457824 */ /* 0x000fe200078e00ff */
[----:B0-----:R-:W-:Y:S11]  /*ebd0*/  @P1 BRA `(.L_x_7) ;  /* 0x0000000000c01947 */ /* 0x001ff60003800000 */
[----:B------:R-:W-:Y:S01]  /*ebe0*/  USHF.R.U32.HI UR14, URZ, 0x4, UR9 ;  /* 0x00000004ff0e7899 */ /* 0x000fe20008011609 */
[----:B------:R-:W-:Y:S01]  /*ebf0*/  UMOV UR4, URZ ;  /* 0x000000ff00047c82 */ /* 0x000fe20008000000 */
[----:B------:R-:W-:Y:S02]  /*ec00*/  UIADD3 UR16, UPT, UPT, UR8, 0x48, URZ ;  /* 0x0000004808107890 */ /* 0x000fe4000fffe0ff */
[----:B------:R-:W-:Y:S02]  /*ec10*/  USGXT.U32 UR14, UR14, 0xe ;  /* 0x0000000e0e0e789a */ /* 0x000fe40008000000 */
[----:B------:R-:W-:Y:S02]  /*ec20*/  UIADD3 UR17, UPT, UPT, UR8, 0x50, URZ ;  /* 0x0000005008117890 */ /* 0x000fe4000fffe0ff */
[----:B------:R-:W-:Y:S02]  /*ec30*/  UIADD3 UR38, UP1, UPT, UR14, 0x2, URZ ;  /* 0x000000020e267890 */ /* 0x000fe4000ff3e0ff */
[----:B------:R-:W-:-:S02]  /*ec40*/  UIADD3 UR24, UPT, UPT, UR8, 0x58, URZ ;  /* 0x0000005808187890 */ /* 0x000fc4000fffe0ff */
[----:B------:R-:W-:Y:S02]  /*ec50*/  UIADD3.X UR39, UPT, UPT, UR4, 0x40004040, URZ, UP1, !UPT ;  /* 0x4000404004277890 */ /* 0x000fe40008ffe4ff */
[----:B------:R-:W-:Y:S02]  /*ec60*/  UIADD3 UR25, UPT, UPT, UR8, 0x60, URZ ;  /* 0x0000006008197890 */ /* 0x000fe4000fffe0ff */
[----:B------:R-:W-:Y:S02]  /*ec70*/  UIADD3.64 UR18, UPT, UPT, UR38, 0x2, URZ ;  /* 0x0000000226127897 */ /* 0x000fe4000fffe0ff */
[----:B------:R-:W-:Y:S02]  /*ec80*/  UIADD3.64 UR22, UPT, UPT, UR38, 0x4, URZ ;  /* 0x0000000426167897 */ /* 0x000fe4000fffe0ff */
[----:B------:R-:W-:Y:S02]  /*ec90*/  UIADD3.64 UR26, UPT, UPT, UR38, 0x1fe, URZ ;  /* 0x000001fe261a7897 */ /* 0x000fe4000fffe0ff */
[----:B------:R-:W-:-:S02]  /*eca0*/  UIADD3 UR30, UPT, UPT, UR8, 0x68, URZ ;  /* 0x00000068081e7890 */ /* 0x000fc4000fffe0ff */
[----:B------:R-:W-:Y:S02]  /*ecb0*/  UIADD3.64 UR28, UPT, UPT, UR38, 0x200, URZ ;  /* 0x00000200261c7897 */ /* 0x000fe4000fffe0ff */
[----:B------:R-:W-:Y:S02]  /*ecc0*/  UIADD3 UR31, UPT, UPT, UR8, 0x70, URZ ;  /* 0x00000070081f7890 */ /* 0x000fe4000fffe0ff */
[----:B------:R-:W-:Y:S01]  /*ecd0*/  UIADD3.64 UR32, UPT, UPT, UR38, 0x202, URZ ;  /* 0x0000020226207897 */ /* 0x000fe2000fffe0ff */
[----:B------:R-:W-:Y:S01]  /*ece0*/  UMOV UR40, 0x0 ;  /* 0x0000000000287882 */ /* 0x000fe20000000000 */
[----:B------:R-:W-:Y:S01]  /*ecf0*/  UMOV UR41, 0x8100490 ;  /* 0x0810049000297882 */ /* 0x000fe20000000000 */
[----:B------:R-:W-:Y:S02]  /*ed00*/  UIADD3 UR36, UPT, UPT, UR8, 0x78, URZ ;  /* 0x0000007808247890 */ /* 0x000fe4000fffe0ff */
[----:B------:R-:W-:Y:S01]  /*ed10*/  UIADD3.64 UR34, UPT, UPT, UR38, 0x204, URZ ;  /* 0x0000020426227897 */ /* 0x000fe2000fffe0ff */
[----:B------:R-:W-:Y:S01]  /*ed20*/  UMOV UR15, 0x40004040 ;  /* 0x40004040000f7882 */ /* 0x000fe20000000000 */
[----:B------:R-:W-:Y:S01]  /*ed30*/  UMOV UR42, 0x0 ;  /* 0x00000000002a7882 */ /* 0x000fe20000000000 */
[----:B------:R-:W-:Y:S01]  /*ed40*/  UMOV UR43, 0x8100490 ;  /* 0x08100490002b7882 */ /* 0x000fe20000000000 */
[----:B------:R-:W-:Y:S01]  /*ed50*/  UMOV UR44, 0x0 ;  /* 0x00000000002c7882 */ /* 0x000fe20000000000 */
[----:B------:R-:W-:Y:S01]  /*ed60*/  UMOV UR45, 0x8100490 ;  /* 0x08100490002d7882 */ /* 0x000fe20000000000 */
[----:B------:R0:W-:Y:S01]  /*ed70*/  UTCHMMA tmem[UR11], gdesc[UR14], tmem[UR8], tmem[UR40], idesc[UR41], !UPT ;  /* 0x00ff280e0b0079ea */ /* 0x0001e2000f800008 */
[----:B------:R-:W-:Y:S01]  /*ed80*/  UMOV UR46, 0x0 ;  /* 0x00000000002e7882 */ /* 0x000fe20000000000 */
[----:B------:R-:W-:Y:S01]  /*ed90*/  UMOV UR47, 0x8100490 ;  /* 0x08100490002f7882 */ /* 0x000fe20000000000 */
[----:B------:R0:W-:Y:S01]  /*eda0*/  UTCHMMA tmem[UR16], gdesc[UR38], tmem[UR8], tmem[UR42], idesc[UR43], UPT ;  /* 0x00ff2a26100079ea */ /* 0x0001e2000b800008 */
        /* <DEDUP_REMOVED lines=8> */
[----:B------:R-:W-:Y:S01]  /*ee30*/  UMOV UR4, UR6 ;  /* 0x0000000600047c82 */ /* 0x000fe20008000000 */
[----:B------:R-:W-:Y:S01]  /*ee40*/  UMOV UR5, URZ ;  /* 0x000000ff00057c82 */ /* 0x000fe20008000000 */
[----:B------:R0:W-:Y:S01]  /*ee50*/  UTCHMMA tmem[UR25], gdesc[UR26], tmem[UR8], tmem[UR48], idesc[UR49], UPT ;  /* 0x00ff301a190079ea */ /* 0x0001e2000b800008 */
[----:B------:R-:W-:Y:S01]  /*ee60*/  UMOV UR54, 0x0 ;  /* 0x0000000000367882 */ /* 0x000fe20000000000 */
[----:B------:R-:W-:Y:S01]  /*ee70*/  UMOV UR55, 0x8100490 ;  /* 0x0810049000377882 */ /* 0x000fe20000000000 */
[----:B------:R0:W-:Y:S01]  /*ee80*/  UTCHMMA tmem[UR30], gdesc[UR28], tmem[UR8], tmem[UR50], idesc[UR51], UPT ;  /* 0x00ff321c1e0079ea */ /* 0x0001e2000b800008 */
[----:B------:R-:W-:Y:S01]  /*ee90*/  UMOV UR4, UR4 ;  /* 0x0000000400047c82 */ /* 0x000fe20008000000 */
[----:B------:R0:W-:Y:S01]  /*eea0*/  UTCHMMA tmem[UR31], gdesc[UR32], tmem[UR8], tmem[UR52], idesc[UR53], UPT ;  /* 0x00ff34201f0079ea */ /* 0x0001e2000b800008 */
[----:B------:R0:W-:Y:S01]  /*eeb0*/  UTCHMMA tmem[UR36], gdesc[UR34], tmem[UR8], tmem[UR54], idesc[UR55], UPT ;  /* 0x00ff3622240079ea */ /* 0x0001e2000b800008 */
[----:B------:R0:W-:Y:S01]  /*eec0*/  UTCBAR [UR4], URZ ;  /* 0x000000ff040073e9 */ /* 0x0001e200080000ff */
[----:B------:R-:W-:Y:S01]  /*eed0*/  NOP ;  /* 0x0000000000007918 */ /* 0x000fe20000000000 */
.L_x_7:
[----:B------:R1:W-:Y:S01]  /*eee0*/  STL [R1+0xb4], RZ ;  /* 0x0000b4ff01007387 */ /* 0x0003e20000100800 */
[----:B0-----:R-:W-:Y:S01]  /*eef0*/  UMOV UR4, URZ ;  /* 0x000000ff00047c82 */ /* 0x001fe20008000000 */
[----:B------:R-:W-:Y:S01]  /*ef00*/  UMOV UR14, UR7 ;  /* 0x00000007000e7c82 */ /* 0x000fe20008000000 */
[----:B------:R-:W-:Y:S01]  /*ef10*/  UMOV UR15, UR13 ;  /* 0x0000000d000f7c82 */ /* 0x000fe20008000000 */
[----:B-----5:R-:W-:Y:S01]  /*ef20*/  IMAD.SHL.U32 R71, R68, 0x80, RZ ;  /* 0x0000008044477824 */ /* 0x020fe200078e00ff */
[----:B------:R-:W-:Y:S06]  /*ef30*/  @!P3 BRA `(.L_x_8) ;  /* 0x0000009c00e0b947 */ /* 0x000fec0003800000 */
[----:B------:R-:W-:Y:S01]  /*ef40*/  SHF.R.S32.HI R68, RZ, 0x1f, R69 ;  /* 0x0000001fff447819 */ /* 0x000fe20000011445 */
[----:B------:R-:W-:Y:S01]  /*ef50*/  UIADD3.64 UR22, UPT, UPT, UR14, 0x2, URZ ;  /* 0x000000020e167897 */ /* 0x000fe2000fffe0ff */
[----:B------:R-:W-:Y:S01]  /*ef60*/  SHF.R.S32.HI R70, RZ, 0x1f, R71 ;  /* 0x0000001fff467819 */ /* 0x000fe20000011447 */
[----:B------:R-:W-:Y:S01]  /*ef70*/  UIADD3.64 UR24, UPT, UPT, UR14, 0x4, URZ ;  /* 0x000000040e187897 */ /* 0x000fe2000fffe0ff */
[C---:B------:R-:W-:Y:S01]  /*ef80*/  SHF.L.U64.HI R68, R69.reuse, 0x1, R68 ;  /* 0x0000000145447819 */ /* 0x040fe20000010244 */
[----:B------:R-:W-:Y:S01]  /*ef90*/  IMAD.SHL.U32 R69, R69, 0x2, RZ ;  /* 0x0000000245457824 */ /* 0x000fe200078e00ff */
[C---:B------:R-:W-:Y:S01]  /*efa0*/  SHF.L.U64.HI R70, R71.reuse, 0x1, R70 ;  /* 0x0000000147467819 */ /* 0x040fe20000010246 */
[----:B------:R-:W-:Y:S01]  /*efb0*/  IMAD.SHL.U32 R71, R71, 0x2, RZ ;  /* 0x0000000247477824 */ /* 0x000fe200078e00ff */
[----:B------:R-:W-:Y:S02]  /*efc0*/  UIADD3.64 UR26, UPT, UPT, UR14, 0x1fe, URZ ;  /* 0x000001fe0e1a7897 */ /* 0x000fe4000fffe0ff */
[----:B------:R-:W-:-:S02]  /*efd0*/  UIADD3.64 UR28, UPT, UPT, UR14, 0x200, URZ ;  /* 0x000002000e1c7897 */ /* 0x000fc4000fffe0ff */
[----:B------:R-:W-:Y:S02]  /*efe0*/  UIADD3.64 UR30, UPT, UPT, UR14, 0x202, URZ ;  /* 0x000002020e1e7897 */ /* 0x000fe4000fffe0ff */
[----:B------:R-:W-:Y:S01]  /*eff0*/  UIADD3.64 UR32, UPT, UPT, UR14, 0x204, URZ ;  /* 0x000002040e207897 */ /* 0x000fe2000fffe0ff */
[----:B------:R-:W-:Y:S01]  /*f000*/  UMOV UR18, 0x1 ;  /* 0x0000000100127882 */ /* 0x000fe20000000000 */
[----:B------:R-:W-:-:S10]  /*f010*/  UMOV UR5, URZ ;  /* 0x000000ff00057c82 */ /* 0x000fd40008000000 */
.L_x_11:
[----:B------:R-:W2:Y:S01]  /*f020*/  LDL.LU R4, [R1+0xb4] ;  /* 0x0000b40001047983 */ /* 0x000ea20000300800 */
[----:B------:R-:W0:Y:S03]  /*f030*/  LDC R42, c[0x0][0x3a0] ;  /* 0x0000e800ff2a7b82 */ /* 0x000e260000000800 */
[----:B------:R3:W-:Y:S04]  /*f040*/  STL [R1+0x8a0], R22 ;  /* 0x0008a01601007387 */ /* 0x0007e80000100800 */
[----:B---3--:R-:W3:Y:S04]  /*f050*/  LDL.LU R22, [R1+0x2c8] ;  /* 0x0002c80001167983 */ /* 0x008ee80000300800 */
[----:B------:R4:W-:Y:S04]  /*f060*/  STL [R1+0x894], R44 ;  /* 0x0008942c01007387 */ /* 0x0009e80000100800 */
[----:B----4-:R-:W4:Y:S04]  /*f070*/  LDL.LU R44, [R1+0x2c0] ;  /* 0x0002c000012c7983 */ /* 0x010f280000300800 */
[----:B------:R-:W-:Y:S04]  /*f080*/  STL [R1+0x890], R45 ;  /* 0x0008902d01007387 */ /* 0x000fe80000100800 */
[----:B------:R-:W-:Y:S04]  /*f090*/  STL [R1+0x898], R45 ;  /* 0x0008982d01007387 */ /* 0x000fe80000100800 */
[----:B------:R1:W-:Y:S04]  /*f0a0*/  STL [R1+0x88c], R93 ;  /* 0x00088c5d01007387 */ /* 0x0003e80000100800 */
[----:B-1----:R-:W3:Y:S04]  /*f0b0*/  LDL.LU R93, [R1+0x2bc] ;  /* 0x0002bc00015d7983 */ /* 0x002ee80000300800 */
[----:B------:R-:W-:Y:S04]  /*f0c0*/  STL [R1+0x888], R46 ;  /* 0x0008882e01007387 */ /* 0x000fe80000100800 */
[----:B------:R1:W-:Y:S04]  /*f0d0*/  STL [R1+0x89c], R46 ;  /* 0x00089c2e01007387 */ /* 0x0003e80000100800 */
[----:B------:R-:W-:Y:S04]  /*f0e0*/  STL [R1+0x884], R92 ;  /* 0x0008845c01007387 */ /* 0x000fe80000100800 */
        /* <DEDUP_REMOVED lines=40> */
[----:B------:R0:W-:Y:S04]  /*f370*/  STL [R1+0x7e0], R72 ;  /* 0x0007e04801007387 */ /* 0x0001e80000100800 */
[----:B------:R-:W-:Y:S04]  /*f380*/  STL [R1+0x7dc], R69 ;  /* 0x0007dc4501007387 */ /* 0x000fe80000100800 */
[----:B------:R-:W-:Y:S04]  /*f390*/  STL [R1+0x7d8], R68 ;  /* 0x0007d84401007387 */ /* 0x000fe80000100800 */
[----:B------:R0:W-:Y:S01]  /*f3a0*/  STL [R1+0x7d4], R3 ;  /* 0x0007d40301007387 */ /* 0x0001e20000100800 */
[----:B--2---:R-:W-:-:S04]  /*f3b0*/  VIADD R4, R4, 0x1 ;  /* 0x0000000104047836 */ /* 0x004fc80000000000 */
[----:B0-----:R-:W-:Y:S01]  /*f3c0*/  IMAD R42, R4, -0x80, R42 ;  /* 0xffffff80042a7824 */ /* 0x001fe200078e022a */
[----:B------:R0:W-:Y:S04]  /*f3d0*/  STL [R1+0xb4], R4 ;  /* 0x0000b40401007387 */ /* 0x0001e80000100800 */
[----:B-1----:R-:W2:Y:S04]  /*f3e0*/  LDL.LU R46, [R1+0x2c4] ;  /* 0x0002c400012e7983 */ /* 0x002ea80000300800 */
[----:B------:R-:W2:Y:S04]  /*f3f0*/  LDL.LU R72, [R1+0x2d0] ;  /* 0x0002d00001487983 */ /* 0x000ea80000300800 */
[----:B------:R-:W2:Y:S01]  /*f400*/  LDL.LU R3, [R1+0x2d8] ;  /* 0x0002d80001037983 */ /* 0x000ea20000300800 */
[----:B------:R-:W-:-:S02]  /*f410*/  ISETP.GT.AND P4, PT, R42, RZ, PT ;  /* 0x000000ff2a00720c */ /* 0x000fc40003f84270 */
[-C--:B-----5:R-:W-:Y:S02]  /*f420*/  IADD3 R2, P5, PT, R2, R71.reuse, RZ ;  /* 0x0000004702027210 */ /* 0x0a0fe40007fbe0ff */
[----:B------:R-:W-:Y:S02]  /*f430*/  ISETP.GT.AND P1, PT, R42, 0x1, PT ;  /* 0x000000012a00780c */ /* 0x000fe40003f24270 */
[----:B------:R-:W-:Y:S01]  /*f440*/  PRMT R41, RZ, 0x7610, R41 ;  /* 0x00007610ff297816 */ /* 0x000fe20000000029 */
[----:B------:R-:W-:Y:S01]  /*f450*/  IMAD.X R0, R0, 0x1, R70, P5 ;  /* 0x0000000100007824 */ /* 0x000fe200028e0646 */
[----:B------:R-:W-:Y:S02]  /*f460*/  PRMT R43, RZ, 0x7610, R43 ;  /* 0x00007610ff2b7816 */ /* 0x000fe4000000002b */
[----:B----4-:R-:W-:-:S03]  /*f470*/  IADD3 R44, P3, PT, R44, R71, RZ ;  /* 0x000000472c2c7210 */ /* 0x010fc60007f7e0ff */
[----:B0-----:R-:W-:Y:S02]  /*f480*/  @P4 IMAD.MOV.U32 R4, RZ, RZ, R2 ;  /* 0x000000ffff044224 */ /* 0x001fe400078e0002 */
[----:B------:R-:W-:Y:S01]  /*f490*/  @P4 IMAD.MOV.U32 R5, RZ, RZ, R0 ;  /* 0x000000ffff054224 */ /* 0x000fe200078e0000 */
[----:B---3--:R-:W-:Y:S01]  /*f4a0*/  IADD3 R22, P5, PT, R22, R71, RZ ;  /* 0x0000004716167210 */ /* 0x008fe20007fbe0ff */
[----:B------:R0:W-:Y:S04]  /*f4b0*/  STL [R1+0x2c0], R44 ;  /* 0x0002c02c01007387 */ /* 0x0001e80000100800 */
[----:B------:R1:W3:Y:S01]  /*f4c0*/  @P4 LDG.E.U16 R41, desc[UR20][R4.64] ;  /* 0x0000001404294981 */ /* 0x0002e2000c1e1500 */
[----:B------:R-:W-:Y:S01]  /*f4d0*/  IMAD.X R93, R93, 0x1, R70, P3 ;  /* 0x000000015d5d7824 */ /* 0x000fe200018e0646 */
[----:B------:R-:W-:Y:S01]  /*f4e0*/  ISETP.GT.AND P3, PT, R42, 0x2, PT ;  /* 0x000000022a00780c */ /* 0x000fe20003f64270 */
[----:B-1----:R-:W-:-:S02]  /*f4f0*/  @P1 IMAD.MOV.U32 R4, RZ, RZ, R44 ;  /* 0x000000ffff041224 */ /* 0x002fc400078e002c */
[----:B------:R-:W-:Y:S01]  /*f500*/  @P1 IMAD.MOV.U32 R5, RZ, RZ, R93 ;  /* 0x000000ffff051224 */ /* 0x000fe200078e005d */
[----:B------:R-:W-:Y:S01]  /*f510*/  STL [R1+0x2bc], R93 ;  /* 0x0002bc5d01007387 */ /* 0x000fe20000100800 */
[----:B------:R-:W-:-:S03]  /*f520*/  PRMT R40, RZ, 0x7610, R40 ;  /* 0x00007610ff287816 */ /* 0x000fc60000000028 */
[----:B------:R-:W4:Y:S04]  /*f530*/  LDL.LU R47, [R1+0x2d4] ;  /* 0x0002d400012f7983 */ /* 0x000f280000300800 */
[----:B0-----:R-:W3:Y:S04]  /*f540*/  LDL.LU R44, [R1+0x2e0] ;  /* 0x0002e000012c7983 */ /* 0x001ee80000300800 */
[----:B------:R-:W-:Y:S04]  /*f550*/  STL [R1+0x2c8], R22 ;  /* 0x0002c81601007387 */ /* 0x000fe80000100800 */
[----:B------:R0:W3:Y:S02]  /*f560*/  @P1 LDG.E.U16 R43, desc[UR20][R4.64] ;  /* 0x00000014042b1981 */ /* 0x0000e4000c1e1500 */
[----:B0-----:R-:W-:-:S02]  /*f570*/  @P3 IMAD.MOV.U32 R4, RZ, RZ, R22 ;  /* 0x000000ffff043224 */ /* 0x001fc400078e0016 */
[----:B--2---:R-:W-:Y:S01]  /*f580*/  IMAD.X R46, R46, 0x1, R70, P5 ;  /* 0x000000012e2e7824 */ /* 0x004fe200028e0646 */
[----:B------:R-:W-:-:S04]  /*f590*/  IADD3 R72, P6, PT, R72, R71, RZ ;  /* 0x0000004748487210 */ /* 0x000fc80007fde0ff */
[----:B------:R0:W-:Y:S01]  /*f5a0*/  STL [R1+0x2c4], R46 ;  /* 0x0002c42e01007387 */ /* 0x0001e20000100800 */
[----:B------:R-:W-:Y:S01]  /*f5b0*/  @P3 IMAD.MOV.U32 R5, RZ, RZ, R46 ;  /* 0x000000ffff053224 */ /* 0x000fe200078e002e */
[----:B------:R-:W-:-:S04]  /*f5c0*/  IADD3 R3, P5, PT, R3, R71, RZ ;  /* 0x0000004703037210 */ /* 0x000fc80007fbe0ff */
[----:B------:R1:W5:Y:S04]  /*f5d0*/  @P3 LDG.E.U16 R40, desc[UR20][R4.64] ;  /* 0x0000001404283981 */ /* 0x000368000c1e1500 */
[----:B0-----:R-:W2:Y:S04]  /*f5e0*/  LDL.LU R46, [R1+0x2dc] ;  /* 0x0002dc00012e7983 */ /* 0x001ea80000300800 */
[----:B------:R-:W-:Y:S04]  /*f5f0*/  STL [R1+0x2d0], R72 ;  /* 0x0002d04801007387 */ /* 0x000fe80000100800 */
[----:B------:R-:W2:Y:S04]  /*f600*/  LDL.LU R93, [R1+0x2e8] ;  /* 0x0002e800015d7983 */ /* 0x000ea80000300800 */
[----:B------:R-:W-:Y:S04]  /*f610*/  STL [R1+0x2d8], R3 ;  /* 0x0002d80301007387 */ /* 0x000fe80000100800 */
[----:B------:R-:W2:Y:S04]  /*f620*/  LDL.LU R22, [R1+0x2f0] ;  /* 0x0002f00001167983 */ /* 0x000ea80000300800 */
[----:B------:R-:W2:Y:S01]  /*f630*/  LDL.LU R5, [R1+0x2cc] ;  /* 0x0002cc0001057983 */ /* 0x000ea20000300800 */
[----:B------:R-:W-:-:S02]  /*f640*/  ISETP.GT.AND P4, PT, R42, 0x3, PT ;  /* 0x000000032a00780c */ /* 0x000fc40003f84270 */
[C---:B------:R-:W-:Y:S02]  /*f650*/  ISETP.GT.AND P1, PT, R42.reuse, 0x4, PT ;  /* 0x000000042a00780c */ /* 0x040fe40003f24270 */
[----:B------:R-:W-:Y:S02]  /*f660*/  PRMT R39, RZ, 0x7610, R39 ;  /* 0x00007610ff277816 */ /* 0x000fe40000000027 */
[----:B------:R-:W-:Y:S02]  /*f670*/  ISETP.GT.AND P3, PT, R42, 0x5, PT ;  /* 0x000000052a00780c */ /* 0x000fe40003f64270 */
[----:B------:R-:W-:-:S05]  /*f680*/  PRMT R6, RZ, 0x7610, R6 ;  /* 0x00007610ff067816 */ /* 0x000fca0000000006 */
[----:B-1----:R-:W-:Y:S02]  /*f690*/  @P4 IMAD.MOV.U32 R4, RZ, RZ, R72 ;  /* 0x000000ffff044224 */ /* 0x002fe400078e0048 */
[----:B----4-:R-:W-:Y:S01]  /*f6a0*/  IMAD.X R47, R47, 0x1, R70, P5 ;  /* 0x000000012f2f7824 */ /* 0x010fe200028e0646 */
[----:B---3--:R-:W-:Y:S02]  /*f6b0*/  IADD3 R44, P5, PT, R44, R71, RZ ;  /* 0x000000472c2c7210 */ /* 0x008fe40007fbe0ff */
[----:B------:R-:W-:-:S03]  /*f6c0*/  PRMT R38, RZ, 0x7610, R38 ;  /* 0x00007610ff267816 */ /* 0x000fc60000000026 */
[--C-:B--2---:R-:W-:Y:S02]  /*f6d0*/  IMAD.X R46, R46, 0x1, R70.reuse, P5 ;  /* 0x000000012e2e7824 */ /* 0x104fe400028e0646 */
[----:B------:R-:W-:Y:S01]  /*f6e0*/  IMAD.X R5, R5, 0x1, R70, P6 ;  /* 0x0000000105057824 */ /* 0x000fe200030e0646 */
[----:B------:R-:W-:-:S04]  /*f6f0*/  IADD3 R93, P6, PT, R93, R71, RZ ;  /* 0x000000475d5d7210 */ /* 0x000fc80007fde0ff */
[----:B------:R0:W-:Y:S04]  /*f700*/  STL [R1+0x2cc], R5 ;  /* 0x0002cc0501007387 */ /* 0x0001e80000100800 */
[----:B------:R1:W5:Y:S01]  /*f710*/  @P4 LDG.E.U16 R39, desc[UR20][R4.64] ;  /* 0x0000001404274981 */ /* 0x000362000c1e1500 */
[----:B------:R-:W-:-:S03]  /*f720*/  IADD3 R22, P5, PT, R22, R71, RZ ;  /* 0x0000004716167210 */ /* 0x000fc60007fbe0ff */
[----:B------:R2:W-:Y:S01]  /*f730*/  STL [R1+0x2d4], R47 ;  /* 0x0002d42f01007387 */ /* 0x0005e20000100800 */
[----:B-1----:R-:W-:Y:S02]  /*f740*/  @P1 IMAD.MOV.U32 R4, RZ, RZ, R3 ;  /* 0x000000ffff041224 */ /* 0x002fe400078e0003 */
[----:B0-----:R-:W-:Y:S02]  /*f750*/  @P1 IMAD.MOV.U32 R5, RZ, RZ, R47 ;  /* 0x000000ffff051224 */ /* 0x001fe400078e002f */
[----:B--2---:R-:W2:Y:S04]  /*f760*/  LDL.LU R47, [R1+0x2ec] ;  /* 0x0002ec00012f7983 */ /* 0x004ea80000300800 */
[----:B------:R-:W3:Y:S04]  /*f770*/  LDL.LU R3, [R1+0x2f8] ;  /* 0x0002f80001037983 */ /* 0x000ee80000300800 */
[----:B------:R-:W-:Y:S04]  /*f780*/  STL [R1+0x2e0], R44 ;  /* 0x0002e02c01007387 */ /* 0x000fe80000100800 */
[----:B------:R0:W5:Y:S04]  /*f790*/  @P1 LDG.E.U16 R6, desc[UR20][R4.64] ;  /* 0x0000001404061981 */ /* 0x000168000c1e1500 */
[----:B------:R1:W-:Y:S01]  /*f7a0*/  STL [R1+0x2dc], R46 ;  /* 0x0002dc2e01007387 */ /* 0x0003e20000100800 */
[----:B0-----:R-:W-:-:S02]  /*f7b0*/  @P3 IMAD.MOV.U32 R4, RZ, RZ, R44 ;  /* 0x000000ffff043224 */ /* 0x001fc400078e002c */
[----:B------:R-:W-:Y:S02]  /*f7c0*/  @P3 IMAD.MOV.U32 R5, RZ, RZ, R46 ;  /* 0x000000ffff053224 */ /* 0x000fe400078e002e */
[----:B-1----:R-:W4:Y:S04]  /*f7d0*/  LDL.LU R46, [R1+0x2f4] ;  /* 0x0002f400012e7983 */ /* 0x002f280000300800 */
[----:B------:R-:W-:Y:S04]  /*f7e0*/  STL [R1+0x2e8], R93 ;  /* 0x0002e85d01007387 */ /* 0x000fe80000100800 */
[----:B------:R-:W4:Y:S04]  /*f7f0*/  LDL.LU R72, [R1+0x300] ;  /* 0x0003000001487983 */ /* 0x000f280000300800 */
[----:B------:R-:W-:Y:S04]  /*f800*/  STL [R1+0x2f0], R22 ;  /* 0x0002f01601007387 */ /* 0x000fe80000100800 */
[----:B------:R-:W4:Y:S04]  /*f810*/  LDL.LU R44, [R1+0x308] ;  /* 0x00030800012c7983 */ /* 0x000f280000300800 */
[----:B------:R0:W5:Y:S04]  /*f820*/  @P3 LDG.E.U16 R38, desc[UR20][R4.64] ;  /* 0x0000001404263981 */ /* 0x000168000c1e1500 */
[----:B------:R-:W4:Y:S01]  /*f830*/  LDL.LU R5, [R1+0x2e4] ;  /* 0x0002e40001057983 */ /* 0x000f220000300800 */
[----:B------:R-:W-:-:S02]  /*f840*/  ISETP.GT.AND P4, PT, R42, 0x6, PT ;  /* 0x000000062a00780c */ /* 0x000fc40003f84270 */
[C---:B------:R-:W-:Y:S02]  /*f850*/  ISETP.GT.AND P1, PT, R42.reuse, 0x7, PT ;  /* 0x000000072a00780c */ /* 0x040fe40003f24270 */
[----:B------:R-:W-:Y:S02]  /*f860*/  PRMT R7, RZ, 0x7610, R7 ;  /* 0x00007610ff077816 */ /* 0x000fe40000000007 */
[----:B------:R-:W-:Y:S02]  /*f870*/  ISETP.GT.AND P3, PT, R42, 0x8, PT ;  /* 0x000000082a00780c */ /* 0x000fe40003f64270 */
[----:B------:R-:W-:-:S05]  /*f880*/  PRMT R37, RZ, 0x7610, R37 ;  /* 0x00007610ff257816 */ /* 0x000fca0000000025 */
[----:B0-----:R-:W-:Y:S01]  /*f890*/  @P4 IMAD.MOV.U32 R4, RZ, RZ, R93 ;  /* 0x000000ffff044224 */ /* 0x001fe200078e005d */
[----:B------:R-:W-:Y:S01]  /*f8a0*/  PRMT R36, RZ, 0x7610, R36 ;  /* 0x00007610ff247816 */ /* 0x000fe20000000024 */
[----:B--2---:R-:W-:Y:S01]  /*f8b0*/  IMAD.X R47, R47, 0x1, R70, P5 ;  /* 0x000000012f2f7824 */ /* 0x004fe200028e0646 */
[----:B---3--:R-:W-:-:S05]  /*f8c0*/  IADD3 R3, P5, PT, R3, R71, RZ ;  /* 0x0000004703037210 */ /* 0x008fca0007fbe0ff */
[--C-:B----4-:R-:W-:Y:S01]  /*f8d0*/  IMAD.X R46, R46, 0x1, R70.reuse, P5 ;  /* 0x000000012e2e7824 */ /* 0x110fe200028e0646 */
[-C--:B------:R-:W-:Y:S01]  /*f8e0*/  IADD3 R44, P5, PT, R44, R71.reuse, RZ ;  /* 0x000000472c2c7210 */ /* 0x080fe20007fbe0ff */
[----:B------:R-:W-:Y:S01]  /*f8f0*/  IMAD.X R5, R5, 0x1, R70, P6 ;  /* 0x0000000105057824 */ /* 0x000fe200030e0646 */
[----:B------:R-:W-:-:S04]  /*f900*/  IADD3 R72, P6, PT, R72, R71, RZ ;  /* 0x0000004748487210 */ /* 0x000fc80007fde0ff */
[----:B------:R0:W-:Y:S04]  /*f910*/  STL [R1+0x2e4], R5 ;  /* 0x0002e40501007387 */ /* 0x0001e80000100800 */
[----:B------:R1:W5:Y:S04]  /*f920*/  @P4 LDG.E.U16 R7, desc[UR20][R4.64] ;  /* 0x0000001404074981 */ /* 0x000368000c1e1500 */
[----:B------:R2:W-:Y:S01]  /*f930*/  STL [R1+0x2ec], R47 ;  /* 0x0002ec2f01007387 */ /* 0x0005e20000100800 */
[----:B-1----:R-:W-:Y:S02]  /*f940*/  @P1 IMAD.MOV.U32 R4, RZ, RZ, R22 ;  /* 0x000000ffff041224 */ /* 0x002fe400078e0016 */
[----:B0-----:R-:W-:-:S02]  /*f950*/  @P1 IMAD.MOV.U32 R5, RZ, RZ, R47 ;  /* 0x000000ffff051224 */ /* 0x001fc400078e002f */
        /* <DEDUP_REMOVED lines=162> */
[----:B------:R0:W-:Y:S04]  /*10380*/  STL [R1+0x370], R44 ;  /* 0x0003702c01007387 */ /* 0x0001e80000100800 */
[----:B------:R1:W5:Y:S04]  /*10390*/  @P1 LDG.E.U16 R15, desc[UR20][R4.64] ;  /* 0x00000014040f1981 */ /* 0x000368000c1e1500 */
[----:B------:R4:W-:Y:S01]  /*103a0*/  STL [R1+0x36c], R46 ;  /* 0x00036c2e01007387 */ /* 0x0009e20000100800 */
[----:B-1----:R-:W-:-:S02]  /*103b0*/  @P3 IMAD.MOV.U32 R4, RZ, RZ, R44 ;  /* 0x000000ffff043224 */ /* 0x002fc400078e002c */
[----:B------:R-:W-:Y:S01]  /*103c0*/  @P3 IMAD.MOV.U32 R5, RZ, RZ, R46 ;  /* 0x000000ffff053224 */ /* 0x000fe200078e002e */
[----:B0-----:R-:W3:Y:S04]  /*103d0*/  LDL.LU R44, [R1+0x384] ;  /* 0x00038400012c7983 */ /* 0x001ee80000300800 */
[----:B------:R-:W-:Y:S04]  /*103e0*/  STL [R1+0x378], R93 ;  /* 0x0003785d01007387 */ /* 0x000fe80000100800 */
[----:B------:R-:W3:Y:S04]  /*103f0*/  LDL.LU R72, [R1+0x390] ;  /* 0x0003900001487983 */ /* 0x000ee80000300800 */
[----:B------:R-:W-:Y:S04]  /*10400*/  STL [R1+0x380], R22 ;  /* 0x0003801601007387 */ /* 0x000fe80000100800 */
[----:B----4-:R-:W4:Y:S04]  /*10410*/  LDL.LU R46, [R1+0x398] ;  /* 0x00039800012e7983 */ /* 0x010f280000300800 */
        /* <DEDUP_REMOVED lines=11> */
[--C-:B------:R-:W-:Y:S01]  /*104d0*/  IMAD.X R44, R44, 0x1, R70.reuse, P5 ;  /* 0x000000012c2c7824 */ /* 0x100fe200028e0646 */
[-C--:B----4-:R-:W-:Y:S01]  /*104e0*/  IADD3 R46, P5, PT, R46, R71.reuse, RZ ;  /* 0x000000472e2e7210 */ /* 0x090fe20007fbe0ff */
        /* <DEDUP_REMOVED lines=15> */
[----:B------:R0:W-:Y:S04]  /*105e0*/  STL [R1+0x390], R72 ;  /* 0x0003904801007387 */ /* 0x0001e80000100800 */
        /* <DEDUP_REMOVED lines=10> */
[----:B-1----:R-:W-:Y:S01]  /*10690*/  @P4 IMAD.MOV.U32 R4, RZ, RZ, R72 ;  /* 0x000000ffff044224 */ /* 0x002fe200078e0048 */
        /* <DEDUP_REMOVED lines=9> */
[----:B------:R3:W-:Y:S04]  /*10730*/  STL [R1+0x394], R47 ;  /* 0x0003942f01007387 */ /* 0x0007e80000100800 */
[----:B0-----:R-:W4:Y:S01]  /*10740*/  LDL.LU R72, [R1+0x3ac] ;  /* 0x0003ac0001487983 */ /* 0x001f220000300800 */
[----:B--2---:R-:W-:-:S02]  /*10750*/  @P1 IMAD.MOV.U32 R4, RZ, RZ, R46 ;  /* 0x000000ffff041224 */ /* 0x004fc400078e002e */
[----:B-1----:R-:W-:Y:S01]  /*10760*/  @P1 IMAD.MOV.U32 R5, RZ, RZ, R47 ;  /* 0x000000ffff051224 */ /* 0x002fe200078e002f */
[----:B------:R-:W2:Y:S04]  /*10770*/  LDL.LU R46, [R1+0x3b8] ;  /* 0x0003b800012e7983 */ /* 0x000ea80000300800 */
[----:B------:R0:W-:Y:S04]  /*10780*/  STL [R1+0x3a0], R22 ;  /* 0x0003a01601007387 */ /* 0x0001e80000100800 */
[----:B------:R1:W5:Y:S04]  /*10790*/  @P1 LDG.E.U16 R18, desc[UR20][R4.64] ;  /* 0x0000001404121981 */ /* 0x000368000c1e1500 */
[----:B------:R0:W-:Y:S04]  /*107a0*/  STL [R1+0x39c], R44 ;  /* 0x00039c2c01007387 */ /* 0x0001e80000100800 */
[----:B---3--:R-:W3:Y:S01]  /*107b0*/  LDL.LU R47, [R1+0x3b4] ;  /* 0x0003b400012f7983 */ /* 0x008ee20000300800 */
[----:B-1----:R-:W-:-:S02]  /*107c0*/  @P3 IMAD.MOV.U32 R4, RZ, RZ, R22 ;  /* 0x000000ffff043224 */ /* 0x002fc400078e0016 */
[----:B------:R-:W-:Y:S01]  /*107d0*/  @P3 IMAD.MOV.U32 R5, RZ, RZ, R44 ;  /* 0x000000ffff053224 */ /* 0x000fe200078e002c */
[----:B------:R1:W-:Y:S04]  /*107e0*/  STL [R1+0x3a8], R93 ;  /* 0x0003a85d01007387 */ /* 0x0003e80000100800 */
[----:B0-----:R-:W3:Y:S04]  /*107f0*/  LDL.LU R22, [R1+0x3c0] ;  /* 0x0003c00001167983 */ /* 0x001ee80000300800 */
[----:B------:R-:W-:Y:S04]  /*10800*/  STL [R1+0x3b0], R3 ;  /* 0x0003b00301007387 */ /* 0x000fe80000100800 */
[----:B------:R-:W3:Y:S04]  /*10810*/  LDL.LU R44, [R1+0x3c8] ;  /* 0x0003c800012c7983 */ /* 0x000ee80000300800 */
[----:B------:R0:W5:Y:S04]  /*10820*/  @P3 LDG.E.U16 R26, desc[UR20][R4.64] ;  /* 0x00000014041a3981 */ /* 0x000168000c1e1500 */
[----:B------:R-:W3:Y:S01]  /*10830*/  LDL.LU R5, [R1+0x3a4] ;  /* 0x0003a40001057983 */ /* 0x000ee20000300800 */
[----:B------:R-:W-:-:S02]  /*10840*/  ISETP.GT.AND P4, PT, R42, 0x1e, PT ;  /* 0x0000001e2a00780c */ /* 0x000fc40003f84270 */
[C---:B------:R-:W-:Y:S02]  /*10850*/  ISETP.GT.AND P1, PT, R42.reuse, 0x1f, PT ;  /* 0x0000001f2a00780c */ /* 0x040fe40003f24270 */
[----:B------:R-:W-:Y:S02]  /*10860*/  PRMT R19, RZ, 0x7610, R19 ;  /* 0x00007610ff137816 */ /* 0x000fe40000000013 */
[----:B------:R-:W-:Y:S02]  /*10870*/  ISETP.GT.AND P3, PT, R42, 0x20, PT ;  /* 0x000000202a00780c */ /* 0x000fe40003f64270 */
[----:B------:R-:W-:-:S05]  /*10880*/  PRMT R25, RZ, 0x7610, R25 ;  /* 0x00007610ff197816 */ /* 0x000fca0000000019 */
[----:B0-----:R-:W-:Y:S01]  /*10890*/  @P4 IMAD.MOV.U32 R4, RZ, RZ, R93 ;  /* 0x000000ffff044224 */ /* 0x001fe200078e005d */
[----:B------:R-:W-:Y:S01]  /*108a0*/  PRMT R20, RZ, 0x7610, R20 ;  /* 0x00007610ff147816 */ /* 0x000fe20000000014 */
[----:B----4-:R-:W-:Y:S01]  /*108b0*/  IMAD.X R72, R72, 0x1, R70, P5 ;  /* 0x0000000148487824 */ /* 0x010fe200028e0646 */
[----:B--2---:R-:W-:-:S05]  /*108c0*/  IADD3 R46, P5, PT, R46, R71, RZ ;  /* 0x000000472e2e7210 */ /* 0x004fca0007fbe0ff */
[--C-:B---3--:R-:W-:Y:S01]  /*108d0*/  IMAD.X R47, R47, 0x1, R70.reuse, P5 ;  /* 0x000000012f2f7824 */ /* 0x108fe200028e0646 */
[----:B------:R-:W-:Y:S01]  /*108e0*/  IADD3 R44, P5, PT, R44, R71, RZ ;  /* 0x000000472c2c7210 */ /* 0x000fe20007fbe0ff */
[----:B------:R-:W-:-:S05]  /*108f0*/  IMAD.X R5, R5, 0x1, R70, P6 ;  /* 0x0000000105057824 */ /* 0x000fca00030e0646 */
[----:B------:R0:W-:Y:S04]  /*10900*/  STL [R1+0x3a4], R5 ;  /* 0x0003a40501007387 */ /* 0x0001e80000100800 */
[----:B------:R2:W5:Y:S01]  /*10910*/  @P4 LDG.E.U16 R19, desc[UR20][R4.64] ;  /* 0x0000001404134981 */ /* 0x000562000c1e1500 */
[----:B------:R-:W-:-:S03]  /*10920*/  IADD3 R22, P6, PT, R22, R71, RZ ;  /* 0x0000004716167210 */ /* 0x000fc60007fde0ff */
[----:B------:R-:W-:Y:S04]  /*10930*/  STL [R1+0x3ac], R72 ;  /* 0x0003ac4801007387 */ /* 0x000fe80000100800 */
[----:B-1----:R-:W3:Y:S01]  /*10940*/  LDL.LU R93, [R1+0x3c4] ;  /* 0x0003c400015d7983 */ /* 0x002ee20000300800 */
[----:B--2---:R-:W-:Y:S02]  /*10950*/  @P1 IMAD.MOV.U32 R4, RZ, RZ, R3 ;  /* 0x000000ffff041224 */ /* 0x004fe400078e0003 */
[----:B0-----:R-:W-:Y:S01]  /*10960*/  @P1 IMAD.MOV.U32 R5, RZ, RZ, R72 ;  /* 0x000000ffff051224 */ /* 0x001fe200078e0048 */
[----:B------:R-:W2:Y:S04]  /*10970*/  LDL.LU R3, [R1+0x3d0] ;  /* 0x0003d00001037983 */ /* 0x000ea80000300800 */
[----:B------:R0:W5:Y:S04]  /*10980*/  @P1 LDG.E.U16 R25, desc[UR20][R4.64] ;  /* 0x0000001404191981 */ /* 0x000168000c1e1500 */
[----:B------:R-:W-:Y:S04]  /*10990*/  STL [R1+0x3b8], R46 ;  /* 0x0003b82e01007387 */ /* 0x000fe80000100800 */
[----:B------:R1:W-:Y:S01]  /*109a0*/  STL [R1+0x3b4], R47 ;  /* 0x0003b42f01007387 */ /* 0x0003e20000100800 */
[----:B0-----:R-:W-:-:S02]  /*109b0*/  @P3 IMAD.MOV.U32 R4, RZ, RZ, R46 ;  /* 0x000000ffff043224 */ /* 0x001fc400078e002e */
[----:B------:R-:W-:-:S05]  /*109c0*/  @P3 IMAD.MOV.U32 R5, RZ, RZ, R47 ;  /* 0x000000ffff053224 */ /* 0x000fca00078e002f */
[----:B------:R0:W5:Y:S04]  /*109d0*/  @P3 LDG.E.U16 R20, desc[UR20][R4.64] ;  /* 0x0000001404143981 */ /* 0x000168000c1e1500 */
[----:B-1----:R-:W4:Y:S04]  /*109e0*/  LDL.LU R47, [R1+0x3cc] ;  /* 0x0003cc00012f7983 */ /* 0x002f280000300800 */
[----:B------:R1:W-:Y:S01]  /*109f0*/  STL [R1+0x3c0], R22 ;  /* 0x0003c01601007387 */ /* 0x0003e20000100800 */
[----:B0-----:R-:W-:-:S03]  /*10a00*/  IMAD.MOV.U32 R5, RZ, RZ, R22 ;  /* 0x000000ffff057224 */ /* 0x001fc600078e0016 */
[----:B------:R-:W4:Y:S04]  /*10a10*/  LDL.LU R46, [R1+0x3d8] ;  /* 0x0003d800012e7983 */ /* 0x000f280000300800 */
[----:B------:R-:W-:Y:S04]  /*10a20*/  STL [R1+0x3c8], R44 ;  /* 0x0003c82c01007387 */ /* 0x000fe80000100800 */
[----:B------:R-:W4:Y:S04]  /*10a30*/  LDL.LU R72, [R1+0x3e0] ;  /* 0x0003e00001487983 */ /* 0x000f280000300800 */
[----:B-1----:R-:W4:Y:S04]  /*10a40*/  LDL.LU R22, [R1+0x8a0] ;  /* 0x0008a00001167983 */ /* 0x002f280000300800 */
[----:B------:R-:W4:Y:S01]  /*10a50*/  LDL.LU R4, [R1+0x3bc] ;  /* 0x0003bc0001047983 */ /* 0x000f220000300800 */
[----:B------:R-:W-:-:S02]  /*10a60*/  ISETP.GT.AND P4, PT, R42, 0x21, PT ;  /* 0x000000212a00780c */ /* 0x000fc40003f84270 */
[C---:B------:R-:W-:Y:S02]  /*10a70*/  ISETP.GT.AND P1, PT, R42.reuse, 0x22, PT ;  /* 0x000000222a00780c */ /* 0x040fe40003f24270 */
[----:B------:R-:W-:Y:S02]  /*10a80*/  PRMT R24, RZ, 0x7610, R24 ;  /* 0x00007610ff187816 */ /* 0x000fe40000000018 */
[----:B------:R-:W-:Y:S02]  /*10a90*/  ISETP.GT.AND P3, PT, R42, 0x23, PT ;  /* 0x000000232a00780c */ /* 0x000fe40003f64270 */
[----:B------:R-:W-:Y:S02]  /*10aa0*/  PRMT R21, RZ, 0x7610, R21 ;  /* 0x00007610ff157816 */ /* 0x000fe40000000015 */
[----:B------:R-:W-:Y:S01]  /*10ab0*/  PRMT R23, RZ, 0x7610, R23 ;  /* 0x00007610ff177816 */ /* 0x000fe20000000017 */
[----:B---3--:R-:W-:Y:S01]  /*10ac0*/  IMAD.X R93, R93, 0x1, R70, P5 ;  /* 0x000000015d5d7824 */ /* 0x008fe200028e0646 */
[----:B--2---:R-:W-:-:S05]  /*10ad0*/  IADD3 R3, P5, PT, R3, R71, RZ ;  /* 0x0000004703037210 */ /* 0x004fca0007fbe0ff */
[--C-:B----4-:R-:W-:Y:S02]  /*10ae0*/  IMAD.X R47, R47, 0x1, R70.reuse, P5 ;  /* 0x000000012f2f7824 */ /* 0x110fe400028e0646 */
[----:B------:R-:W-:-:S05]  /*10af0*/  IMAD.X R4, R4, 0x1, R70, P6 ;  /* 0x0000000104047824 */ /* 0x000fca00030e0646 */
[-C--:B------:R-:W-:Y:S01]  /*10b00*/  @P4 LOP3.LUT R5, R5, R4.reuse, RZ, 0x3c, !PT ;  /* 0x0000000405054212 */ /* 0x080fe200078e3cff */
[----:B------:R0:W-:Y:S03]  /*10b10*/  STL [R1+0x3bc], R4 ;  /* 0x0003bc0401007387 */ /* 0x0001e60000100800 */
[----:B0-----:R-:W-:-:S04]  /*10b20*/  @P4 LOP3.LUT R4, R5, R4, RZ, 0x3c, !PT ;  /* 0x0000000405044212 */ /* 0x001fc800078e3cff */
[----:B------:R-:W-:-:S05]  /*10b30*/  @P4 LOP3.LUT R5, R5, R4, RZ, 0x3c, !PT ;  /* 0x0000000405054212 */ /* 0x000fca00078e3cff */
[----:B------:R0:W5:Y:S01]  /*10b40*/  @P4 LDG.E.U16 R24, desc[UR20][R4.64] ;  /* 0x0000001404184981 */ /* 0x000162000c1e1500 */
[----:B------:R-:W-:-:S03]  /*10b50*/  IADD3 R46, P6, PT, R46, R71, RZ ;  /* 0x000000472e2e7210 */ /* 0x000fc60007fde0ff */
[----:B------:R1:W-:Y:S01]  /*10b60*/  STL [R1+0x3c4], R93 ;  /* 0x0003c45d01007387 */ /* 0x0003e20000100800 */
[----:B0-----:R-:W-:Y:S02]  /*10b70*/  @P1 IMAD.MOV.U32 R4, RZ, RZ, R44 ;  /* 0x000000ffff041224 */ /* 0x001fe400078e002c */
[----:B------:R-:W-:Y:S02]  /*10b80*/  @P1 IMAD.MOV.U32 R5, RZ, RZ, R93 ;  /* 0x000000ffff051224 */ /* 0x000fe400078e005d */
[----:B-1----:R-:W2:Y:S01]  /*10b90*/  LDL.LU R93, [R1+0x3dc] ;  /* 0x0003dc00015d7983 */ /* 0x002ea20000300800 */
[----:B------:R-:W-:-:S03]  /*10ba0*/  IADD3 R72, P5, PT, R72, R71, RZ ;  /* 0x0000004748487210 */ /* 0x000fc60007fbe0ff */
[----:B------:R0:W5:Y:S04]  /*10bb0*/  @P1 LDG.E.U16 R21, desc[UR20][R4.64] ;  /* 0x0000001404151981 */ /* 0x000168000c1e1500 */
[----:B------:R-:W3:Y:S04]  /*10bc0*/  LDL.LU R44, [R1+0x3e8] ;  /* 0x0003e800012c7983 */ /* 0x000ee80000300800 */
[----:B------:R1:W-:Y:S01]  /*10bd0*/  STL [R1+0x3d0], R3 ;  /* 0x0003d00301007387 */ /* 0x0003e20000100800 */
[----:B0-----:R-:W-:Y:S02]  /*10be0*/  @P3 IMAD.MOV.U32 R4, RZ, RZ, R3 ;  /* 0x000000ffff043224 */ /* 0x001fe400078e0003 */
[----:B------:R-:W-:Y:S01]  /*10bf0*/  @P3 IMAD.MOV.U32 R5, RZ, RZ, R47 ;  /* 0x000000ffff053224 */ /* 0x000fe200078e002f */
[----:B------:R0:W-:Y:S04]  /*10c00*/  STL [R1+0x3cc], R47 ;  /* 0x0003cc2f01007387 */ /* 0x0001e80000100800 */
[----:B------:R4:W5:Y:S04]  /*10c10*/  @P3 LDG.E.U16 R23, desc[UR20][R4.64] ;  /* 0x0000001404173981 */ /* 0x000968000c1e1500 */
[----:B-1----:R-:W2:Y:S04]  /*10c20*/  LDL.LU R3, [R1+0x3f0] ;  /* 0x0003f00001037983 */ /* 0x002ea80000300800 */
[----:B------:R1:W-:Y:S01]  /*10c30*/  STL [R1+0x3d8], R46 ;  /* 0x0003d82e01007387 */ /* 0x0003e20000100800 */
[----:B----4-:R-:W-:-:S03]  /*10c40*/  IMAD.MOV.U32 R5, RZ, RZ, R46 ;  /* 0x000000ffff057224 */ /* 0x010fc600078e002e */
[----:B0-----:R-:W4:Y:S04]  /*10c50*/  LDL.LU R47, [R1+0x3f8] ;  /* 0x0003f800012f7983 */ /* 0x001f280000300800 */
[----:B------:R-:W-:Y:S04]  /*10c60*/  STL [R1+0x3e0], R72 ;  /* 0x0003e04801007387 */ /* 0x000fe80000100800 */
[----:B-1----:R-:W2:Y:S04]  /*10c70*/  LDL.LU R46, [R1+0x89c] ;  /* 0x00089c00012e7983 */ /* 0x002ea80000300800 */
[----:B------:R-:W2:Y:S01]  /*10c80*/  LDL.LU R4, [R1+0x3d4] ;  /* 0x0003d40001047983 */ /* 0x000ea20000300800 */
[----:B------:R-:W-:-:S02]  /*10c90*/  ISETP.GT.AND P4, PT, R42, 0x24, PT ;  /* 0x000000242a00780c */ /* 0x000fc40003f84270 */
[----:B------:R-:W-:Y:S01]  /*10ca0*/  PRMT R45, RZ, 0x7610, R45 ;  /* 0x00007610ff2d7816 */ /* 0x000fe2000000002d */
[----:B--2---:R-:W-:-:S10]  /*10cb0*/  IMAD.X R4, R4, 0x1, R70, P6 ;  /* 0x0000000104047824 */ /* 0x004fd400030e0646 */
[-C--:B------:R-:W-:Y:S01]  /*10cc0*/  @P4 LOP3.LUT R5, R5, R4.reuse, RZ, 0x3c, !PT ;  /* 0x0000000405054212 */ /* 0x080fe200078e3cff */
[----:B------:R0:W-:Y:S03]  /*10cd0*/  STL [R1+0x3d4], R4 ;  /* 0x0003d40401007387 */ /* 0x0001e60000100800 */
[----:B0-----:R-:W-:-:S04]  /*10ce0*/  @P4 LOP3.LUT R4, R5, R4, RZ, 0x3c, !PT ;  /* 0x0000000405044212 */ /* 0x001fc800078e3cff */
[----:B------:R-:W-:-:S05]  /*10cf0*/  @P4 LOP3.LUT R5, R5, R4, RZ, 0x3c, !PT ;  /* 0x0000000405054212 */ /* 0x000fca00078e3cff */
[----:B------:R0:W2:Y:S01]  /*10d00*/  @P4 LDG.E.U16 R45, desc[UR20][R4.64] ;  /* 0x00000014042d4981 */ /* 0x0000a2000c1e1500 */
[----:B------:R-:W-:Y:S01]  /*10d10*/  ISETP.GT.AND P1, PT, R42, 0x25, PT ;  /* 0x000000252a00780c */ /* 0x000fe20003f24270 */
[----:B------:R-:W-:Y:S01]  /*10d20*/  IMAD.X R93, R93, 0x1, R70, P5 ;  /* 0x000000015d5d7824 */ /* 0x000fe200028e0646 */
[----:B------:R-:W-:Y:S02]  /*10d30*/  PRMT R22, RZ, 0x7610, R22 ;  /* 0x00007610ff167816 */ /* 0x000fe40000000016 */
[----:B---3--:R-:W-:Y:S02]  /*10d40*/  IADD3 R44, P5, PT, R44, R71, RZ ;  /* 0x000000472c2c7210 */ /* 0x008fe40007fbe0ff */
[----:B------:R-:W-:Y:S07]  /*10d50*/  STL [R1+0x3dc], R93 ;  /* 0x0003dc5d01007387 */ /* 0x000fee0000100800 */
[----:B0-----:R-:W-:-:S02]  /*10d60*/  @P1 IMAD.MOV.U32 R4, RZ, RZ, R72 ;  /* 0x000000ffff041224 */ /* 0x001fc400078e0048 */
[----:B------:R-:W-:-:S05]  /*10d70*/  @P1 IMAD.MOV.U32 R5, RZ, RZ, R93 ;  /* 0x000000ffff051224 */ /* 0x000fca00078e005d */
[----:B------:R0:W5:Y:S02]  /*10d80*/  @P1 LDG.E.U16 R22, desc[UR20][R4.64] ;  /* 0x0000001404161981 */ /* 0x000164000c1e1500 */
[----:B0-----:R-:W-:Y:S02]  /*10d90*/  IMAD.MOV.U32 R5, RZ, RZ, R44 ;  /* 0x000000ffff057224 */ /* 0x001fe400078e002c */
[----:B--2---:R0:W-:Y:S04]  /*10da0*/  STL [R1+0xb0], R45 ;  /* 0x0000b02d01007387 */ /* 0x0041e80000100800 */
[----:B0-----:R-:W2:Y:S04]  /*10db0*/  LDL.LU R45, [R1+0x898] ;  /* 0x00089800012d7983 */ /* 0x001ea80000300800 */
[----:B------:R-:W3:Y:S04]  /*10dc0*/  LDL.LU R93, [R1+0x3f4] ;  /* 0x0003f400015d7983 */ /* 0x000ee80000300800 */
[----:B------:R-:W2:Y:S04]  /*10dd0*/  LDL.LU R72, [R1+0x400] ;  /* 0x0004000001487983 */ /* 0x000ea80000300800 */
[----:B------:R0:W-:Y:S04]  /*10de0*/  STL [R1+0x3e8], R44 ;  /* 0x0003e82c01007387 */ /* 0x0001e80000100800 */
[----:B0-----:R-:W2:Y:S04]  /*10df0*/  LDL.LU R44, [R1+0x894] ;  /* 0x00089400012c7983 */ /* 0x001ea80000300800 */
[----:B------:R-:W2:Y:S01]  /*10e00*/  LDL.LU R4, [R1+0x3e4] ;  /* 0x0003e40001047983 */ /* 0x000ea20000300800 */
[----:B------:R-:W-:-:S02]  /*10e10*/  ISETP.GT.AND P3, PT, R42, 0x26, PT ;  /* 0x000000262a00780c */ /* 0x000fc40003f64270 */
[----:B------:R-:W-:Y:S02]  /*10e20*/  PRMT R90, RZ, 0x7610, R90 ;  /* 0x00007610ff5a7816 */ /* 0x000fe4000000005a */
[----:B------:R-:W-:Y:S01]  /*10e30*/  IADD3 R3, P6, PT, R3, R71, RZ ;  /* 0x0000004703037210 */ /* 0x000fe20007fde0ff */
[----:B--2---:R-:W-:-:S08]  /*10e40*/  IMAD.X R4, R4, 0x1, R70, P5 ;  /* 0x0000000104047824 */ /* 0x004fd000028e0646 */
[-C--:B------:R-:W-:Y:S01]  /*10e50*/  @P3 LOP3.LUT R5, R5, R4.reuse, RZ, 0x3c, !PT ;  /* 0x0000000405053212 */ /* 0x080fe200078e3cff */
[----:B------:R0:W-:Y:S03]  /*10e60*/  STL [R1+0x3e4], R4 ;  /* 0x0003e40401007387 */ /* 0x0001e60000100800 */
[----:B0-----:R-:W-:-:S04]  /*10e70*/  @P3 LOP3.LUT R4, R5, R4, RZ, 0x3c, !PT ;  /* 0x0000000405043212 */ /* 0x001fc800078e3cff */
[----:B------:R-:W-:Y:S01]  /*10e80*/  @P3 LOP3.LUT R5, R5, R4, RZ, 0x3c, !PT ;  /* 0x0000000405053212 */ /* 0x000fe200078e3cff */
[----:B------:R0:W-:Y:S04]  /*10e90*/  STL [R1+0x3f0], R3 ;  /* 0x0003f00301007387 */ /* 0x0001e80000100800 */
[----:B------:R1:W2:Y:S04]  /*10ea0*/  @P3 LDG.E.U16 R90, desc[UR20][R4.64] ;  /* 0x00000014045a3981 */ /* 0x0002a8000c1e1500 */
[----:B------:R-:W2:Y:S01]  /*10eb0*/  LDL.LU R4, [R1+0x3ec] ;  /* 0x0003ec0001047983 */ /* 0x000ea20000300800 */
[C---:B------:R-:W-:Y:S01]  /*10ec0*/  ISETP.GT.AND P4, PT, R42.reuse, 0x27, PT ;  /* 0x000000272a00780c */ /* 0x040fe20003f84270 */
[----:B-1----:R-:W-:Y:S01]  /*10ed0*/  IMAD.MOV.U32 R5, RZ, RZ, R3 ;  /* 0x000000ffff057224 */ /* 0x002fe200078e0003 */
[----:B----4-:R-:W-:Y:S01]  /*10ee0*/  IADD3 R47, P5, PT, R47, R71, RZ ;  /* 0x000000472f2f7210 */ /* 0x010fe20007fbe0ff */
[----:B0-----:R-:W4:Y:S01]  /*10ef0*/  LDL.LU R3, [R1+0x408] ;  /* 0x0004080001037983 */ /* 0x001f220000300800 */
[----:B------:R-:W-:-:S03]  /*10f00*/  ISETP.GT.AND P1, PT, R42, 0x28, PT ;  /* 0x000000282a00780c */ /* 0x000fc60003f24270 */
[----:B------:R-:W-:Y:S01]  /*10f10*/  STL [R1+0x3f8], R47 ;  /* 0x0003f82f01007387 */ /* 0x000fe20000100800 */
[----:B------:R-:W-:Y:S01]  /*10f20*/  PRMT R45, RZ, 0x7610, R45 ;  /* 0x00007610ff2d7816 */ /* 0x000fe2000000002d */
[----:B---3--:R-:W-:Y:S01]  /*10f30*/  IMAD.X R93, R93, 0x1, R70, P5 ;  /* 0x000000015d5d7824 */ /* 0x008fe200028e0646 */
[----:B------:R-:W-:Y:S01]  /*10f40*/  PRMT R46, RZ, 0x7610, R46 ;  /* 0x00007610ff2e7816 */ /* 0x000fe2000000002e */
[----:B--2---:R0:W-:Y:S01]  /*10f50*/  STL [R1+0xac], R90 ;  /* 0x0000ac5a01007387 */ /* 0x0041e20000100800 */
[----:B------:R-:W-:-:S03]  /*10f60*/  IMAD.X R4, R4, 0x1, R70, P6 ;  /* 0x0000000104047824 */ /* 0x000fc600030e0646 */
[----:B0-----:R-:W2:Y:S02]  /*10f70*/  LDL.LU R90, [R1+0x410] ;  /* 0x00041000015a7983 */ /* 0x001ea40000300800 */
[-C--:B------:R-:W-:Y:S02]  /*10f80*/  @P4 LOP3.LUT R5, R5, R4.reuse, RZ, 0x3c, !PT ;  /* 0x0000000405054212 */ /* 0x080fe400078e3cff */
[----:B------:R0:W-:Y:S02]  /*10f90*/  STL [R1+0x3ec], R4 ;  /* 0x0003ec0401007387 */ /* 0x0001e40000100800 */
[----:B0-----:R-:W-:-:S04]  /*10fa0*/  @P4 LOP3.LUT R4, R5, R4, RZ, 0x3c, !PT ;  /* 0x0000000405044212 */ /* 0x001fc800078e3cff */
[----:B------:R-:W-:-:S05]  /*10fb0*/  @P4 LOP3.LUT R5, R5, R4, RZ, 0x3c, !PT ;  /* 0x0000000405054212 */ /* 0x000fca00078e3cff */
[----:B------:R0:W3:Y:S02]  /*10fc0*/  @P4 LDG.E.U16 R45, desc[UR20][R4.64] ;  /* 0x00000014042d4981 */ /* 0x0000e4000c1e1500 */
[----:B0-----:R-:W-:Y:S02]  /*10fd0*/  IMAD.MOV.U32 R5, RZ, RZ, R93 ;  /* 0x000000ffff057224 */ /* 0x001fe400078e005d */
[----:B------:R-:W-:-:S05]  /*10fe0*/  @P1 IMAD.MOV.U32 R4, RZ, RZ, R47 ;  /* 0x000000ffff041224 */ /* 0x000fca00078e002f */
[----:B------:R-:W2:Y:S01]  /*10ff0*/  @P1 LDG.E.U16 R46, desc[UR20][R4.64] ;  /* 0x00000014042e1981 */ /* 0x000ea2000c1e1500 */
[----:B------:R-:W-:-:S03]  /*11000*/  IADD3 R72, P5, PT, R72, R71, RZ ;  /* 0x0000004748487210 */ /* 0x000fc60007fbe0ff */
[----:B------:R-:W-:Y:S04]  /*11010*/  STL [R1+0x3f4], R93 ;  /* 0x0003f45d01007387 */ /* 0x000fe80000100800 */
[----:B---3--:R0:W-:Y:S04]  /*11020*/  STL [R1+0xa4], R45 ;  /* 0x0000a42d01007387 */ /* 0x0081e80000100800 */
[----:B0-----:R-:W3:Y:S04]  /*11030*/  LDL.LU R45, [R1+0x890] ;  /* 0x00089000012d7983 */ /* 0x001ee80000300800 */
[----:B------:R-:W3:Y:S04]  /*11040*/  LDL.LU R93, [R1+0x88c] ;  /* 0x00088c00015d7983 */ /* 0x000ee80000300800 */
[----:B------:R-:W3:Y:S04]  /*11050*/  LDL.LU R47, [R1+0x40c] ;  /* 0x00040c00012f7983 */ /* 0x000ee80000300800 */
[----:B--2---:R0:W-:Y:S04]  /*11060*/  STL [R1+0xa8], R46 ;  /* 0x0000a82e01007387 */ /* 0x0041e80000100800 */
[----:B0-----:R-:W2:Y:S04]  /*11070*/  LDL.LU R46, [R1+0x888] ;  /* 0x00088800012e7983 */ /* 0x001ea80000300800 */
[----:B------:R0:W-:Y:S04]  /*11080*/  STL [R1+0x400], R72 ;  /* 0x0004004801007387 */ /* 0x0001e80000100800 */
[----:B------:R-:W2:Y:S01]  /*11090*/  LDL.LU R4, [R1+0x3fc] ;  /* 0x0003fc0001047983 */ /* 0x000ea20000300800 */
[----:B------:R-:W-:Y:S01]  /*110a0*/  ISETP.GT.AND P3, PT, R42, 0x29, PT ;  /* 0x000000292a00780c */ /* 0x000fe20003f64270 */
[----:B------:R-:W-:-:S02]  /*110b0*/  IMAD.MOV.U32 R5, RZ, RZ, R72 ;  /* 0x000000ffff057224 */ /* 0x000fc400078e0048 */
[----:B0-----:R-:W3:Y:S01]  /*110c0*/  LDL.LU R72, [R1+0x418] ;  /* 0x0004180001487983 */ /* 0x001ee20000300800 */
[----:B------:R-:W-:Y:S02]  /*110d0*/  PRMT R50, RZ, 0x7610, R50 ;  /* 0x00007610ff327816 */ /* 0x000fe40000000032 */
[----:B----4-:R-:W-:Y:S01]  /*110e0*/  IADD3 R3, P6, PT, R3, R71, RZ ;  /* 0x0000004703037210 */ /* 0x010fe20007fde0ff */
[----:B--2---:R-:W-:-:S06]  /*110f0*/  IMAD.X R4, R4, 0x1, R70, P5 ;  /* 0x0000000104047824 */ /* 0x004fcc00028e0646 */
[-C--:B------:R-:W-:Y:S01]  /*11100*/  @P3 LOP3.LUT R5, R5, R4.reuse, RZ, 0x3c, !PT ;  /* 0x0000000405053212 */ /* 0x080fe200078e3cff */
[----:B------:R0:W-:Y:S03]  /*11110*/  STL [R1+0x3fc], R4 ;  /* 0x0003fc0401007387 */ /* 0x0001e60000100800 */
[----:B0-----:R-:W-:-:S04]  /*11120*/  @P3 LOP3.LUT R4, R5, R4, RZ, 0x3c, !PT ;  /* 0x0000000405043212 */ /* 0x001fc800078e3cff */
[----:B------:R-:W-:Y:S01]  /*11130*/  @P3 LOP3.LUT R5, R5, R4, RZ, 0x3c, !PT ;  /* 0x0000000405053212 */ /* 0x000fe200078e3cff */
[----:B------:R0:W-:Y:S04]  /*11140*/  STL [R1+0x408], R3 ;  /* 0x0004080301007387 */ /* 0x0001e80000100800 */
[----:B------:R1:W2:Y:S04]  /*11150*/  @P3 LDG.E.U16 R50, desc[UR20][R4.64] ;  /* 0x0000001404323981 */ /* 0x0002a8000c1e1500 */
[----:B------:R-:W4:Y:S01]  /*11160*/  LDL.LU R4, [R1+0x404] ;  /* 0x0004040001047983 */ /* 0x000f220000300800 */
[----:B------:R-:W-:Y:S01]  /*11170*/  ISETP.GT.AND P4, PT, R42, 0x2a, PT ;  /* 0x0000002a2a00780c */ /* 0x000fe20003f84270 */
[----:B-1----:R-:W-:Y:S01]  /*11180*/  IMAD.MOV.U32 R5, RZ, RZ, R3 ;  /* 0x000000ffff057224 */ /* 0x002fe200078e0003 */
[----:B------:R-:W-:Y:S01]  /*11190*/  IADD3 R90, P5, PT, R90, R71, RZ ;  /* 0x000000475a5a7210 */ /* 0x000fe20007fbe0ff */
[----:B0-----:R-:W4:Y:S01]  /*111a0*/  LDL.LU R3, [R1+0x420] ;  /* 0x0004200001037983 */ /* 0x001f220000300800 */
[----:B------:R-:W-:-:S03]  /*111b0*/  ISETP.GT.AND P1, PT, R42, 0x2b, PT ;  /* 0x0000002b2a00780c */ /* 0x000fc60003f24270 */
[----:B------:R-:W-:Y:S01]  /*111c0*/  STL [R1+0x410], R90 ;  /* 0x0004105a01007387 */ /* 0x000fe20000100800 */
[----:B------:R-:W-:Y:S01]  /*111d0*/  PRMT R92, RZ, 0x7610, R92 ;  /* 0x00007610ff5c7816 */ /* 0x000fe2000000005c */
[--C-:B---3--:R-:W-:Y:S01]  /*111e0*/  IMAD.X R47, R47, 0x1, R70.reuse, P5 ;  /* 0x000000012f2f7824 */ /* 0x108fe200028e0646 */
[----:B------:R-:W-:Y:S01]  /*111f0*/  PRMT R91, RZ, 0x7610, R91 ;  /* 0x00007610ff5b7816 */ /* 0x000fe2000000005b */
[----:B--2---:R0:W-:Y:S01]  /*11200*/  STL [R1+0xa0], R50 ;  /* 0x0000a03201007387 */ /* 0x0041e20000100800 */
[----:B----4-:R-:W-:-:S03]  /*11210*/  IMAD.X R4, R4, 0x1, R70, P6 ;  /* 0x0000000104047824 */ /* 0x010fc600030e0646 */
        /* <DEDUP_REMOVED lines=8> */
[----:B------:R-:W4:Y:S01]  /*112a0*/  @P1 LDG.E.U16 R91, desc[UR20][R4.64] ;  /* 0x00000014045b1981 */ /* 0x000f22000c1e1500 */
[----:B------:R-:W-:-:S03]  /*112b0*/  IADD3 R72, P5, PT, R72, R71, RZ ;  /* 0x0000004748487210 */ /* 0x000fc60007fbe0ff */
[----:B------:R-:W-:Y:S04]  /*112c0*/  STL [R1+0x40c], R47 ;  /* 0x00040c2f01007387 */ /* 0x000fe80000100800 */
[----:B---3--:R0:W-:Y:S04]  /*112d0*/  STL [R1+0x9c], R92 ;  /* 0x00009c5c01007387 */ /* 0x0081e80000100800 */
[----:B0-----:R-:W3:Y:S04]  /*112e0*/  LDL.LU R92, [R1+0x884] ;  /* 0x00088400015c7983 */ /* 0x001ee80000300800 */
[----:B------:R-:W2:Y:S04]  /*112f0*/  LDL.LU R47, [R1+0x880] ;  /* 0x00088000012f7983 */ /* 0x000ea80000300800 */
[----:B------:R-:W2:Y:S04]  /*11300*/  LDL.LU R90, [R1+0x424] ;  /* 0x00042400015a7983 */ /* 0x000ea80000300800 */
[----:B----4-:R0:W-:Y:S04]  /*11310*/  STL [R1+0x98], R91 ;  /* 0x0000985b01007387 */ /* 0x0101e80000100800 */
[----:B0-----:R-:W4:Y:S04]  /*11320*/  LDL.LU R91, [R1+0x87c] ;  /* 0x00087c00015b7983 */ /* 0x001f280000300800 */
[----:B------:R0:W-:Y:S04]  /*11330*/  STL [R1+0x418], R72 ;  /* 0x0004184801007387 */ /* 0x0001e80000100800 */
[----:B------:R-:W2:Y:S01]  /*11340*/  LDL.LU R4, [R1+0x414] ;  /* 0x0004140001047983 */ /* 0x000ea20000300800 */
[----:B------:R-:W-:Y:S01]  /*11350*/  ISETP.GT.AND P3, PT, R42, 0x2c, PT ;  /* 0x0000002c2a00780c */ /* 0x000fe20003f64270 */
[----:B------:R-:W-:-:S02]  /*11360*/  IMAD.MOV.U32 R5, RZ, RZ, R72 ;  /* 0x000000ffff057224 */ /* 0x000fc400078e0048 */
[----:B0-----:R-:W3:Y:S01]  /*11370*/  LDL.LU R72, [R1+0x430] ;  /* 0x0004300001487983 */ /* 0x001ee20000300800 */
[----:B------:R-:W-:Y:S02]  /*11380*/  PRMT R87, RZ, 0x7610, R87 ;  /* 0x00007610ff577816 */ /* 0x000fe40000000057 */
[----:B------:R-:W-:Y:S01]  /*11390*/  IADD3 R3, P6, PT, R3, R71, RZ ;  /* 0x0000004703037210 */ /* 0x000fe20007fde0ff */
[----:B--2---:R-:W-:-:S06]  /*113a0*/  IMAD.X R4, R4, 0x1, R70, P5 ;  /* 0x0000000104047824 */ /* 0x004fcc00028e0646 */
[-C--:B------:R-:W-:Y:S01]  /*113b0*/  @P3 LOP3.LUT R5, R5, R4.reuse, RZ, 0x3c, !PT ;  /* 0x0000000405053212 */ /* 0x080fe200078e3cff */
[----:B------:R0:W-:Y:S03]  /*113c0*/  STL [R1+0x414], R4 ;  /* 0x0004140401007387 */ /* 0x0001e60000100800 */
[----:B0-----:R-:W-:-:S04]  /*113d0*/  @P3 LOP3.LUT R4, R5, R4, RZ, 0x3c, !PT ;  /* 0x0000000405043212 */ /* 0x001fc800078e3cff */
[----:B------:R-:W-:Y:S01]  /*113e0*/  @P3 LOP3.LUT R5, R5, R4, RZ, 0x3c, !PT ;  /* 0x0000000405053212 */ /* 0x000fe200078e3cff */
[----:B------:R0:W-:Y:S04]  /*113f0*/  STL [R1+0x420], R3 ;  /* 0x0004200301007387 */ /* 0x0001e80000100800 */
[----:B------:R1:W2:Y:S04]  /*11400*/  @P3 LDG.E.U16 R87, desc[UR20][R4.64] ;  /* 0x0000001404573981 */ /* 0x0002a8000c1e1500 */
[----:B------:R-:W3:Y:S01]  /*11410*/  LDL.LU R4, [R1+0x41c] ;  /* 0x00041c0001047983 */ /* 0x000ee20000300800 */
[----:B------:R-:W-:Y:S01]  /*11420*/  ISETP.GT.AND P4, PT, R42, 0x2d, PT ;  /* 0x0000002d2a00780c */ /* 0x000fe20003f84270 */
[----:B-1----:R-:W-:Y:S01]  /*11430*/  IMAD.MOV.U32 R5, RZ, RZ, R3 ;  /* 0x000000ffff057224 */ /* 0x002fe200078e0003 */
[----:B------:R-:W-:Y:S01]  /*11440*/  IADD3 R50, P5, PT, R50, R71, RZ ;  /* 0x0000004732327210 */ /* 0x000fe20007fbe0ff */
[----:B0-----:R-:W4:Y:S01]  /*11450*/  LDL.LU R3, [R1+0x438] ;  /* 0x0004380001037983 */ /* 0x001f220000300800 */
[----:B------:R-:W-:-:S03]  /*11460*/  ISETP.GT.AND P1, PT, R42, 0x2e, PT ;  /* 0x0000002e2a00780c */ /* 0x000fc60003f24270 */
[----:B------:R-:W-:Y:S01]  /*11470*/  STL [R1+0x428], R50 ;  /* 0x0004283201007387 */ /* 0x000fe20000100800 */
[----:B------:R-:W-:Y:S01]  /*11480*/  PRMT R48, RZ, 0x7610, R48 ;  /* 0x00007610ff307816 */ /* 0x000fe20000000030 */
[--C-:B------:R-:W-:Y:S01]  /*11490*/  IMAD.X R90, R90, 0x1, R70.reuse, P5 ;  /* 0x000000015a5a7824 */ /* 0x100fe200028e0646 */
[----:B------:R-:W-:Y:S01]  /*114a0*/  PRMT R49, RZ, 0x7610, R49 ;  /* 0x00007610ff317816 */ /* 0x000fe20000000031 */
[----:B--2---:R0:W-:Y:S01]  /*114b0*/  STL [R1+0x94], R87 ;  /* 0x0000945701007387 */ /* 0x0041e20000100800 */
[----:B---3--:R-:W-:-:S03]  /*114c0*/  IMAD.X R4, R4, 0x1, R70, P6 ;  /* 0x0000000104047824 */ /* 0x008fc600030e0646 */
        /* <DEDUP_REMOVED lines=32> */
[C---:B------:R-:W-:Y:S01]  /*116d0*/  ISETP.GT.AND P4, PT, R42.reuse, 0x30, PT ;  /* 0x000000302a00780c */ /* 0x040fe20003f84270 */
[----:B-1----:R-:W-:Y:S01]  /*116e0*/  IMAD.MOV.U32 R5, RZ, RZ, R3 ;  /* 0x000000ffff057224 */ /* 0x002fe200078e0003 */
[----:B------:R-:W-:Y:S01]  /*116f0*/  IADD3 R87, P5, PT, R87, R71, RZ ;  /* 0x0000004757577210 */ /* 0x000fe20007fbe0ff */
[----:B0-----:R-:W4:Y:S01]  /*11700*/  LDL.LU R3, [R1+0x450] ;  /* 0x0004500001037983 */ /* 0x001f220000300800 */
[----:B------:R-:W-:-:S03]  /*11710*/  ISETP.GT.AND P1, PT, R42, 0x31, PT ;  /* 0x000000312a00780c */ /* 0x000fc60003f24270 */
[----:B------:R-:W-:Y:S01]  /*11720*/  STL [R1+0x440], R87 ;  /* 0x0004405701007387 */ /* 0x000fe20000100800 */
[----:B------:R-:W-:Y:S01]  /*11730*/  PRMT R89, RZ, 0x7610, R89 ;  /* 0x00007610ff597816 */ /* 0x000fe20000000059 */
[----:B---3--:R-:W-:Y:S01]  /*11740*/  IMAD.X R50, R50, 0x1, R70, P5 ;  /* 0x0000000132327824 */ /* 0x008fe200028e0646 */
        /* <DEDUP_REMOVED lines=35> */
[C---:B------:R-:W-:Y:S01]  /*11980*/  ISETP.GT.AND P4, PT, R42.reuse, 0x33, PT ;  /* 0x000000332a00780c */ /* 0x040fe20003f84270 */
[----:B-1----:R-:W-:Y:S01]  /*11990*/  IMAD.MOV.U32 R5, RZ, RZ, R3 ;  /* 0x000000ffff057224 */ /* 0x002fe200078e0003 */
[----:B------:R-:W-:Y:S01]  /*119a0*/  IADD3 R53, P5, PT, R53, R71, RZ ;  /* 0x0000004735357210 */ /* 0x000fe20007fbe0ff */
[----:B0-----:R-:W4:Y:S01]  /*119b0*/  LDL.LU R3, [R1+0x468] ;  /* 0x0004680001037983 */ /* 0x001f220000300800 */
[----:B------:R-:W-:-:S03]  /*119c0*/  ISETP.GT.AND P1, PT, R42, 0x34, PT ;  /* 0x000000342a00780c */ /* 0x000fc60003f24270 */
[----:B------:R-:W-:Y:S01]  /*119d0*/  STL [R1+0x458], R53 ;  /* 0x0004583501007387 */ /* 0x000fe20000100800 */
[----:B------:R-:W-:Y:S01]  /*119e0*/  PRMT R51, RZ, 0x7610, R51 ;  /* 0x00007610ff337816 */ /* 0x000fe20000000033 */
[----:B------:R-:W-:Y:S01]  /*119f0*/  IMAD.X R87, R87, 0x1, R70, P5 ;  /* 0x0000000157577824 */ /* 0x000fe200028e0646 */
        /* <DEDUP_REMOVED lines=382> */
[----:B0-----:R-:W3:Y:S04]  /*131e0*/  LDL.LU R3, [R1+0x540] ;  /* 0x0005400001037983 */ /* 0x001ee80000300800 */
[----:B------:R-:W-:Y:S01]  /*131f0*/  STL [R1+0x530], R73 ;  /* 0x0005304901007387 */ /* 0x000fe20000100800 */
[----:B------:R-:W-:-:S03]  /*13200*/  PRMT R65, RZ, 0x7610, R65 ;  /* 0x00007610ff417816 */ /* 0x000fc60000000041 */
[----:B--2---:R0:W-:Y:S01]  /*13210*/  STL [R1+0x10], R69 ;  /* 0x0000104501007387 */ /* 0x0041e20000100800 */
[----:B----4-:R-:W-:-:S03]  /*13220*/  IMAD.X R4, R4, 0x1, R70, P6 ;  /* 0x0000000104047824 */ /* 0x010fc600030e0646 */
[----:B0-----:R-:W2:Y:S02]  /*13230*/  LDL.LU R69, [R1+0x548] ;  /* 0x0005480001457983 */ /* 0x001ea40000300800 */
[-C--:B------:R-:W-:Y:S02]  /*13240*/  @P4 LOP3.LUT R5, R5, R4.reuse, RZ, 0x3c, !PT ;  /* 0x0000000405054212 */ /* 0x080fe400078e3cff */
[----:B------:R0:W-:Y:S02]  /*13250*/  STL [R1+0x524], R4 ;  /* 0x0005240401007387 */ /* 0x0001e40000100800 */
[----:B0-----:R-:W-:-:S04]  /*13260*/  @P4 LOP3.LUT R4, R5, R4, RZ, 0x3c, !PT ;  /* 0x0000000405044212 */ /* 0x001fc800078e3cff */
[----:B------:R-:W-:-:S05]  /*13270*/  @P4 LOP3.LUT R5, R5, R4, RZ, 0x3c, !PT ;  /* 0x0000000405054212 */ /* 0x000fca00078e3cff */
[----:B------:R0:W4:Y:S01]  /*13280*/  @P4 LDG.E.U16 R65, desc[UR20][R4.64] ;  /* 0x0000001404414981 */ /* 0x000122000c1e1500 */
[----:B------:R-:W-:Y:S01]  /*13290*/  ISETP.GT.AND P1, PT, R42, 0x4f, PT ;  /* 0x0000004f2a00780c */ /* 0x000fe20003f24270 */
[----:B---3--:R-:W-:Y:S01]  /*132a0*/  IMAD.X R74, R74, 0x1, R70, P5 ;  /* 0x000000014a4a7824 */ /* 0x008fe200028e0646 */
[----:B------:R-:W-:-:S04]  /*132b0*/  PRMT R67, RZ, 0x7610, R67 ;  /* 0x00007610ff437816 */ /* 0x000fc80000000043 */
[----:B------:R-:W-:Y:S01]  /*132c0*/  STL [R1+0x52c], R74 ;  /* 0x00052c4a01007387 */ /* 0x000fe20000100800 */
[----:B0-----:R-:W-:-:S06]  /*132d0*/  IMAD.MOV.U32 R5, RZ, RZ, R74 ;  /* 0x000000ffff057224 */ /* 0x001fcc00078e004a */
[----:B------:R-:W-:-:S05]  /*132e0*/  @P1 IMAD.MOV.U32 R4, RZ, RZ, R73 ;  /* 0x000000ffff041224 */ /* 0x000fca00078e0049 */
[----:B------:R-:W3:Y:S04]  /*132f0*/  @P1 LDG.E.U16 R67, desc[UR20][R4.64] ;  /* 0x0000001404431981 */ /* 0x000ee8000c1e1500 */
[----:B----4-:R0:W-:Y:S04]  /*13300*/  STL [R1+0xc], R65 ;  /* 0x00000c4101007387 */ /* 0x0101e80000100800 */
[----:B0-----:R-:W4:Y:S04]  /*13310*/  LDL.LU R65, [R1+0x7f4] ;  /* 0x0007f40001417983 */ /* 0x001f280000300800 */
[----:B------:R-:W2:Y:S04]  /*13320*/  LDL.LU R74, [R1+0x7f0] ;  /* 0x0007f000014a7983 */ /* 0x000ea80000300800 */
[----:B------:R-:W2:Y:S01]  /*13330*/  LDL.LU R5, [R1+0x534] ;  /* 0x0005340001057983 */ /* 0x000ea20000300800 */
[----:B------:R-:W-:-:S02]  /*13340*/  ISETP.GT.AND P3, PT, R42, 0x50, PT ;  /* 0x000000502a00780c */ /* 0x000fc40003f64270 */
[-C--:B------:R-:W-:Y:S01]  /*13350*/  IADD3 R72, P5, PT, R72, R71.reuse, RZ ;  /* 0x0000004748487210 */ /* 0x080fe20007fbe0ff */
[----:B------:R-:W4:Y:S01]  /*13360*/  LDL.LU R73, [R1+0x544] ;  /* 0x0005440001497983 */ /* 0x000f220000300800 */
[----:B------:R-:W-:Y:S02]  /*13370*/  PRMT R68, RZ, 0x7610, R68 ;  /* 0x00007610ff447816 */ /* 0x000fe40000000044 */
[----:B------:R-:W-:Y:S01]  /*13380*/  IADD3 R3, P6, PT, R3, R71, RZ ;  /* 0x0000004703037210 */ /* 0x000fe20007fde0ff */
[----:B------:R-:W-:Y:S04]  /*13390*/  STL [R1+0x538], R72 ;  /* 0x0005384801007387 */ /* 0x000fe80000100800 */
[----:B---3--:R0:W-:Y:S02]  /*133a0*/  STL [R1+0x8], R67 ;  /* 0x0000084301007387 */ /* 0x0081e40000100800 */
[----:B------:R-:W-:-:S02]  /*133b0*/  @P3 IMAD.MOV.U32 R4, RZ, RZ, R72 ;  /* 0x000000ffff043224 */ /* 0x000fc400078e0048 */
[----:B0-----:R-:W3:Y:S01]  /*133c0*/  LDL.LU R67, [R1+0x550] ;  /* 0x0005500001437983 */ /* 0x001ee20000300800 */
[----:B--2---:R-:W-:-:S05]  /*133d0*/  IMAD.X R5, R5, 0x1, R70, P5 ;  /* 0x0000000105057824 */ /* 0x004fca00028e0646 */
[----:B------:R0:W-:Y:S04]  /*133e0*/  STL [R1+0x534], R5 ;  /* 0x0005340501007387 */ /* 0x0001e80000100800 */
[----:B------:R0:W2:Y:S04]  /*133f0*/  @P3 LDG.E.U16 R68, desc[UR20][R4.64] ;  /* 0x0000001404443981 */ /* 0x0000a8000c1e1500 */
[----:B------:R-:W-:Y:S04]  /*13400*/  STL [R1+0x540], R3 ;  /* 0x0005400301007387 */ /* 0x000fe80000100800 */
[----:B------:R-:W3:Y:S01]  /*13410*/  LDL.LU R4, [R1+0x53c] ;  /* 0x00053c0001047983 */ /* 0x000ee20000300800 */
[----:B------:R-:W-:Y:S01]  /*13420*/  ISETP.GT.AND P4, PT, R42, 0x51, PT ;  /* 0x000000512a00780c */ /* 0x000fe20003f84270 */
[----:B0-----:R-:W-:Y:S01]  /*13430*/  IMAD.MOV.U32 R5, RZ, RZ, R3 ;  /* 0x000000ffff057224 */ /* 0x001fe200078e0003 */
[----:B------:R-:W-:-:S02]  /*13440*/  IADD3 R69, P5, PT, R69, R71, RZ ;  /* 0x0000004745457210 */ /* 0x000fc40007fbe0ff */
[----:B------:R-:W-:Y:S02]  /*13450*/  ISETP.GT.AND P1, PT, R42, 0x52, PT ;  /* 0x000000522a00780c */ /* 0x000fe40003f24270 */
[----:B------:R-:W-:Y:S01]  /*13460*/  PRMT R44, RZ, 0x7610, R44 ;  /* 0x00007610ff2c7816 */ /* 0x000fe2000000002c */
[----:B----4-:R-:W-:Y:S01]  /*13470*/  IMAD.X R73, R73, 0x1, R70, P5 ;  /* 0x0000000149497824 */ /* 0x010fe200028e0646 */
[----:B------:R-:W-:Y:S01]  /*13480*/  PRMT R66, RZ, 0x7610, R66 ;  /* 0x00007610ff427816 */ /* 0x000fe20000000042 */
[----:B--2---:R0:W-:Y:S01]  /*13490*/  STL [R1+0x4], R68 ;  /* 0x0000044401007387 */ /* 0x0041e20000100800 */
[----:B---3--:R-:W-:-:S03]  /*134a0*/  IMAD.X R4, R4, 0x1, R70, P6 ;  /* 0x0000000104047824 */ /* 0x008fc600030e0646 */
[----:B0-----:R-:W2:Y:S04]  /*134b0*/  LDL.LU R68, [R1+0x54c] ;  /* 0x00054c0001447983 */ /* 0x001ea80000300800 */
[----:B------:R-:W-:Y:S01]  /*134c0*/  STL [R1+0x548], R69 ;  /* 0x0005484501007387 */ /* 0x000fe20000100800 */
[----:B------:R-:W-:-:S03]  /*134d0*/  @P4 LOP3.LUT R5, R5, R4, RZ, 0x3c, !PT ;  /* 0x0000000405054212 */ /* 0x000fc600078e3cff */
[----:B------:R-:W3:Y:S04]  /*134e0*/  LDL.LU R72, [R1+0x558] ;  /* 0x0005580001487983 */ /* 0x000ee80000300800 */
[----:B------:R-:W4:Y:S04]  /*134f0*/  LDL.LU R3, [R1+0x560] ;  /* 0x0005600001037983 */ /* 0x000f280000300800 */
[----:B------:R0:W-:Y:S02]  /*13500*/  STL [R1+0x53c], R4 ;  /* 0x00053c0401007387 */ /* 0x0001e40000100800 */
[----:B0-----:R-:W-:-:S04]  /*13510*/  @P4 LOP3.LUT R4, R5, R4, RZ, 0x3c, !PT ;  /* 0x0000000405044212 */ /* 0x001fc800078e3cff */
[----:B------:R-:W-:-:S05]  /*13520*/  @P4 LOP3.LUT R5, R5, R4, RZ, 0x3c, !PT ;  /* 0x0000000405054212 */ /* 0x000fca00078e3cff */
[----:B------:R0:W5:Y:S02]  /*13530*/  @P4 LDG.E.U16 R44, desc[UR20][R4.64] ;  /* 0x00000014042c4981 */ /* 0x000164000c1e1500 */
[----:B0-----:R-:W-:Y:S02]  /*13540*/  @P1 IMAD.MOV.U32 R4, RZ, RZ, R69 ;  /* 0x000000ffff041224 */ /* 0x001fe400078e0045 */
[----:B------:R-:W-:-:S05]  /*13550*/  @P1 IMAD.MOV.U32 R5, RZ, RZ, R73 ;  /* 0x000000ffff051224 */ /* 0x000fca00078e0049 */
[----:B------:R0:W4:Y:S01]  /*13560*/  @P1 LDG.E.U16 R66, desc[UR20][R4.64] ;  /* 0x0000001404421981 */ /* 0x000122000c1e1500 */
[----:B------:R-:W-:Y:S02]  /*13570*/  ISETP.GT.AND P3, PT, R42, 0x53, PT ;  /* 0x000000532a00780c */ /* 0x000fe40003f64270 */
[----:B------:R-:W-:Y:S01]  /*13580*/  IADD3 R67, P5, PT, R67, R71, RZ ;  /* 0x0000004743437210 */ /* 0x000fe20007fbe0ff */
[----:B------:R-:W-:Y:S01]  /*13590*/  STL [R1+0x544], R73 ;  /* 0x0005444901007387 */ /* 0x000fe20000100800 */
[----:B------:R-:W-:-:S03]  /*135a0*/  PRMT R45, RZ, 0x7610, R45 ;  /* 0x00007610ff2d7816 */ /* 0x000fc6000000002d */
[----:B------:R-:W4:Y:S04]  /*135b0*/  LDL.LU R69, [R1+0x55c] ;  /* 0x00055c0001457983 */ /* 0x000f280000300800 */
[----:B------:R-:W-:Y:S02]  /*135c0*/  STL [R1+0x550], R67 ;  /* 0x0005504301007387 */ /* 0x000fe40000100800 */
[----:B0-----:R-:W-:Y:S02]  /*135d0*/  @P3 IMAD.MOV.U32 R4, RZ, RZ, R67 ;  /* 0x000000ffff043224 */ /* 0x001fe400078e0043 */
[----:B--2---:R-:W-:-:S04]  /*135e0*/  IMAD.X R68, R68, 0x1, R70, P5 ;  /* 0x0000000144447824 */ /* 0x004fc800028e0646 */
[----:B------:R-:W-:Y:S01]  /*135f0*/  @P3 IMAD.MOV.U32 R5, RZ, RZ, R68 ;  /* 0x000000ffff053224 */ /* 0x000fe200078e0044 */
[----:B---3--:R-:W-:-:S04]  /*13600*/  IADD3 R72, P6, PT, R72, R71, RZ ;  /* 0x0000004748487210 */ /* 0x008fc80007fde0ff */
[----:B------:R0:W5:Y:S01]  /*13610*/  @P3 LDG.E.U16 R45, desc[UR20][R4.64] ;  /* 0x00000014042d3981 */ /* 0x000162000c1e1500 */
[----:B----4-:R-:W-:-:S03]  /*13620*/  IADD3 R3, P5, PT, R3, R71, RZ ;  /* 0x0000004703037210 */ /* 0x010fc60007fbe0ff */
[----:B------:R1:W-:Y:S04]  /*13630*/  STL [R1], R66 ;  /* 0x0000004201007387 */ /* 0x0003e80000100800 */
[----:B-1----:R-:W2:Y:S04]  /*13640*/  LDL.LU R66, [R1+0x568] ;  /* 0x0005680001427983 */ /* 0x002ea80000300800 */
[----:B------:R1:W-:Y:S04]  /*13650*/  STL [R1+0x54c], R68 ;  /* 0x00054c4401007387 */ /* 0x0003e80000100800 */
[----:B-1----:R-:W3:Y:S04]  /*13660*/  LDL.LU R68, [R1+0x564] ;  /* 0x0005640001447983 */ /* 0x002ee80000300800 */
[----:B------:R1:W-:Y:S04]  /*13670*/  STL [R1+0x558], R72 ;  /* 0x0005584801007387 */ /* 0x0003e80000100800 */
[----:B------:R-:W4:Y:S04]  /*13680*/  LDL.LU R73, [R1+0x570] ;  /* 0x0005700001497983 */ /* 0x000f280000300800 */
[----:B------:R-:W-:Y:S04]  /*13690*/  STL [R1+0x560], R3 ;  /* 0x0005600301007387 */ /* 0x000fe80000100800 */
[----:B------:R-:W4:Y:S04]  /*136a0*/  LDL.LU R67, [R1+0x578] ;  /* 0x0005780001437983 */ /* 0x000f280000300800 */
[----:B------:R-:W4:Y:S01]  /*136b0*/  LDL.LU R5, [R1+0x554] ;  /* 0x0005540001057983 */ /* 0x000f220000300800 */
[----:B------:R-:W-:-:S02]  /*136c0*/  ISETP.GT.AND P4, PT, R42, 0x54, PT ;  /* 0x000000542a00780c */ /* 0x000fc40003f84270 */
[C---:B------:R-:W-:Y:S02]  /*136d0*/  ISETP.GT.AND P1, PT, R42.reuse, 0x55, PT ;  /* 0x000000552a00780c */ /* 0x040fe40003f24270 */
[----:B------:R-:W-:Y:S02]  /*136e0*/  PRMT R93, RZ, 0x7610, R93 ;  /* 0x00007610ff5d7816 */ /* 0x000fe4000000005d */
[----:B------:R-:W-:Y:S01]  /*136f0*/  ISETP.GT.AND P3, PT, R42, 0x56, PT ;  /* 0x000000562a00780c */ /* 0x000fe20003f64270 */
[----:B------:R-:W-:Y:S01]  /*13700*/  IMAD.X R69, R69, 0x1, R70, P5 ;  /* 0x0000000145457824 */ /* 0x000fe200028e0646 */
[----:B------:R-:W-:-:S05]  /*13710*/  PRMT R46, RZ, 0x7610, R46 ;  /* 0x00007610ff2e7816 */ /* 0x000fca000000002e */
[----:B0-----:R-:W-:Y:S01]  /*13720*/  @P4 IMAD.MOV.U32 R4, RZ, RZ, R72 ;  /* 0x000000ffff044224 */ /* 0x001fe200078e0048 */
[----:B------:R-:W-:Y:S02]  /*13730*/  PRMT R92, RZ, 0x7610, R92 ;  /* 0x00007610ff5c7816 */ /* 0x000fe4000000005c */
[----:B--2---:R-:W-:-:S05]  /*13740*/  IADD3 R66, P5, PT, R66, R71, RZ ;  /* 0x0000004742427210 */ /* 0x004fca0007fbe0ff */
[--C-:B---3--:R-:W-:Y:S02]  /*13750*/  IMAD.X R68, R68, 0x1, R70.reuse, P5 ;  /* 0x0000000144447824 */ /* 0x108fe400028e0646 */
[----:B----4-:R-:W-:Y:S01]  /*13760*/  IMAD.X R5, R5, 0x1, R70, P6 ;  /* 0x0000000105057824 */ /* 0x010fe200030e0646 */
[----:B------:R-:W-:-:S04]  /*13770*/  IADD3 R73, P6, PT, R73, R71, RZ ;  /* 0x0000004749497210 */ /* 0x000fc80007fde0ff */
[----:B------:R0:W-:Y:S04]  /*13780*/  STL [R1+0x554], R5 ;  /* 0x0005540501007387 */ /* 0x0001e80000100800 */
[----:B------:R2:W5:Y:S01]  /*13790*/  @P4 LDG.E.U16 R93, desc[UR20][R4.64] ;  /* 0x00000014045d4981 */ /* 0x000562000c1e1500 */
[----:B------:R-:W-:-:S03]  /*137a0*/  IADD3 R67, P5, PT, R67, R71, RZ ;  /* 0x0000004743437210 */ /* 0x000fc60007fbe0ff */
[----:B------:R3:W-:Y:S04]  /*137b0*/  STL [R1+0x55c], R69 ;  /* 0x00055c4501007387 */ /* 0x0007e80000100800 */
[----:B-1----:R-:W4:Y:S01]  /*137c0*/  LDL.LU R72, [R1+0x574] ;  /* 0x0005740001487983 */ /* 0x002f220000300800 */
[----:B--2---:R-:W-:Y:S02]  /*137d0*/  @P1 IMAD.MOV.U32 R4, RZ, RZ, R3 ;  /* 0x000000ffff041224 */ /* 0x004fe400078e0003 */
[----:B0-----:R-:W-:Y:S01]  /*137e0*/  @P1 IMAD.MOV.U32 R5, RZ, RZ, R69 ;  /* 0x000000ffff051224 */ /* 0x001fe200078e0045 */
        /* <DEDUP_REMOVED lines=60> */
[----:B------:R-:W-:Y:S01]  /*13bb0*/  @P4 LOP3.LUT R5, R5, R4, RZ, 0x3c, !PT ;  /* 0x0000000405054212 */ /* 0x000fe200078e3cff */
[----:B------:R0:W-:Y:S04]  /*13bc0*/  STL [R1+0x58c], R73 ;  /* 0x00058c4901007387 */ /* 0x0001e80000100800 */
[----:B------:R1:W5:Y:S01]  /*13bd0*/  @P4 LDG.E.U16 R90, desc[UR20][R4.64] ;  /* 0x00000014045a4981 */ /* 0x000362000c1e1500 */
[-C--:B------:R-:W-:Y:S02]  /*13be0*/  IADD3 R72, P6, PT, R72, R71.reuse, RZ ;  /* 0x0000004748487210 */ /* 0x080fe40007fde0ff */
[----:B------:R-:W-:Y:S01]  /*13bf0*/  IADD3 R3, P5, PT, R3, R71, RZ ;  /* 0x0000004703037210 */ /* 0x000fe20007fbe0ff */
[----:B-1----:R-:W-:Y:S02]  /*13c00*/  @P1 IMAD.MOV.U32 R4, RZ, RZ, R68 ;  /* 0x000000ffff041224 */ /* 0x002fe400078e0044 */
[----:B------:R-:W-:Y:S01]  /*13c10*/  @P1 IMAD.MOV.U32 R5, RZ, RZ, R73 ;  /* 0x000000ffff051224 */ /* 0x000fe200078e0049 */
[----:B------:R-:W2:Y:S04]  /*13c20*/  LDL.LU R68, [R1+0x5a4] ;  /* 0x0005a40001447983 */ /* 0x000ea80000300800 */
[----:B0-----:R-:W3:Y:S04]  /*13c30*/  LDL.LU R73, [R1+0x5b0] ;  /* 0x0005b00001497983 */ /* 0x001ee80000300800 */
[----:B------:R0:W5:Y:S04]  /*13c40*/  @P1 LDG.E.U16 R49, desc[UR20][R4.64] ;  /* 0x0000001404311981 */ /* 0x000168000c1e1500 */
[----:B------:R1:W-:Y:S04]  /*13c50*/  STL [R1+0x598], R67 ;  /* 0x0005984301007387 */ /* 0x0003e80000100800 */
[----:B------:R4:W-:Y:S01]  /*13c60*/  STL [R1+0x594], R69 ;  /* 0x0005944501007387 */ /* 0x0009e20000100800 */
[----:B0-----:R-:W-:-:S02]  /*13c70*/  @P3 IMAD.MOV.U32 R4, RZ, RZ, R67 ;  /* 0x000000ffff043224 */ /* 0x001fc400078e0043 */
[----:B------:R-:W-:Y:S01]  /*13c80*/  @P3 IMAD.MOV.U32 R5, RZ, RZ, R69 ;  /* 0x000000ffff053224 */ /* 0x000fe200078e0045 */
[----:B-1----:R-:W3:Y:S04]  /*13c90*/  LDL.LU R67, [R1+0x5b8] ;  /* 0x0005b80001437983 */ /* 0x002ee80000300800 */
[----:B------:R0:W-:Y:S04]  /*13ca0*/  STL [R1+0x5a0], R72 ;  /* 0x0005a04801007387 */ /* 0x0001e80000100800 */
[----:B----4-:R-:W4:Y:S04]  /*13cb0*/  LDL.LU R69, [R1+0x5c0] ;  /* 0x0005c00001457983 */ /* 0x010f280000300800 */
[----:B------:R-:W-:Y:S04]  /*13cc0*/  STL [R1+0x5a8], R3 ;  /* 0x0005a80301007387 */ /* 0x000fe80000100800 */
[----:B------:R1:W5:Y:S04]  /*13cd0*/  @P3 LDG.E.U16 R89, desc[UR20][R4.64] ;  /* 0x0000001404593981 */ /* 0x000368000c1e1500 */
[----:B------:R-:W4:Y:S01]  /*13ce0*/  LDL.LU R5, [R1+0x59c] ;  /* 0x00059c0001057983 */ /* 0x000f220000300800 */
[----:B------:R-:W-:-:S02]  /*13cf0*/  ISETP.GT.AND P4, PT, R42, 0x5d, PT ;  /* 0x0000005d2a00780c */ /* 0x000fc40003f84270 */
[----:B------:R-:W-:Y:S02]  /*13d00*/  ISETP.GT.AND P1, PT, R42, 0x5e, PT ;  /* 0x0000005e2a00780c */ /* 0x000fe40003f24270 */
[----:B------:R-:W-:Y:S02]  /*13d10*/  PRMT R50, RZ, 0x7610, R50 ;  /* 0x00007610ff327816 */ /* 0x000fe40000000032 */
[----:B------:R-:W-:-:S07]  /*13d20*/  PRMT R88, RZ, 0x7610, R88 ;  /* 0x00007610ff587816 */ /* 0x000fce0000000058 */
[----:B-1----:R-:W-:Y:S02]  /*13d30*/  @P4 IMAD.MOV.U32 R4, RZ, RZ, R72 ;  /* 0x000000ffff044224 */ /* 0x002fe400078e0048 */
[--C-:B--2---:R-:W-:Y:S01]  /*13d40*/  IMAD.X R68, R68, 0x1, R70.reuse, P5 ;  /* 0x0000000144447824 */ /* 0x104fe200028e0646 */
[----:B---3--:R-:W-:Y:S01]  /*13d50*/  IADD3 R73, P5, PT, R73, R71, RZ ;  /* 0x0000004749497210 */ /* 0x008fe20007fbe0ff */
[----:B----4-:R-:W-:-:S05]  /*13d60*/  IMAD.X R5, R5, 0x1, R70, P6 ;  /* 0x0000000105057824 */ /* 0x010fca00030e0646 */
[----:B------:R1:W-:Y:S04]  /*13d70*/  STL [R1+0x59c], R5 ;  /* 0x00059c0501007387 */ /* 0x0003e80000100800 */
[----:B------:R2:W5:Y:S04]  /*13d80*/  @P4 LDG.E.U16 R50, desc[UR20][R4.64] ;  /* 0x0000001404324981 */ /* 0x000568000c1e1500 */
[----:B------:R3:W-:Y:S04]  /*13d90*/  STL [R1+0x5a4], R68 ;  /* 0x0005a44401007387 */ /* 0x0007e80000100800 */
[----:B0-----:R-:W4:Y:S01]  /*13da0*/  LDL.LU R72, [R1+0x5bc] ;  /* 0x0005bc0001487983 */ /* 0x001f220000300800 */
[----:B--2---:R-:W-:-:S02]  /*13db0*/  @P1 IMAD.MOV.U32 R4, RZ, RZ, R3 ;  /* 0x000000ffff041224 */ /* 0x004fc400078e0003 */
[----:B-1----:R-:W-:Y:S02]  /*13dc0*/  @P1 IMAD.MOV.U32 R5, RZ, RZ, R68 ;  /* 0x000000ffff051224 */ /* 0x002fe400078e0044 */
[----:B---3--:R-:W2:Y:S04]  /*13dd0*/  LDL.LU R68, [R1+0x5c8] ;  /* 0x0005c80001447983 */ /* 0x008ea80000300800 */
[----:B------:R-:W3:Y:S04]  /*13de0*/  LDL.LU R3, [R1+0x5d0] ;  /* 0x0005d00001037983 */ /* 0x000ee80000300800 */
[----:B------:R0:W5:Y:S04]  /*13df0*/  @P1 LDG.E.U16 R88, desc[UR20][R4.64] ;  /* 0x0000001404581981 */ /* 0x000168000c1e1500 */
[----:B------:R1:W-:Y:S01]  /*13e00*/  STL [R1+0x5b0], R73 ;  /* 0x0005b04901007387 */ /* 0x0003e20000100800 */
[----:B0-----:R-:W-:-:S03]  /*13e10*/  IMAD.MOV.U32 R5, RZ, RZ, R73 ;  /* 0x000000ffff057224 */ /* 0x001fc600078e0049 */
[----:B-1----:R-:W2:Y:S04]  /*13e20*/  LDL.LU R73, [R1+0x7e8] ;  /* 0x0007e80001497983 */ /* 0x002ea80000300800 */
[----:B------:R-:W2:Y:S01]  /*13e30*/  LDL.LU R4, [R1+0x5ac] ;  /* 0x0005ac0001047983 */ /* 0x000ea20000300800 */
[----:B------:R-:W-:Y:S02]  /*13e40*/  ISETP.GT.AND P3, PT, R42, 0x5f, PT ;  /* 0x0000005f2a00780c */ /* 0x000fe40003f64270 */
        /* <DEDUP_REMOVED lines=8> */
[----:B------:R1:W5:Y:S02]  /*13ed0*/  @P3 LDG.E.U16 R51, desc[UR20][R4.64] ;  /* 0x0000001404333981 */ /* 0x000364000c1e1500 */
[----:B-1----:R-:W-:Y:S02]  /*13ee0*/  IMAD.MOV.U32 R5, RZ, RZ, R67 ;  /* 0x000000ffff057224 */ /* 0x002fe400078e0043 */
[----:B0-----:R-:W2:Y:S04]  /*13ef0*/  LDL.LU R67, [R1+0x7e4] ;  /* 0x0007e40001437983 */ /* 0x001ea80000300800 */
[----:B------:R-:W2:Y:S01]  /*13f00*/  LDL.LU R4, [R1+0x5b4] ;  /* 0x0005b40001047983 */ /* 0x000ea20000300800 */
[----:B------:R-:W-:-:S02]  /*13f10*/  ISETP.GT.AND P4, PT, R42, 0x60, PT ;  /* 0x000000602a00780c */ /* 0x000fc40003f84270 */
[----:B------:R-:W-:-:S05]  /*13f20*/  IADD3 R69, P5, PT, R69, R71, RZ ;  /* 0x0000004745457210 */ /* 0x000fca0007fbe0ff */
[----:B------:R-:W-:Y:S01]  /*13f30*/  STL [R1+0x5c0], R69 ;  /* 0x0005c04501007387 */ /* 0x000fe20000100800 */
[----:B------:R-:W-:Y:S02]  /*13f40*/  ISETP.GT.AND P1, PT, R42, 0x61, PT ;  /* 0x000000612a00780c */ /* 0x000fe40003f24270 */
[----:B------:R-:W-:Y:S01]  /*13f50*/  PRMT R87, RZ, 0x7610, R87 ;  /* 0x00007610ff577816 */ /* 0x000fe20000000057 */
[----:B----4-:R-:W-:Y:S01]  /*13f60*/  IMAD.X R72, R72, 0x1, R70, P5 ;  /* 0x0000000148487824 */ /* 0x010fe200028e0646 */
[----:B------:R-:W-:Y:S01]  /*13f70*/  PRMT R52, RZ, 0x7610, R52 ;  /* 0x00007610ff347816 */ /* 0x000fe20000000034 */
[----:B--2---:R-:W-:-:S05]  /*13f80*/  IMAD.X R4, R4, 0x1, R70, P6 ;  /* 0x0000000104047824 */ /* 0x004fca00030e0646 */
[-C--:B------:R-:W-:Y:S01]  /*13f90*/  @P4 LOP3.LUT R5, R5, R4.reuse, RZ, 0x3c, !PT ;  /* 0x0000000405054212 */ /* 0x080fe200078e3cff */
[----:B------:R0:W-:Y:S03]  /*13fa0*/  STL [R1+0x5b4], R4 ;  /* 0x0005b40401007387 */ /* 0x0001e60000100800 */
[----:B0-----:R-:W-:-:S04]  /*13fb0*/  @P4 LOP3.LUT R4, R5, R4, RZ, 0x3c, !PT ;  /* 0x0000000405044212 */ /* 0x001fc800078e3cff */
[----:B------:R-:W-:-:S05]  /*13fc0*/  @P4 LOP3.LUT R5, R5, R4, RZ, 0x3c, !PT ;  /* 0x0000000405054212 */ /* 0x000fca00078e3cff */
[----:B------:R0:W5:Y:S02]  /*13fd0*/  @P4 LDG.E.U16 R87, desc[UR20][R4.64] ;  /* 0x0000001404574981 */ /* 0x000164000c1e1500 */
[----:B0-----:R-:W-:Y:S02]  /*13fe0*/  IMAD.MOV.U32 R4, RZ, RZ, R72 ;  /* 0x000000ffff047224 */ /* 0x001fe400078e0048 */
[----:B------:R-:W-:-:S05]  /*13ff0*/  IMAD.MOV.U32 R5, RZ, RZ, R69 ;  /* 0x000000ffff057224 */ /* 0x000fca00078e0045 */
[----:B------:R-:W-:-:S04]  /*14000*/  @P1 LOP3.LUT R5, R5, R4, RZ, 0x3c, !PT ;  /* 0x0000000405051212 */ /* 0x000fc800078e3cff */
[C---:B------:R-:W-:Y:S02]  /*14010*/  @P1 LOP3.LUT R4, R5.reuse, R4, RZ, 0x3c, !PT ;  /* 0x0000000405041212 */ /* 0x040fe400078e3cff */
[----:B------:R-:W-:Y:S02]  /*14020*/  IADD3 R68, P4, PT, R68, R71, RZ ;  /* 0x0000004744447210 */ /* 0x000fe40007f9e0ff */
[----:B------:R-:W-:Y:S01]  /*14030*/  @P1 LOP3.LUT R5, R5, R4, RZ, 0x3c, !PT ;  /* 0x0000000405051212 */ /* 0x000fe200078e3cff */
[----:B------:R0:W-:Y:S04]  /*14040*/  STL [R1+0x5bc], R72 ;  /* 0x0005bc4801007387 */ /* 0x0001e80000100800 */
[----:B------:R1:W5:Y:S04]  /*14050*/  @P1 LDG.E.U16 R52, desc[UR20][R4.64] ;  /* 0x0000001404341981 */ /* 0x000368000c1e1500 */
[----:B0-----:R-:W2:Y:S04]  /*14060*/  LDL.LU R72, [R1+0x7e0] ;  /* 0x0007e00001487983 */ /* 0x001ea80000300800 */
[----:B------:R-:W5:Y:S01]  /*14070*/  LDL.LU R69, [R1+0x7dc] ;  /* 0x0007dc0001457983 */ /* 0x000f620000300800 */
[----:B-1----:R-:W-:-:S03]  /*14080*/  IMAD.MOV.U32 R5, RZ, RZ, R68 ;  /* 0x000000ffff057224 */ /* 0x002fc600078e0044 */
[----:B------:R0:W-:Y:S04]  /*14090*/  STL [R1+0x5c8], R68 ;  /* 0x0005c84401007387 */ /* 0x0001e80000100800 */
[----:B0-----:R-:W5:Y:S04]  /*140a0*/  LDL.LU R68, [R1+0x7d8] ;  /* 0x0007d80001447983 */ /* 0x001f680000300800 */
[----:B------:R-:W4:Y:S01]  /*140b0*/  LDL.LU R4, [R1+0x5c4] ;  /* 0x0005c40001047983 */ /* 0x000f220000300800 */
[----:B------:R-:W-:Y:S02]  /*140c0*/  ISETP.GT.AND P3, PT, R42, 0x62, PT ;  /* 0x000000622a00780c */ /* 0x000fe40003f64270 */
[----:B------:R-:W-:Y:S01]  /*140d0*/  PRMT R86, RZ, 0x7610, R86 ;  /* 0x00007610ff567816 */ /* 0x000fe20000000056 */
[----:B----4-:R-:W-:-:S10]  /*140e0*/  IMAD.X R4, R4, 0x1, R70, P4 ;  /* 0x0000000104047824 */ /* 0x010fd400020e0646 */
[-C--:B------:R-:W-:Y:S01]  /*140f0*/  @P3 LOP3.LUT R5, R5, R4.reuse, RZ, 0x3c, !PT ;  /* 0x0000000405053212 */ /* 0x080fe200078e3cff */
[----:B------:R0:W-:Y:S03]  /*14100*/  STL [R1+0x5c4], R4 ;  /* 0x0005c40401007387 */ /* 0x0001e60000100800 */
[----:B0-----:R-:W-:-:S04]  /*14110*/  @P3 LOP3.LUT R4, R5, R4, RZ, 0x3c, !PT ;  /* 0x0000000405043212 */ /* 0x001fc800078e3cff */
[----:B------:R-:W-:-:S05]  /*14120*/  @P3 LOP3.LUT R5, R5, R4, RZ, 0x3c, !PT ;  /* 0x0000000405053212 */ /* 0x000fca00078e3cff */
[----:B------:R0:W5:Y:S04]  /*14130*/  @P3 LDG.E.U16 R86, desc[UR20][R4.64] ;  /* 0x0000001404563981 */ /* 0x000168000c1e1500 */
[----:B------:R-:W4:Y:S01]  /*14140*/  LDL.LU R5, [R1+0x5cc] ;  /* 0x0005cc0001057983 */ /* 0x000f220000300800 */
[----:B------:R-:W-:Y:S02]  /*14150*/  ISETP.GT.AND P5, PT, R42, 0x63, PT ;  /* 0x000000632a00780c */ /* 0x000fe40003fa4270 */
[----:B---3--:R-:W-:Y:S02]  /*14160*/  IADD3 R3, P1, PT, R3, R71, RZ ;  /* 0x0000004703037210 */ /* 0x008fe40007f3e0ff */
[----:B------:R-:W-:-:S03]  /*14170*/  PRMT R53, RZ, 0x7610, R53 ;  /* 0x00007610ff357816 */ /* 0x000fc60000000035 */
[----:B------:R1:W-:Y:S06]  /*14180*/  STL [R1+0x5d0], R3 ;  /* 0x0005d00301007387 */ /* 0x0003ec0000100800 */
[----:B0-----:R-:W-:Y:S02]  /*14190*/  @P5 IMAD.MOV.U32 R4, RZ, RZ, R3 ;  /* 0x000000ffff045224 */ /* 0x001fe400078e0003 */
[----:B----4-:R-:W-:-:S05]  /*141a0*/  IMAD.X R5, R5, 0x1, R70, P1 ;  /* 0x0000000105057824 */ /* 0x010fca00008e0646 */
[----:B------:R0:W-:Y:S04]  /*141b0*/  STL [R1+0x5cc], R5 ;  /* 0x0005cc0501007387 */ /* 0x0001e80000100800 */
[----:B-1----:R-:W5:Y:S04]  /*141c0*/  LDL.LU R3, [R1+0x7d4] ;  /* 0x0007d40001037983 */ /* 0x002f680000300800 */
[----:B------:R1:W5:Y:S04]  /*141d0*/  @P5 LDG.E.U16 R53, desc[UR20][R4.64] ;  /* 0x0000001404355981 */ /* 0x000368000c1e1500 */
[----:B------:R-:W3:Y:S04]  /*141e0*/  LDL.LU R4, [R1+0x5d4] ;  /* 0x0005d40001047983 */ /* 0x000ee80000300800 */
[----:B0-----:R-:W1:Y:S01]  /*141f0*/  LDL.LU R5, [R1+0x5d8] ;  /* 0x0005d80001057983 */ /* 0x001e620000300800 */
[----:B------:R-:W-:-:S02]  /*14200*/  ISETP.GT.AND P3, PT, R42, 0x64, PT ;  /* 0x000000642a00780c */ /* 0x000fc40003f64270 */
[----:B------:R-:W-:Y:S02]  /*14210*/  PRMT R85, RZ, 0x7610, R85 ;  /* 0x00007610ff557816 */ /* 0x000fe40000000055 */
[----:B-1----:R-:W-:-:S05]  /*14220*/  IADD3 R5, P1, PT, R5, R71, RZ ;  /* 0x0000004705057210 */ /* 0x002fca0007f3e0ff */
[----:B---3--:R-:W-:Y:S01]  /*14230*/  IMAD.X R4, R4, 0x1, R70, P1 ;  /* 0x0000000104047824 */ /* 0x008fe200008e0646 */
[----:B------:R0:W-:Y:S04]  /*14240*/  STL [R1+0x5d8], R5 ;  /* 0x0005d80501007387 */ /* 0x0001e80000100800 */
[----:B------:R1:W-:Y:S01]  /*14250*/  STL [R1+0x5d4], R4 ;  /* 0x0005d40401007387 */ /* 0x0003e20000100800 */
[----:B0-----:R-:W-:-:S04]  /*14260*/  @P3 LOP3.LUT R5, R5, R4, RZ, 0x3c, !PT ;  /* 0x0000000405053212 */ /* 0x001fc800078e3cff */
[----:B-1----:R-:W-:-:S04]  /*14270*/  @P3 LOP3.LUT R4, R5, R4, RZ, 0x3c, !PT ;  /* 0x0000000405043212 */ /* 0x002fc800078e3cff */
[----:B------:R-:W-:-:S05]  /*14280*/  @P3 LOP3.LUT R5, R5, R4, RZ, 0x3c, !PT ;  /* 0x0000000405053212 */ /* 0x000fca00078e3cff */
[----:B------:R0:W5:Y:S04]  /*14290*/  @P3 LDG.E.U16 R85, desc[UR20][R4.64] ;  /* 0x0000001404553981 */ /* 0x000168000c1e1500 */
[----:B------:R-:W3:Y:S04]  /*142a0*/  LDL.LU R4, [R1+0x5dc] ;  /* 0x0005dc0001047983 */ /* 0x000ee80000300800 */
[----:B------:R-:W0:Y:S01]  /*142b0*/  LDL.LU R5, [R1+0x5e0] ;  /* 0x0005e00001057983 */ /* 0x000e220000300800 */
[----:B------:R-:W-:Y:S02]  /*142c0*/  ISETP.GT.AND P3, PT, R42, 0x65, PT ;  /* 0x000000652a00780c */ /* 0x000fe40003f64270 */
[----:B------:R-:W-:-:S02]  /*142d0*/  PRMT R54, RZ, 0x7610, R54 ;  /* 0x00007610ff367816 */ /* 0x000fc40000000036 */
[----:B0-----:R-:W-:-:S05]  /*142e0*/  IADD3 R5, P1, PT, R5, R71, RZ ;  /* 0x0000004705057210 */ /* 0x001fca0007f3e0ff */
        /* <DEDUP_REMOVED lines=310> */
[----:B--2---:R-:W-:Y:S01]  /*15650*/  PRMT R72, RZ, 0x7610, R72 ;  /* 0x00007610ff487816 */ /* 0x004fe20000000048 */
[----:B------:R-:W-:Y:S01]  /*15660*/  USHF.L.U32 UR4, UR4, 0x1f, URZ ;  /* 0x0000001f04047899 */ /* 0x000fe200080006ff */
[----:B0-----:R-:W-:-:S05]  /*15670*/  IADD3 R5, P1, PT, R5, R71, RZ ;  /* 0x0000004705057210 */ /* 0x001fca0007f3e0ff */
[----:B---3--:R-:W-:Y:S01]  /*15680*/  IMAD.X R4, R4, 0x1, R70, P1 ;  /* 0x0000000104047824 */ /* 0x008fe200008e0646 */
[----:B------:R0:W-:Y:S04]  /*15690*/  STL [R1+0x6b0], R5 ;  /* 0x0006b00501007387 */ /* 0x0001e80000100800 */
[----:B------:R1:W-:Y:S01]  /*156a0*/  STL [R1+0x6ac], R4 ;  /* 0x0006ac0401007387 */ /* 0x0003e20000100800 */
[----:B0-----:R-:W-:-:S04]  /*156b0*/  @P3 LOP3.LUT R5, R5, R4, RZ, 0x3c, !PT ;  /* 0x0000000405053212 */ /* 0x001fc800078e3cff */
[----:B-1----:R-:W-:-:S04]  /*156c0*/  @P3 LOP3.LUT R4, R5, R4, RZ, 0x3c, !PT ;  /* 0x0000000405043212 */ /* 0x002fc800078e3cff */
[----:B------:R-:W-:-:S05]  /*156d0*/  @P3 LOP3.LUT R5, R5, R4, RZ, 0x3c, !PT ;  /* 0x0000000405053212 */ /* 0x000fca00078e3cff */
[----:B------:R0:W5:Y:S02]  /*156e0*/  @P3 LDG.E.U16 R72, desc[UR20][R4.64] ;  /* 0x0000001404483981 */ /* 0x000164000c1e1500 */
[----:B0-----:R-:W0:Y:S02]  /*156f0*/  S2R R5, SR_TID.X ;  /* 0x0000000000057919 */ /* 0x001e240000002100 */
[----:B0-----:R-:W-:Y:S01]  /*15700*/  LOP3.LUT R4, R5, 0x7f, RZ, 0xc0, !PT ;  /* 0x0000007f05047812 */ /* 0x001fe200078ec0ff */
[----:B------:R-:W-:-:S04]  /*15710*/  IMAD.U32 R5, RZ, RZ, UR4 ;  /* 0x00000004ff057e24 */ /* 0x000fc8000f8e00ff */
[----:B------:R-:W0:Y:S01]  /*15720*/  SYNCS.PHASECHK.TRANS64.TRYWAIT P3, [UR6], R5 ;  /* 0x00000005ff0075a7 */ /* 0x000e220008061106 */
[----:B------:R-:W-:Y:S02]  /*15730*/  ISETP.GE.AND P1, PT, R4, R42, PT ;  /* 0x0000002a0400720c */ /* 0x000fe40003f26270 */
[----:B------:R-:W-:Y:S01]  /*15740*/  PRMT R4, R41, 0x5410, R43 ;  /* 0x0000541029047816 */ /* 0x000fe2000000002b */
[----:B0-----:R-:W-:Y:S10]  /*15750*/  @!P3 BRA `(.L_x_9) ;  /* 0x0000005400e4b947 */ /* 0x001ff40003800000 */
.L_x_17:
[----:B------:R-:W2:Y:S04]  /*15760*/  LDL.LU R43, [R1+0x90] ;  /* 0x00009000012b7983 */ /* 0x000ea80000300800 */
[----:B------:R-:W3:Y:S04]  /*15770*/  LDL.LU R42, [R1+0x80] ;  /* 0x00008000012a7983 */ /* 0x000ee80000300800 */
[----:B------:R-:W3:Y:S04]  /*15780*/  LDL.LU R41, [R1+0x84] ;  /* 0x0000840001297983 */ /* 0x000ee80000300800 */
[----:B-----5:R0:W-:Y:S04]  /*15790*/  STL [R1+0x814], R76 ;  /* 0x0008144c01007387 */ /* 0x0201e80000100800 */
[----:B0-----:R-:W2:Y:S04]  /*157a0*/  LDL.LU R76, [R1+0x88] ;  /* 0x00008800014c7983 */ /* 0x001ea80000300800 */
[----:B------:R0:W-:Y:S04]  /*157b0*/  STL [R1+0x810], R64 ;  /* 0x0008104001007387 */ /* 0x0001e80000100800 */
[----:B0-----:R-:W4:Y:S04]  /*157c0*/  LDL.LU R64, [R1+0x94] ;  /* 0x0000940001407983 */ /* 0x001f280000300800 */
        /* <DEDUP_REMOVED lines=15> */
[----:B0-----:R-:W4:Y:S01]  /*158c0*/  LDL.LU R72, [R1+0xb0] ;  /* 0x0000b00001487983 */ /* 0x001f220000300800 */
[----:B------:R-:W-:-:S02]  /*158d0*/  PRMT R17, R17, 0x5410, R27 ;  /* 0x0000541011117816 */ /* 0x000fc4000000001b */
[----:B------:R-:W-:Y:S01]  /*158e0*/  PRMT R15, R15, 0x5410, R29 ;  /* 0x000054100f0f7816 */ /* 0x000fe2000000001d */
[----:B------:R0:W-:Y:S01]  /*158f0*/  STL [R1+0x7ec], R68 ;  /* 0x0007ec4401007387 */ /* 0x0001e20000100800 */
[----:B------:R-:W-:Y:S02]  /*15900*/  PRMT R18, R18, 0x5410, R26 ;  /* 0x0000541012127816 */ /* 0x000fe4000000001a */
[----:B------:R-:W-:Y:S01]  /*15910*/  PRMT R14, R14, 0x5410, R30 ;  /* 0x000054100e0e7816 */ /* 0x000fe2000000001e */
[----:B------:R1:W-:Y:S01]  /*15920*/  STL [R1+0x7e8], R4 ;  /* 0x0007e80401007387 */ /* 0x0003e20000100800 */
[----:B------:R-:W-:Y:S02]  /*15930*/  PRMT R13, R13, 0x5410, R31 ;  /* 0x000054100d0d7816 */ /* 0x000fe4000000001f */
[----:B------:R-:W-:Y:S01]  /*15940*/  PRMT R19, R19, 0x5410, R25 ;  /* 0x0000541013137816 */ /* 0x000fe20000000019 */
[----:B------:R0:W-:Y:S01]  /*15950*/  STL [R1+0x7e4], R3 ;  /* 0x0007e40301007387 */ /* 0x0001e20000100800 */
        /* <DEDUP_REMOVED lines=13> */
[----:B------:R-:W-:Y:S02]  /*15a30*/  PRMT R5, R40, 0x5410, R39 ;  /* 0x0000541028057816 */ /* 0x000fe40000000027 */
[----:B------:R-:W-:Y:S02]  /*15a40*/  PRMT R16, R16, 0x5410, R28 ;  /* 0x0000541010107816 */ /* 0x000fe4000000001c */
[----:B---3--:R-:W-:Y:S02]  /*15a50*/  PRMT R28, R41, 0x5410, R42 ;  /* 0x00005410291c7816 */ /* 0x008fe4000000002a */
[----:B--2---:R-:W-:-:S02]  /*15a60*/  PRMT R27, R43, 0x5410, R76 ;  /* 0x000054102b1b7816 */ /* 0x004fc4000000004c */
[----:B------:R-:W2:Y:S04]  /*15a70*/  LDL.LU R76, [R1+0x74] ;  /* 0x00007400014c7983 */ /* 0x000ea80000300800 */
[----:B------:R-:W2:Y:S01]  /*15a80*/  LDL.LU R29, [R1+0x7c] ;  /* 0x00007c00011d7983 */ /* 0x000ea20000300800 */
[----:B----4-:R-:W-:-:S03]  /*15a90*/  PRMT R26, R64, 0x5410, R75 ;  /* 0x00005410401a7816 */ /* 0x010fc6000000004b */
[----:B------:R-:W3:Y:S04]  /*15aa0*/  LDL.LU R64, [R1+0x70] ;  /* 0x0000700001407983 */ /* 0x000ee80000300800 */
[----:B------:R-:W3:Y:S04]  /*15ab0*/  LDL.LU R30, [R1+0x78] ;  /* 0x00007800011e7983 */ /* 0x000ee80000300800 */
[----:B------:R-:W4:Y:S04]  /*15ac0*/  LDL.LU R75, [R1+0x68] ;  /* 0x00006800014b7983 */ /* 0x000f280000300800 */
[----:B------:R-:W4:Y:S01]  /*15ad0*/  LDL.LU R31, [R1+0x6c] ;  /* 0x00006c00011f7983 */ /* 0x000f220000300800 */
[----:B------:R-:W-:-:S03]  /*15ae0*/  PRMT R25, R69, 0x5410, R65 ;  /* 0x0000541045197816 */ /* 0x000fc60000000041 */
[----:B------:R-:W4:Y:S04]  /*15af0*/  LDL.LU R69, [R1+0x5c] ;  /* 0x00005c0001457983 */ /* 0x000f280000300800 */
[----:B------:R-:W4:Y:S04]  /*15b00*/  LDL.LU R32, [R1+0x64] ;  /* 0x0000640001207983 */ /* 0x000f280000300800 */
        /* <DEDUP_REMOVED lines=10> */
[----:B------:R-:W4:Y:S01]  /*15bb0*/  LDL.LU R67, [R1+0x38] ;  /* 0x0000380001437983 */ /* 0x000f220000300800 */
[----:B------:R-:W-:-:S03]  /*15bc0*/  PRMT R22, R72, 0x5410, R22 ;  /* 0x0000541048167816 */ /* 0x000fc60000000016 */
[----:B------:R-:W4:Y:S04]  /*15bd0*/  LDL.LU R37, [R1+0x3c] ;  /* 0x00003c0001257983 */ /* 0x000f280000300800 */
[----:B------:R-:W4:Y:S04]  /*15be0*/  LDL.LU R72, [R1+0x2c] ;  /* 0x00002c0001487983 */ /* 0x000f280000300800 */
[----:B------:R-:W4:Y:S04]  /*15bf0*/  LDL.LU R38, [R1+0x34] ;  /* 0x0000340001267983 */ /* 0x000f280000300800 */
[----:B0-----:R-:W4:Y:S04]  /*15c00*/  LDL.LU R68, [R1+0x28] ;  /* 0x0000280001447983 */ /* 0x001f280000300800 */
[----:B------:R-:W4:Y:S04]  /*15c10*/  LDL.LU R39, [R1+0x30] ;  /* 0x0000300001277983 */ /* 0x000f280000300800 */
[----:B-1----:R-:W4:Y:S04]  /*15c20*/  LDL.LU R4, [R1+0x20] ;  /* 0x0000200001047983 */ /* 0x002f280000300800 */
        /* <DEDUP_REMOVED lines=8> */
[----:B------:R-:W4:Y:S01]  /*15cb0*/  LDL.LU R0, [R1] ;  /* 0x0000000001007983 */ /* 0x000f220000300800 */
        /* <DEDUP_REMOVED lines=11> */
[----:B--2---:R-:W-:Y:S02]  /*15d70*/  PRMT R29, R29, 0x5410, R76 ;  /* 0x000054101d1d7816 */ /* 0x004fe4000000004c */
[----:B------:R-:W2:Y:S01]  /*15d80*/  LDL.LU R76, [R1+0x814] ;  /* 0x00081400014c7983 */ /* 0x000ea20000300800 */
[----:B---3--:R-:W-:-:S03]  /*15d90*/  PRMT R30, R30, 0x5410, R64 ;  /* 0x000054101e1e7816 */ /* 0x008fc60000000040 */
[----:B------:R-:W3:Y:S01]  /*15da0*/  LDL.LU R64, [R1+0x810] ;  /* 0x0008100001407983 */ /* 0x000ee20000300800 */
[----:B----4-:R-:W-:-:S03]  /*15db0*/  PRMT R31, R31, 0x5410, R75 ;  /* 0x000054101f1f7816 */ /* 0x010fc6000000004b */
[----:B------:R-:W3:Y:S01]  /*15dc0*/  LDL.LU R75, [R1+0x80c] ;  /* 0x00080c00014b7983 */ /* 0x000ee20000300800 */
[----:B------:R-:W-:-:S03]  /*15dd0*/  PRMT R32, R32, 0x5410, R69 ;  /* 0x0000541020207816 */ /* 0x000fc60000000045 */
[----:B------:R-:W4:Y:S01]  /*15de0*/  LDL.LU R69, [R1+0x808] ;  /* 0x0008080001457983 */ /* 0x000f220000300800 */
        /* <DEDUP_REMOVED lines=19> */
[----:B------:R-:W5:Y:S01]  /*15f20*/  LDL.LU R71, [R1+0x7e0] ;  /* 0x0007e00001477983 */ /* 0x000f620000300800 */
[----:B------:R-:W-:-:S03]  /*15f30*/  PRMT R43, R43, 0x5410, R70 ;  /* 0x000054102b2b7816 */ /* 0x000fc60000000046 */
[----:B------:R-:W5:Y:S01]  /*15f40*/  LDL.LU R70, [R1+0x7dc] ;  /* 0x0007dc0001467983 */ /* 0x000f620000300800 */
[----:B------:R-:W-:-:S03]  /*15f50*/  PRMT R44, R2, 0x5410, R44 ;  /* 0x00005410022c7816 */ /* 0x000fc6000000002c */
[----:B------:R-:W5:Y:S01]  /*15f60*/  LDL.LU R2, [R1+0x7d8] ;  /* 0x0007d80001027983 */ /* 0x000f620000300800 */
[----:B------:R-:W-:-:S03]  /*15f70*/  PRMT R45, R0, 0x5410, R45 ;  /* 0x00005410002d7816 */ /* 0x000fc6000000002d */
[----:B------:R-:W5:Y:S04]  /*15f80*/  LDL.LU R0, [R1+0x7d4] ;  /* 0x0007d40001007983 */ /* 0x000f680000300800 */
        /* <DEDUP_REMOVED lines=10> */
[----:B------:R-:W4:Y:S01]  /*16030*/  LDL.LU R83, [R1+0xbc] ;  /* 0x0000bc0001537983 */ /* 0x000f220000300800 */
[----:B------:R-:W-:-:S02]  /*16040*/  PRMT R57, R82, 0x5410, R57 ;  /* 0x0000541052397816 */ /* 0x000fc40000000039 */
[----:B------:R-:W-:Y:S02]  /*16050*/  PRMT R58, R81, 0x5410, R58 ;  /* 0x00005410513a7816 */ /* 0x000fe4000000003a */
[----:B------:R-:W-:Y:S02]  /*16060*/  PRMT R59, R80, 0x5410, R59 ;  /* 0x00005410503b7816 */ /* 0x000fe4000000003b */
[----:B------:R-:W-:Y:S02]  /*16070*/  PRMT R60, R60, 0x5410, R79 ;  /* 0x000054103c3c7816 */ /* 0x000fe4000000004f */
[----:B------:R-:W-:Y:S02]  /*16080*/  PRMT R61, R61, 0x5410, R78 ;  /* 0x000054103d3d7816 */ /* 0x000fe4000000004e */
[----:B------:R-:W-:Y:S02]  /*16090*/  PRMT R62, R62, 0x5410, R77 ;  /* 0x000054103e3e7816 */ /* 0x000fe4000000004d */
[----:B--2---:R-:W-:-:S02]  /*160a0*/  PRMT R63, R63, 0x5410, R76 ;  /* 0x000054103f3f7816 */ /* 0x004fc4000000004c */
[----:B---3--:R-:W-:Y:S02]  /*160b0*/  PRMT R64, R64, 0x5410, R75 ;  /* 0x0000541040407816 */ /* 0x008fe4000000004b */
[----:B----4-:R-:W-:Y:S02]  /*160c0*/  PRMT R65, R65, 0x5410, R74 ;  /* 0x0000541041417816 */ /* 0x010fe4000000004a */
[----:B------:R-:W-:Y:S02]  /*160d0*/  PRMT R66, R66, 0x5410, R73 ;  /* 0x0000541042427816 */ /* 0x000fe40000000049 */
[----:B------:R-:W-:-:S04]  /*160e0*/  PRMT R67, R67, 0x5410, R72 ;  /* 0x0000541043437816 */ /* 0x000fc80000000048 */
[----:B------:R0:W-:Y:S01]  /*160f0*/  STTM.x64 tmem[UR10+0x40], R4 ;  /* 0x00004004000079ed */ /* 0x0001e2000834000a */
[----:B------:R-:W1:Y:S01]  /*16100*/  FENCE.VIEW.ASYNC.T ;  /* 0x00000000000073c6 */ /* 0x000e620000000200 */
[----:B------:R-:W-:-:S05]  /*16110*/  IADD3 R84, P3, PT, R84, R69, RZ ;  /* 0x0000004554547210 */ /* 0x000fca0007f7e0ff */
[----:B------:R-:W-:Y:S01]  /*16120*/  IMAD.X R83, R83, 0x1, R68, P3 ;  /* 0x0000000153537824 */ /* 0x000fe200018e0644 */
[-C--:B------:R-:W-:Y:S01]  /*16130*/  IADD3 R90, P3, PT, R90, R69.reuse, RZ ;  /* 0x000000455a5a7210 */ /* 0x080fe20007f7e0ff */
[----:B------:R-:W-:Y:S04]  /*16140*/  STL [R1+0xc0], R84 ;  /* 0x0000c05401007387 */ /* 0x000fe80000100800 */
[----:B------:R-:W-:Y:S01]  /*16150*/  STL [R1+0xbc], R83 ;  /* 0x0000bc5301007387 */ /* 0x000fe20000100800 */
[----:B------:R-:W-:-:S03]  /*16160*/  IADD3 R86, P5, PT, R86, R69, RZ ;  /* 0x0000004556567210 */ /* 0x000fc60007fbe0ff */
[----:B------:R-:W-:Y:S01]  /*16170*/  STL [R1+0xd8], R90 ;  /* 0x0000d85a01007387 */ /* 0x000fe20000100800 */
[----:B------:R-:W-:Y:S01]  /*16180*/  IADD3 R88, P4, PT, R88, R69, RZ ;  /* 0x0000004558587210 */ /* 0x000fe20007f9e0ff */
[----:B------:R-:W-:-:S04]  /*16190*/  IMAD.X R85, R85, 0x1, R68, P5 ;  /* 0x0000000155557824 */ /* 0x000fc800028e0644 */
[--C-:B------:R-:W-:Y:S02]  /*161a0*/  IMAD.X R87, R87, 0x1, R68.reuse, P4 ;  /* 0x0000000157577824 */ /* 0x100fe400020e0644 */
[----:B------:R-:W-:Y:S01]  /*161b0*/  IMAD.X R89, R89, 0x1, R68, P3 ;  /* 0x0000000159597824 */ /* 0x000fe200018e0644 */
[----:B0-----:R-:W2:Y:S04]  /*161c0*/  LDL.LU R6, [R1+0xdc] ;  /* 0x0000dc0001067983 */ /* 0x001ea80000300800 */
[----:B------:R-:W-:Y:S04]  /*161d0*/  STL [R1+0xc8], R86 ;  /* 0x0000c85601007387 */ /* 0x000fe80000100800 */
[----:B------:R-:W3:Y:S04]  /*161e0*/  LDL.LU R16, [R1+0xe4] ;  /* 0x0000e40001107983 */ /* 0x000ee80000300800 */
[----:B------:R-:W4:Y:S04]  /*161f0*/  LDL.LU R13, [R1+0xec] ;  /* 0x0000ec00010d7983 */ /* 0x000f280000300800 */
[----:B------:R-:W-:Y:S04]  /*16200*/  STL [R1+0xd0], R88 ;  /* 0x0000d05801007387 */ /* 0x000fe80000100800 */
[----:B------:R-:W-:Y:S04]  /*16210*/  STL [R1+0xc4], R85 ;  /* 0x0000c45501007387 */ /* 0x000fe80000100800 */
[----:B------:R-:W-:Y:S04]  /*16220*/  STL [R1+0xcc], R87 ;  /* 0x0000cc5701007387 */ /* 0x000fe80000100800 */
[----:B------:R-:W4:Y:S04]  /*16230*/  LDL.LU R10, [R1+0xf8] ;  /* 0x0000f800010a7983 */ /* 0x000f280000300800 */
[----:B------:R-:W4:Y:S04]  /*16240*/  LDL.LU R23, [R1+0x100] ;  /* 0x0001000001177983 */ /* 0x000f280000300800 */
[----:B------:R-:W-:Y:S04]  /*16250*/  STL [R1+0xd4], R89 ;  /* 0x0000d45901007387 */ /* 0x000fe80000100800 */
[----:B------:R-:W4:Y:S04]  /*16260*/  LDL.LU R17, [R1+0x108] ;  /* 0x0001080001117983 */ /* 0x000f280000300800 */
[----:B------:R-:W4:Y:S04]  /*16270*/  LDL.LU R11, [R1+0xf4] ;  /* 0x0000f400010b7983 */ /* 0x000f280000300800 */
[----:B------:R-:W4:Y:S04]  /*16280*/  LDL.LU R24, [R1+0xfc] ;  /* 0x0000fc0001187983 */ /* 0x000f280000300800 */
[----:B------:R-:W4:Y:S01]  /*16290*/  LDL.LU R18, [R1+0x104] ;  /* 0x0001040001127983 */ /* 0x000f220000300800 */
[----:B------:R-:W-:Y:S01]  /*162a0*/  PRMT R72, RZ, 0x7610, R72 ;  /* 0x00007610ff487816 */ /* 0x000fe20000000048 */
[----:B------:R-:W-:-:S02]  /*162b0*/  @!P1 IMAD.MOV.U32 R4, RZ, RZ, R84 ;  /* 0x000000ffff049224 */ /* 0x000fc400078e0054 */
[----:B------:R-:W-:Y:S01]  /*162c0*/  @!P1 IMAD.MOV.U32 R5, RZ, RZ, R83 ;  /* 0x000000ffff059224 */ /* 0x000fe200078e0053 */
[----:B-1----:R-:W-:Y:S01]  /*162d0*/  BAR.SYNC.DEFER_BLOCKING 0x0 ;  /* 0x0000000000007b1d */ /* 0x002fe20000010000 */
[----:B------:R-:W-:Y:S02]  /*162e0*/  PRMT R50, RZ, 0x7610, R50 ;  /* 0x00007610ff327816 */ /* 0x000fe40000000032 */
[-C--:B------:R-:W-:Y:S02]  /*162f0*/  IADD3 R91, P5, PT, R91, R69.reuse, RZ ;  /* 0x000000455b5b7210 */ /* 0x080fe40007fbe0ff */
[----:B------:R-:W-:Y:S02]  /*16300*/  PRMT R46, RZ, 0x7610, R46 ;  /* 0x00007610ff2e7816 */ /* 0x000fe4000000002e */
[-C--:B------:R-:W-:Y:S02]  /*16310*/  IADD3 R93, P3, PT, R93, R69.reuse, RZ ;  /* 0x000000455d5d7210 */ /* 0x080fe40007f7e0ff */
[----:B------:R-:W-:Y:S01]  /*16320*/  IADD3 R92, P4, PT, R92, R69, RZ ;  /* 0x000000455c5c7210 */ /* 0x000fe20007f9e0ff */
[----:B------:R-:W-:Y:S01]  /*16330*/  STL [R1+0xe0], R91 ;  /* 0x0000e05b01007387 */ /* 0x000fe20000100800 */
[----:B------:R-:W-:-:S03]  /*16340*/  PRMT R45, RZ, 0x7610, R45 ;  /* 0x00007610ff2d7816 */ /* 0x000fc6000000002d */
[----:B------:R0:W4:Y:S02]  /*16350*/  @!P1 LDG.E.U16 R72, desc[UR20][R4.64] ;  /* 0x0000001404489981 */ /* 0x000124000c1e1500 */
[----:B0-----:R-:W-:Y:S02]  /*16360*/  @!P1 IMAD.MOV.U32 R4, RZ, RZ, R86 ;  /* 0x000000ffff049224 */ /* 0x001fe400078e0056 */
[----:B------:R-:W-:-:S05]  /*16370*/  @!P1 IMAD.MOV.U32 R5, RZ, RZ, R85 ;  /* 0x000000ffff059224 */ /* 0x000fca00078e0055 */
[----:B------:R0:W4:Y:S01]  /*16380*/  @!P1 LDG.E.U16 R50, desc[UR20][R4.64] ;  /* 0x0000001404329981 */ /* 0x000122000c1e1500 */
[----:B------:R-:W-:-:S03]  /*16390*/  PRMT R44, RZ, 0x7610, R44 ;  /* 0x00007610ff2c7816 */ /* 0x000fc6000000002c */
[----:B------:R-:W-:Y:S01]  /*163a0*/  STL [R1+0xf0], R93 ;  /* 0x0000f05d01007387 */ /* 0x000fe20000100800 */
[----:B0-----:R-:W-:Y:S02]  /*163b0*/  @!P1 IMAD.MOV.U32 R4, RZ, RZ, R88 ;  /* 0x000000ffff049224 */ /* 0x001fe400078e0058 */
[----:B------:R-:W-:Y:S01]  /*163c0*/  @!P1 IMAD.MOV.U32 R5, RZ, RZ, R87 ;  /* 0x000000ffff059224 */ /* 0x000fe200078e0057 */
[----:B------:R-:W-:Y:S04]  /*163d0*/  STL [R1+0xe8], R92 ;  /* 0x0000e85c01007387 */ /* 0x000fe80000100800 */
[----:B------:R0:W4:Y:S02]  /*163e0*/  @!P1 LDG.E.U16 R46, desc[UR20][R4.64] ;  /* 0x00000014042e9981 */ /* 0x000124000c1e1500 */
[----:B0-----:R-:W-:-:S02]  /*163f0*/  @!P1 IMAD.MOV.U32 R4, RZ, RZ, R90 ;  /* 0x000000ffff049224 */ /* 0x001fc400078e005a */
[----:B------:R-:W-:-:S05]  /*16400*/  @!P1 IMAD.MOV.U32 R5, RZ, RZ, R89 ;  /* 0x000000ffff059224 */ /* 0x000fca00078e0059 */
[----:B------:R0:W4:Y:S02]  /*16410*/  @!P1 LDG.E.U16 R45, desc[UR20][R4.64] ;  /* 0x00000014042d9981 */ /* 0x000124000c1e1500 */
[----:B0-----:R-:W-:Y:S02]  /*16420*/  PRMT R4, RZ, 0x7610, R4 ;  /* 0x00007610ff047816 */ /* 0x001fe40000000004 */
[----:B------:R-:W-:Y:S01]  /*16430*/  PRMT R5, RZ, 0x7610, R5 ;  /* 0x00007610ff057816 */ /* 0x000fe20000000005 */
[----:B--2---:R-:W-:-:S04]  /*16440*/  IMAD.X R6, R6, 0x1, R68, P5 ;  /* 0x0000000106067824 */ /* 0x004fc800028e0644 */
[----:B------:R-:W-:Y:S01]  /*16450*/  @!P1 IMAD.MOV.U32 R7, RZ, RZ, R6 ;  /* 0x000000ffff079224 */ /* 0x000fe200078e0006 */
[----:B------:R0:W-:Y:S01]  /*16460*/  STL [R1+0xdc], R6 ;  /* 0x0000dc0601007387 */ /* 0x0001e20000100800 */
[--C-:B---3--:R-:W-:Y:S02]  /*16470*/  IMAD.X R16, R16, 0x1, R68.reuse, P4 ;  /* 0x0000000110107824 */ /* 0x108fe400020e0644 */
[----:B0-----:R-:W-:Y:S02]  /*16480*/  @!P1 IMAD.MOV.U32 R6, RZ, RZ, R91 ;  /* 0x000000ffff069224 */ /* 0x001fe400078e005b */
[----:B----4-:R-:W-:Y:S01]  /*16490*/  IMAD.X R13, R13, 0x1, R68, P3 ;  /* 0x000000010d0d7824 */ /* 0x010fe200018e0644 */
[----:B------:R-:W-:Y:S04]  /*164a0*/  STL [R1+0xe4], R16 ;  /* 0x0000e41001007387 */ /* 0x000fe80000100800 */
[----:B------:R0:W2:Y:S04]  /*164b0*/  @!P1 LDG.E.U16 R44, desc[UR20][R6.64] ;  /* 0x00000014062c9981 */ /* 0x0000a8000c1e1500 */
[----:B------:R-:W3:Y:S04]  /*164c0*/  LDL.LU R12, [R1+0x110] ;  /* 0x00011000010c7983 */ /* 0x000ee80000300800 */
[----:B------:R-:W4:Y:S01]  /*164d0*/  LDL.LU R25, [R1+0x130] ;  /* 0x0001300001197983 */ /* 0x000f220000300800 */
[----:B0-----:R-:W-:-:S02]  /*164e0*/  @!P1 IMAD.MOV.U32 R6, RZ, RZ, R92 ;  /* 0x000000ffff069224 */ /* 0x001fc400078e005c */
[----:B------:R-:W-:Y:S01]  /*164f0*/  @!P1 IMAD.MOV.U32 R7, RZ, RZ, R16 ;  /* 0x000000ffff079224 */ /* 0x000fe200078e0010 */
[----:B------:R0:W-:Y:S01]  /*16500*/  STL [R1+0xec], R13 ;  /* 0x0000ec0d01007387 */ /* 0x0001e20000100800 */
[----:B------:R-:W-:-:S03]  /*16510*/  IADD3 R10, P5, PT, R10, R69, RZ ;  /* 0x000000450a0a7210 */ /* 0x000fc60007fbe0ff */
[----:B------:R-:W2:Y:S04]  /*16520*/  LDL.LU R19, [R1+0x138] ;  /* 0x0001380001137983 */ /* 0x000ea80000300800 */
[----:B------:R1:W2:Y:S01]  /*16530*/  @!P1 LDG.E.U16 R4, desc[UR20][R6.64] ;  /* 0x0000001406049981 */ /* 0x0002a2000c1e1500 */
[-C--:B------:R-:W-:Y:S02]  /*16540*/  IADD3 R23, P4, PT, R23, R69.reuse, RZ ;  /* 0x0000004517177210 */ /* 0x080fe40007f9e0ff */
[----:B------:R-:W-:Y:S01]  /*16550*/  IADD3 R17, P3, PT, R17, R69, RZ ;  /* 0x0000004511117210 */ /* 0x000fe20007f7e0ff */
[----:B-1----:R-:W-:Y:S02]  /*16560*/  @!P1 IMAD.MOV.U32 R6, RZ, RZ, R93 ;  /* 0x000000ffff069224 */ /* 0x002fe400078e005d */
[----:B------:R-:W-:-:S02]  /*16570*/  @!P1 IMAD.MOV.U32 R7, RZ, RZ, R13 ;  /* 0x000000ffff079224 */ /* 0x000fc400078e000d */
[----:B0-----:R-:W2:Y:S04]  /*16580*/  LDL.LU R13, [R1+0x10c] ;  /* 0x00010c00010d7983 */ /* 0x001ea80000300800 */
[----:B------:R-:W2:Y:S01]  /*16590*/  LDL.LU R31, [R1+0x12c] ;  /* 0x00012c00011f7983 */ /* 0x000ea20000300800 */
[----:B------:R-:W-:-:S03]  /*165a0*/  IMAD.X R11, R11, 0x1, R68, P5 ;  /* 0x000000010b0b7824 */ /* 0x000fc600028e0644 */
[----:B------:R0:W2:Y:S01]  /*165b0*/  @!P1 LDG.E.U16 R5, desc[UR20][R6.64] ;  /* 0x0000001406059981 */ /* 0x0000a2000c1e1500 */
[----:B------:R-:W-:-:S03]  /*165c0*/  IMAD.X R24, R24, 0x1, R68, P4 ;  /* 0x0000000118187824 */ /* 0x000fc600020e0644 */
[----:B------:R-:W2:Y:S01]  /*165d0*/  LDL.LU R22, [R1+0x134] ;  /* 0x0001340001167983 */ /* 0x000ea20000300800 */
[----:B0-----:R-:W-:-:S03]  /*165e0*/  PRMT R6, RZ, 0x7610, R6 ;  /* 0x00007610ff067816 */ /* 0x001fc60000000006 */
[----:B------:R0:W-:Y:S01]  /*165f0*/  STL [R1+0xf8], R10 ;  /* 0x0000f80a01007387 */ /* 0x0001e20000100800 */
[----:B------:R-:W-:Y:S01]  /*16600*/  PRMT R7, RZ, 0x7610, R7 ;  /* 0x00007610ff077816 */ /* 0x000fe20000000007 */
[----:B------:R-:W-:Y:S02]  /*16610*/  IMAD.X R18, R18, 0x1, R68, P3 ;  /* 0x0000000112127824 */ /* 0x000fe400018e0644 */
[----:B------:R-:W-:Y:S04]  /*16620*/  STL [R1+0x108], R17 ;  /* 0x0001081101007387 */ /* 0x000fe80000100800 */
[----:B------:R-:W-:Y:S04]  /*16630*/  STL [R1+0x100], R23 ;  /* 0x0001001701007387 */ /* 0x000fe80000100800 */
[----:B------:R1:W-:Y:S04]  /*16640*/  STL [R1+0xf4], R11 ;  /* 0x0000f40b01007387 */ /* 0x0003e80000100800 */
[----:B------:R0:W2:Y:S04]  /*16650*/  @!P1 LDG.E.U16 R6, desc[UR20][R10.64] ;  /* 0x000000140a069981 */ /* 0x0000a8000c1e1500 */
[----:B------:R1:W-:Y:S04]  /*16660*/  STL [R1+0xfc], R24 ;  /* 0x0000fc1801007387 */ /* 0x0003e80000100800 */
[----:B------:R-:W2:Y:S01]  /*16670*/  LDL.LU R16, [R1+0x140] ;  /* 0x0001400001107983 */ /* 0x000ea20000300800 */
[----:B0-----:R-:W-:-:S02]  /*16680*/  @!P1 IMAD.MOV.U32 R10, RZ, RZ, R23 ;  /* 0x000000ffff0a9224 */ /* 0x001fc400078e0017 */
[----:B-1----:R-:W-:Y:S01]  /*16690*/  @!P1 IMAD.MOV.U32 R11, RZ, RZ, R24 ;  /* 0x000000ffff0b9224 */ /* 0x002fe200078e0018 */
[----:B------:R-:W2:Y:S04]  /*166a0*/  LDL.LU R28, [R1+0x148] ;  /* 0x00014800011c7983 */ /* 0x000ea80000300800 */
[----:B------:R0:W-:Y:S04]  /*166b0*/  STL [R1+0x104], R18 ;  /* 0x0001041201007387 */ /* 0x0001e80000100800 */
[----:B------:R-:W2:Y:S04]  /*166c0*/  LDL.LU R23, [R1+0x150] ;  /* 0x0001500001177983 */ /* 0x000ea80000300800 */
[----:B------:R1:W2:Y:S02]  /*166d0*/  @!P1 LDG.E.U16 R7, desc[UR20][R10.64] ;  /* 0x000000140a079981 */ /* 0x0002a4000c1e1500 */
[----:B-1----:R-:W-:-:S02]  /*166e0*/  @!P1 IMAD.MOV.U32 R10, RZ, RZ, R17 ;  /* 0x000000ffff0a9224 */ /* 0x002fc400078e0011 */
[----:B------:R-:W2:Y:S04]  /*166f0*/  LDL.LU R17, [R1+0x13c] ;  /* 0x00013c0001117983 */ /* 0x000ea80000300800 */
[----:B------:R-:W2:Y:S04]  /*16700*/  LDL.LU R29, [R1+0x144] ;  /* 0x00014400011d7983 */ /* 0x000ea80000300800 */
[----:B------:R-:W2:Y:S01]  /*16710*/  LDL.LU R24, [R1+0x14c] ;  /* 0x00014c0001187983 */ /* 0x000ea20000300800 */
[----:B------:R-:W-:Y:S01]  /*16720*/  PRMT R8, RZ, 0x7610, R8 ;  /* 0x00007610ff087816 */ /* 0x000fe20000000008 */
[----:B------:R-:W-:Y:S01]  /*16730*/  @!P1 IMAD.MOV.U32 R11, RZ, RZ, R18 ;  /* 0x000000ffff0b9224 */ /* 0x000fe200078e0012 */
[----:B------:R-:W-:-:S04]  /*16740*/  PRMT R9, RZ, 0x7610, R9 ;  /* 0x00007610ff097816 */ /* 0x000fc80000000009 */
[----:B------:R1:W2:Y:S02]  /*16750*/  @!P1 LDG.E.U16 R8, desc[UR20][R10.64] ;  /* 0x000000140a089981 */ /* 0x0002a4000c1e1500 */
[----:B-1----:R-:W-:Y:S02]  /*16760*/  PRMT R10, RZ, 0x7610, R10 ;  /* 0x00007610ff0a7816 */ /* 0x002fe4000000000a */
[----:B------:R-:W-:Y:S02]  /*16770*/  PRMT R11, RZ, 0x7610, R11 ;  /* 0x00007610ff0b7816 */ /* 0x000fe4000000000b */
[-C--:B---3--:R-:W-:Y:S02]  /*16780*/  IADD3 R12, P5, PT, R12, R69.reuse, RZ ;  /* 0x000000450c0c7210 */ /* 0x088fe40007fbe0ff */
[----:B----4-:R-:W-:-:S03]  /*16790*/  IADD3 R25, P4, PT, R25, R69, RZ ;  /* 0x0000004519197210 */ /* 0x010fc60007f9e0ff */
[----:B------:R1:W-:Y:S01]  /*167a0*/  STL [R1+0x110], R12 ;  /* 0x0001100c01007387 */ /* 0x0003e20000100800 */
[----:B--2---:R-:W-:-:S05]  /*167b0*/  IADD3 R19, P3, PT, R19, R69, RZ ;  /* 0x0000004513137210 */ /* 0x004fca0007f7e0ff */
[----:B------:R-:W-:Y:S04]  /*167c0*/  STL [R1+0x138], R19 ;  /* 0x0001381301007387 */ /* 0x000fe80000100800 */
[----:B------:R-:W-:Y:S01]  /*167d0*/  STL [R1+0x130], R25 ;  /* 0x0001301901007387 */ /* 0x000fe20000100800 */
[--C-:B------:R-:W-:Y:S02]  /*167e0*/  IMAD.X R13, R13, 0x1, R68.reuse, P5 ;  /* 0x000000010d0d7824 */ /* 0x100fe400028e0644 */
[----:B------:R-:W-:-:S03]  /*167f0*/  IMAD.X R31, R31, 0x1, R68, P4 ;  /* 0x000000011f1f7824 */ /* 0x000fc600020e0644 */
[----:B------:R2:W-:Y:S04]  /*16800*/  STL [R1+0x10c], R13 ;  /* 0x00010c0d01007387 */ /* 0x0005e80000100800 */
[----:B------:R1:W3:Y:S01]  /*16810*/  @!P1 LDG.E.U16 R9, desc[UR20][R12.64] ;  /* 0x000000140c099981 */ /* 0x0002e2000c1e1500 */
[----:B------:R-:W-:-:S03]  /*16820*/  IMAD.X R22, R22, 0x1, R68, P3 ;  /* 0x0000000116167824 */ /* 0x000fc600018e0644 */
[----:B------:R4:W-:Y:S04]  /*16830*/  STL [R1+0x12c], R31 ;  /* 0x00012c1f01007387 */ /* 0x0009e80000100800 */
[----:B0-----:R-:W3:Y:S01]  /*16840*/  LDL.LU R18, [R1+0x158] ;  /* 0x0001580001127983 */ /* 0x001ee20000300800 */
[----:B-1----:R-:W-:Y:S02]  /*16850*/  @!P1 IMAD.MOV.U32 R12, RZ, RZ, R25 ;  /* 0x000000ffff0c9224 */ /* 0x002fe400078e0019 */
[----:B--2---:R-:W-:Y:S01]  /*16860*/  @!P1 IMAD.MOV.U32 R13, RZ, RZ, R31 ;  /* 0x000000ffff0d9224 */ /* 0x004fe200078e001f */
[----:B------:R-:W2:Y:S04]  /*16870*/  LDL.LU R30, [R1+0x160] ;  /* 0x00016000011e7983 */ /* 0x000ea80000300800 */
[----:B------:R0:W-:Y:S04]  /*16880*/  STL [R1+0x134], R22 ;  /* 0x0001341601007387 */ /* 0x0001e80000100800 */
[----:B------:R-:W2:Y:S04]  /*16890*/  LDL.LU R25, [R1+0x168] ;  /* 0x0001680001197983 */ /* 0x000ea80000300800 */
[----:B------:R1:W2:Y:S02]  /*168a0*/  @!P1 LDG.E.U16 R10, desc[UR20][R12.64] ;  /* 0x000000140c0a9981 */ /* 0x0002a4000c1e1500 */
[----:B-1----:R-:W-:-:S02]  /*168b0*/  @!P1 IMAD.MOV.U32 R12, RZ, RZ, R19 ;  /* 0x000000ffff0c9224 */ /* 0x002fc400078e0013 */
[----:B------:R-:W-:Y:S01]  /*168c0*/  @!P1 IMAD.MOV.U32 R13, RZ, RZ, R22 ;  /* 0x000000ffff0d9224 */ /* 0x000fe200078e0016 */
[----:B------:R-:W2:Y:S01]  /*168d0*/  LDL.LU R19, [R1+0x154] ;  /* 0x0001540001137983 */ /* 0x000ea20000300800 */
[-C--:B------:R-:W-:Y:S02]  /*168e0*/  IADD3 R16, P5, PT, R16, R69.reuse, RZ ;  /* 0x0000004510107210 */ /* 0x080fe40007fbe0ff */
[-C--:B------:R-:W-:Y:S01]  /*168f0*/  IADD3 R28, P4, PT, R28, R69.reuse, RZ ;  /* 0x000000451c1c7210 */ /* 0x080fe20007f9e0ff */
[----:B------:R-:W2:Y:S04]  /*16900*/  LDL.LU R36, [R1+0x15c] ;  /* 0x00015c0001247983 */ /* 0x000ea80000300800 */
[----:B------:R1:W2:Y:S01]  /*16910*/  @!P1 LDG.E.U16 R11, desc[UR20][R12.64] ;  /* 0x000000140c0b9981 */ /* 0x0002a2000c1e1500 */
[----:B------:R-:W-:-:S03]  /*16920*/  IADD3 R23, P3, PT, R23, R69, RZ ;  /* 0x0000004517177210 */ /* 0x000fc60007f7e0ff */
[----:B----4-:R-:W4:Y:S01]  /*16930*/  LDL.LU R31, [R1+0x164] ;  /* 0x00016400011f7983 */ /* 0x010f220000300800 */
[----:B-1----:R-:W-:-:S03]  /*16940*/  PRMT R12, RZ, 0x7610, R12 ;  /* 0x00007610ff0c7816 */ /* 0x002fc6000000000c */
[----:B------:R1:W-:Y:S01]  /*16950*/  STL [R1+0x140], R16 ;  /* 0x0001401001007387 */ /* 0x0003e20000100800 */
[----:B------:R-:W-:Y:S01]  /*16960*/  PRMT R13, RZ, 0x7610, R13 ;  /* 0x00007610ff0d7816 */ /* 0x000fe2000000000d */
[--C-:B------:R-:W-:Y:S02]  /*16970*/  IMAD.X R17, R17, 0x1, R68.reuse, P5 ;  /* 0x0000000111117824 */ /* 0x100fe400028e0644 */
[----:B------:R-:W-:Y:S01]  /*16980*/  STL [R1+0x150], R23 ;  /* 0x0001501701007387 */ /* 0x000fe20000100800 */
[----:B------:R-:W-:-:S03]  /*16990*/  IMAD.X R29, R29, 0x1, R68, P4 ;  /* 0x000000011d1d7824 */ /* 0x000fc600020e0644 */
[----:B------:R-:W-:Y:S01]  /*169a0*/  STL [R1+0x148], R28 ;  /* 0x0001481c01007387 */ /* 0x000fe20000100800 */
[----:B------:R-:W-:-:S03]  /*169b0*/  IMAD.X R24, R24, 0x1, R68, P3 ;  /* 0x0000000118187824 */ /* 0x000fc600018e0644 */
[----:B------:R0:W-:Y:S04]  /*169c0*/  STL [R1+0x13c], R17 ;  /* 0x00013c1101007387 */ /* 0x0001e80000100800 */
[----:B------:R1:W4:Y:S04]  /*169d0*/  @!P1 LDG.E.U16 R12, desc[UR20][R16.64] ;  /* 0x00000014100c9981 */ /* 0x000328000c1e1500 */
[----:B------:R1:W-:Y:S04]  /*169e0*/  STL [R1+0x144], R29 ;  /* 0x0001441d01007387 */ /* 0x0003e80000100800 */
[----:B0-----:R-:W4:Y:S01]  /*169f0*/  LDL.LU R22, [R1+0x170] ;  /* 0x0001700001167983 */ /* 0x001f220000300800 */
[----:B-1----:R-:W-:-:S02]  /*16a00*/  @!P1 IMAD.MOV.U32 R16, RZ, RZ, R28 ;  /* 0x000000ffff109224 */ /* 0x002fc400078e001c */
[----:B------:R-:W-:Y:S01]  /*16a10*/  @!P1 IMAD.MOV.U32 R17, RZ, RZ, R29 ;  /* 0x000000ffff119224 */ /* 0x000fe200078e001d */
[----:B------:R0:W-:Y:S04]  /*16a20*/  STL [R1+0x14c], R24 ;  /* 0x00014c1801007387 */ /* 0x0001e80000100800 */
[----:B------:R-:W4:Y:S04]  /*16a30*/  LDL.LU R28, [R1+0x178] ;  /* 0x00017800011c7983 */ /* 0x000f280000300800 */
[----:B------:R-:W4:Y:S04]  /*16a40*/  LDL.LU R29, [R1+0x180] ;  /* 0x00018000011d7983 */ /* 0x000f280000300800 */
[----:B------:R1:W4:Y:S02]  /*16a50*/  @!P1 LDG.E.U16 R13, desc[UR20][R16.64] ;  /* 0x00000014100d9981 */ /* 0x000324000c1e1500 */
[----:B-1----:R-:W-:-:S02]  /*16a60*/  @!P1 IMAD.MOV.U32 R16, RZ, RZ, R23 ;  /* 0x000000ffff109224 */ /* 0x002fc400078e0017 */
[----:B------:R-:W4:Y:S04]  /*16a70*/  LDL.LU R23, [R1+0x16c] ;  /* 0x00016c0001177983 */ /* 0x000f280000300800 */
[----:B------:R-:W4:Y:S04]  /*16a80*/  LDL.LU R35, [R1+0x174] ;  /* 0x0001740001237983 */ /* 0x000f280000300800 */
[----:B------:R-:W4:Y:S01]  /*16a90*/  LDL.LU R34, [R1+0x17c] ;  /* 0x00017c0001227983 */ /* 0x000f220000300800 */
[----:B------:R-:W-:Y:S01]  /*16aa0*/  PRMT R14, RZ, 0x7610, R14 ;  /* 0x00007610ff0e7816 */ /* 0x000fe2000000000e */
[----:B------:R-:W-:Y:S01]  /*16ab0*/  @!P1 IMAD.MOV.U32 R17, RZ, RZ, R24 ;  /* 0x000000ffff119224 */ /* 0x000fe200078e0018 */
[----:B------:R-:W-:-:S04]  /*16ac0*/  PRMT R15, RZ, 0x7610, R15 ;  /* 0x00007610ff0f7816 */ /* 0x000fc8000000000f */
[----:B------:R1:W4:Y:S02]  /*16ad0*/  @!P1 LDG.E.U16 R14, desc[UR20][R16.64] ;  /* 0x00000014100e9981 */ /* 0x000324000c1e1500 */
[----:B-1----:R-:W-:Y:S02]  /*16ae0*/  PRMT R16, RZ, 0x7610, R16 ;  /* 0x00007610ff107816 */ /* 0x002fe40000000010 */
[----:B------:R-:W-:Y:S02]  /*16af0*/  PRMT R17, RZ, 0x7610, R17 ;  /* 0x00007610ff117816 */ /* 0x000fe40000000011 */
[-C--:B---3--:R-:W-:Y:S02]  /*16b00*/  IADD3 R18, P5, PT, R18, R69.reuse, RZ ;  /* 0x0000004512127210 */ /* 0x088fe40007fbe0ff */
[----:B--2---:R-:W-:-:S03]  /*16b10*/  IADD3 R30, P4, PT, R30, R69, RZ ;  /* 0x000000451e1e7210 */ /* 0x004fc60007f9e0ff */
[----:B------:R1:W-:Y:S01]  /*16b20*/  STL [R1+0x158], R18 ;  /* 0x0001581201007387 */ /* 0x0003e20000100800 */
[----:B------:R-:W-:-:S05]  /*16b30*/  IADD3 R25, P3, PT, R25, R69, RZ ;  /* 0x0000004519197210 */ /* 0x000fca0007f7e0ff */
[----:B------:R-:W-:Y:S04]  /*16b40*/  STL [R1+0x168], R25 ;  /* 0x0001681901007387 */ /* 0x000fe80000100800 */
[----:B------:R-:W-:Y:S01]  /*16b50*/  STL [R1+0x160], R30 ;  /* 0x0001601e01007387 */ /* 0x000fe20000100800 */
[--C-:B------:R-:W-:Y:S02]  /*16b60*/  IMAD.X R19, R19, 0x1, R68.reuse, P5 ;  /* 0x0000000113137824 */ /* 0x100fe400028e0644 */
[----:B------:R-:W-:-:S03]  /*16b70*/  IMAD.X R36, R36, 0x1, R68, P4 ;  /* 0x0000000124247824 */ /* 0x000fc600020e0644 */
[----:B------:R2:W-:Y:S04]  /*16b80*/  STL [R1+0x154], R19 ;  /* 0x0001541301007387 */ /* 0x0005e80000100800 */
[----:B------:R1:W3:Y:S01]  /*16b90*/  @!P1 LDG.E.U16 R15, desc[UR20][R18.64] ;  /* 0x00000014120f9981 */ /* 0x0002e2000c1e1500 */
[----:B----4-:R-:W-:-:S03]  /*16ba0*/  IMAD.X R31, R31, 0x1, R68, P3 ;  /* 0x000000011f1f7824 */ /* 0x010fc600018e0644 */
[----:B------:R4:W-:Y:S04]  /*16bb0*/  STL [R1+0x15c], R36 ;  /* 0x00015c2401007387 */ /* 0x0009e80000100800 */
[----:B0-----:R-:W3:Y:S01]  /*16bc0*/  LDL.LU R24, [R1+0x188] ;  /* 0x0001880001187983 */ /* 0x001ee20000300800 */
[----:B-1----:R-:W-:Y:S02]  /*16bd0*/  @!P1 IMAD.MOV.U32 R18, RZ, RZ, R30 ;  /* 0x000000ffff129224 */ /* 0x002fe400078e001e */
[----:B--2---:R-:W-:Y:S01]  /*16be0*/  @!P1 IMAD.MOV.U32 R19, RZ, RZ, R36 ;  /* 0x000000ffff139224 */ /* 0x004fe200078e0024 */
[----:B------:R0:W-:Y:S04]  /*16bf0*/  STL [R1+0x164], R31 ;  /* 0x0001641f01007387 */ /* 0x0001e80000100800 */
[----:B------:R1:W2:Y:S04]  /*16c00*/  @!P1 LDG.E.U16 R16, desc[UR20][R18.64] ;  /* 0x0000001412109981 */ /* 0x0002a8000c1e1500 */
[----:B------:R-:W2:Y:S01]  /*16c10*/  LDL.LU R30, [R1+0x190] ;  /* 0x00019000011e7983 */ /* 0x000ea20000300800 */
[----:B-1----:R-:W-:-:S02]  /*16c20*/  @!P1 IMAD.MOV.U32 R18, RZ, RZ, R25 ;  /* 0x000000ffff129224 */ /* 0x002fc400078e0019 */
[----:B------:R-:W-:Y:S01]  /*16c30*/  @!P1 IMAD.MOV.U32 R19, RZ, RZ, R31 ;  /* 0x000000ffff139224 */ /* 0x000fe200078e001f */
[----:B------:R-:W2:Y:S04]  /*16c40*/  LDL.LU R25, [R1+0x184] ;  /* 0x0001840001197983 */ /* 0x000ea80000300800 */
[----:B------:R-:W2:Y:S01]  /*16c50*/  LDL.LU R37, [R1+0x18c] ;  /* 0x00018c0001257983 */ /* 0x000ea20000300800 */
[----:B------:R-:W-:-:S03]  /*16c60*/  IADD3 R22, P5, PT, R22, R69, RZ ;  /* 0x0000004516167210 */ /* 0x000fc60007fbe0ff */
[----:B----4-:R-:W4:Y:S04]  /*16c70*/  LDL.LU R36, [R1+0x194] ;  /* 0x0001940001247983 */ /* 0x010f280000300800 */
[----:B0-----:R-:W4:Y:S01]  /*16c80*/  LDL.LU R31, [R1+0x198] ;  /* 0x00019800011f7983 */ /* 0x001f220000300800 */
[----:B------:R-:W-:-:S03]  /*16c90*/  IADD3 R28, P4, PT, R28, R69, RZ ;  /* 0x000000451c1c7210 */ /* 0x000fc60007f9e0ff */
[----:B------:R0:W4:Y:S01]  /*16ca0*/  @!P1 LDG.E.U16 R17, desc[UR20][R18.64] ;  /* 0x0000001412119981 */ /* 0x000122000c1e1500 */
[----:B------:R-:W-:-:S03]  /*16cb0*/  IADD3 R29, P3, PT, R29, R69, RZ ;  /* 0x000000451d1d7210 */ /* 0x000fc60007f7e0ff */
[----:B------:R1:W-:Y:S01]  /*16cc0*/  STL [R1+0x170], R22 ;  /* 0x0001701601007387 */ /* 0x0003e20000100800 */
[----:B0-----:R-:W-:-:S03]  /*16cd0*/  PRMT R18, RZ, 0x7610, R18 ;  /* 0x00007610ff127816 */ /* 0x001fc60000000012 */
[----:B------:R-:W-:Y:S01]  /*16ce0*/  STL [R1+0x180], R29 ;  /* 0x0001801d01007387 */ /* 0x000fe20000100800 */
[----:B------:R-:W-:-:S03]  /*16cf0*/  PRMT R19, RZ, 0x7610, R19 ;  /* 0x00007610ff137816 */ /* 0x000fc60000000013 */
[----:B------:R-:W-:Y:S01]  /*16d00*/  STL [R1+0x178], R28 ;  /* 0x0001781c01007387 */ /* 0x000fe20000100800 */
[--C-:B------:R-:W-:Y:S02]  /*16d10*/  IMAD.X R23, R23, 0x1, R68.reuse, P5 ;  /* 0x0000000117177824 */ /* 0x100fe400028e0644 */
[----:B------:R-:W-:-:S03]  /*16d20*/  IMAD.X R35, R35, 0x1, R68, P4 ;  /* 0x0000000123237824 */ /* 0x000fc600020e0644 */
[----:B------:R0:W-:Y:S01]  /*16d30*/  STL [R1+0x16c], R23 ;  /* 0x00016c1701007387 */ /* 0x0001e20000100800 */
[----:B------:R-:W-:-:S03]  /*16d40*/  IMAD.X R34, R34, 0x1, R68, P3 ;  /* 0x0000000122227824 */ /* 0x000fc600018e0644 */
[----:B------:R1:W4:Y:S04]  /*16d50*/  @!P1 LDG.E.U16 R18, desc[UR20][R22.64] ;  /* 0x0000001416129981 */ /* 0x000328000c1e1500 */
[----:B------:R-:W-:Y:S01]  /*16d60*/  STL [R1+0x174], R35 ;  /* 0x0001742301007387 */ /* 0x000fe20000100800 */
[----:B-1----:R-:W-:Y:S02]  /*16d70*/  @!P1 IMAD.MOV.U32 R22, RZ, RZ, R28 ;  /* 0x000000ffff169224 */ /* 0x002fe400078e001c */
[----:B0-----:R-:W-:Y:S01]  /*16d80*/  @!P1 IMAD.MOV.U32 R23, RZ, RZ, R35 ;  /* 0x000000ffff179224 */ /* 0x001fe200078e0023 */
[----:B------:R0:W-:Y:S04]  /*16d90*/  STL [R1+0x17c], R34 ;  /* 0x00017c2201007387 */ /* 0x0001e80000100800 */
[----:B------:R1:W4:Y:S04]  /*16da0*/  @!P1 LDG.E.U16 R19, desc[UR20][R22.64] ;  /* 0x0000001416139981 */ /* 0x000328000c1e1500 */
[----:B------:R-:W4:Y:S01]  /*16db0*/  LDL.LU R28, [R1+0x1a0] ;  /* 0x0001a000011c7983 */ /* 0x000f220000300800 */
[----:B-1----:R-:W-:-:S03]  /*16dc0*/  @!P1 IMAD.MOV.U32 R22, RZ, RZ, R29 ;  /* 0x000000ffff169224 */ /* 0x002fc600078e001d */
[----:B------:R-:W4:Y:S01]  /*16dd0*/  LDL.LU R29, [R1+0x19c] ;  /* 0x00019c00011d7983 */ /* 0x000f220000300800 */
[----:B------:R-:W-:-:S03]  /*16de0*/  @!P1 IMAD.MOV.U32 R23, RZ, RZ, R34 ;  /* 0x000000ffff179224 */ /* 0x000fc600078e0022 */
[----:B------:R-:W4:Y:S04]  /*16df0*/  LDL.LU R41, [R1+0x1a4] ;  /* 0x0001a40001297983 */ /* 0x000f280000300800 */
[----:B0-----:R-:W4:Y:S04]  /*16e00*/  LDL.LU R34, [R1+0x1a8] ;  /* 0x0001a80001227983 */ /* 0x001f280000300800 */
[----:B------:R-:W4:Y:S04]  /*16e10*/  LDL.LU R40, [R1+0x1ac] ;  /* 0x0001ac0001287983 */ /* 0x000f280000300800 */
[----:B------:R-:W4:Y:S01]  /*16e20*/  LDL.LU R35, [R1+0x1b0] ;  /* 0x0001b00001237983 */ /* 0x000f220000300800 */
[----:B------:R-:W-:-:S02]  /*16e30*/  PRMT R20, RZ, 0x7610, R20 ;  /* 0x00007610ff147816 */ /* 0x000fc40000000014 */
[----:B------:R-:W-:-:S04]  /*16e40*/  PRMT R21, RZ, 0x7610, R21 ;  /* 0x00007610ff157816 */ /* 0x000fc80000000015 */
[----:B------:R0:W4:Y:S02]  /*16e50*/  @!P1 LDG.E.U16 R20, desc[UR20][R22.64] ;  /* 0x0000001416149981 */ /* 0x000124000c1e1500 */
[----:B0-----:R-:W-:Y:S02]  /*16e60*/  PRMT R22, RZ, 0x7610, R22 ;  /* 0x00007610ff167816 */ /* 0x001fe40000000016 */
[----:B------:R-:W-:Y:S02]  /*16e70*/  PRMT R23, RZ, 0x7610, R23 ;  /* 0x00007610ff177816 */ /* 0x000fe40000000017 */
[----:B---3--:R-:W-:-:S05]  /*16e80*/  IADD3 R24, P5, PT, R24, R69, RZ ;  /* 0x0000004518187210 */ /* 0x008fca0007fbe0ff */
[----:B------:R0:W-:Y:S01]  /*16e90*/  STL [R1+0x188], R24 ;  /* 0x0001881801007387 */ /* 0x0001e20000100800 */
[----:B--2---:R-:W-:Y:S01]  /*16ea0*/  IADD3 R30, P4, PT, R30, R69, RZ ;  /* 0x000000451e1e7210 */ /* 0x004fe20007f9e0ff */
[----:B------:R-:W-:-:S04]  /*16eb0*/  IMAD.X R25, R25, 0x1, R68, P5 ;  /* 0x0000000119197824 */ /* 0x000fc800028e0644 */
[----:B------:R-:W-:Y:S01]  /*16ec0*/  IMAD.X R37, R37, 0x1, R68, P4 ;  /* 0x0000000125257824 */ /* 0x000fe200020e0644 */
[----:B------:R0:W2:Y:S01]  /*16ed0*/  @!P1 LDG.E.U16 R21, desc[UR20][R24.64] ;  /* 0x0000001418159981 */ /* 0x0000a2000c1e1500 */
[----:B----4-:R-:W-:-:S05]  /*16ee0*/  IADD3 R31, P3, PT, R31, R69, RZ ;  /* 0x000000451f1f7210 */ /* 0x010fca0007f7e0ff */
[----:B------:R-:W-:Y:S01]  /*16ef0*/  STL [R1+0x198], R31 ;  /* 0x0001981f01007387 */ /* 0x000fe20000100800 */
[----:B0-----:R-:W-:-:S03]  /*16f00*/  @!P1 IMAD.MOV.U32 R24, RZ, RZ, R30 ;  /* 0x000000ffff189224 */ /* 0x001fc600078e001e */
[----:B------:R-:W-:Y:S01]  /*16f10*/  STL [R1+0x190], R30 ;  /* 0x0001901e01007387 */ /* 0x000fe20000100800 */
[----:B------:R-:W-:-:S03]  /*16f20*/  IMAD.X R36, R36, 0x1, R68, P3 ;  /* 0x0000000124247824 */ /* 0x000fc600018e0644 */
[----:B------:R0:W-:Y:S02]  /*16f30*/  STL [R1+0x184], R25 ;  /* 0x0001841901007387 */ /* 0x0001e40000100800 */
[----:B0-----:R-:W-:Y:S02]  /*16f40*/  @!P1 IMAD.MOV.U32 R25, RZ, RZ, R37 ;  /* 0x000000ffff199224 */ /* 0x001fe400078e0025 */
[----:B------:R0:W-:Y:S04]  /*16f50*/  STL [R1+0x18c], R37 ;  /* 0x00018c2501007387 */ /* 0x0001e80000100800 */
[----:B------:R1:W3:Y:S04]  /*16f60*/  @!P1 LDG.E.U16 R22, desc[UR20][R24.64] ;  /* 0x0000001418169981 */ /* 0x0002e8000c1e1500 */
[----:B------:R4:W-:Y:S04]  /*16f70*/  STL [R1+0x194], R36 ;  /* 0x0001942401007387 */ /* 0x0009e80000100800 */
[----:B------:R-:W2:Y:S01]  /*16f80*/  LDL.LU R30, [R1+0x1b8] ;  /* 0x0001b800011e7983 */ /* 0x000ea20000300800 */
[----:B-1----:R-:W-:-:S02]  /*16f90*/  @!P1 IMAD.MOV.U32 R24, RZ, RZ, R31 ;  /* 0x000000ffff189224 */ /* 0x002fc400078e001f */
[----:B------:R-:W-:Y:S01]  /*16fa0*/  @!P1 IMAD.MOV.U32 R25, RZ, RZ, R36 ;  /* 0x000000ffff199224 */ /* 0x000fe200078e0024 */
[----:B------:R-:W3:Y:S04]  /*16fb0*/  LDL.LU R31, [R1+0x1b4] ;  /* 0x0001b400011f7983 */ /* 0x000ee80000300800 */
[----:B------:R-:W3:Y:S04]  /*16fc0*/  LDL.LU R43, [R1+0x1bc] ;  /* 0x0001bc00012b7983 */ /* 0x000ee80000300800 */
[----:B------:R1:W3:Y:S04]  /*16fd0*/  @!P1 LDG.E.U16 R23, desc[UR20][R24.64] ;  /* 0x0000001418179981 */ /* 0x0002e8000c1e1500 */
[----:B------:R-:W3:Y:S01]  /*16fe0*/  LDL.LU R42, [R1+0x1c0] ;  /* 0x0001c000012a7983 */ /* 0x000ee20000300800 */
[----:B------:R-:W-:-:S03]  /*16ff0*/  IADD3 R28, P5, PT, R28, R69, RZ ;  /* 0x000000451c1c7210 */ /* 0x000fc60007fbe0ff */
[----:B0-----:R-:W3:Y:S01]  /*17000*/  LDL.LU R37, [R1+0x1c4] ;  /* 0x0001c40001257983 */ /* 0x001ee20000300800 */
[----:B-1----:R-:W-:-:S03]  /*17010*/  PRMT R24, RZ, 0x7610, R24 ;  /* 0x00007610ff187816 */ /* 0x002fc60000000018 */
[----:B----4-:R-:W4:Y:S01]  /*17020*/  LDL.LU R36, [R1+0x1c8] ;  /* 0x0001c80001247983 */ /* 0x010f220000300800 */
[----:B------:R-:W-:-:S03]  /*17030*/  IMAD.X R29, R29, 0x1, R68, P5 ;  /* 0x000000011d1d7824 */ /* 0x000fc600028e0644 */
[----:B------:R0:W-:Y:S01]  /*17040*/  STL [R1+0x1a0], R28 ;  /* 0x0001a01c01007387 */ /* 0x0001e20000100800 */
[----:B------:R-:W-:-:S03]  /*17050*/  IADD3 R34, P4, PT, R34, R69, RZ ;  /* 0x0000004522227210 */ /* 0x000fc60007f9e0ff */
[----:B------:R0:W4:Y:S01]  /*17060*/  @!P1 LDG.E.U16 R24, desc[UR20][R28.64] ;  /* 0x000000141c189981 */ /* 0x000122000c1e1500 */
[----:B------:R-:W-:Y:S01]  /*17070*/  IADD3 R35, P3, PT, R35, R69, RZ ;  /* 0x0000004523237210 */ /* 0x000fe20007f7e0ff */
[----:B------:R-:W-:Y:S01]  /*17080*/  IMAD.X R41, R41, 0x1, R68, P4 ;  /* 0x0000000129297824 */ /* 0x000fe200020e0644 */
[----:B------:R-:W-:-:S03]  /*17090*/  PRMT R25, RZ, 0x7610, R25 ;  /* 0x00007610ff197816 */ /* 0x000fc60000000019 */
[----:B------:R-:W-:Y:S01]  /*170a0*/  STL [R1+0x1b0], R35 ;  /* 0x0001b02301007387 */ /* 0x000fe20000100800 */
[----:B------:R-:W-:-:S03]  /*170b0*/  IMAD.X R40, R40, 0x1, R68, P3 ;  /* 0x0000000128287824 */ /* 0x000fc600018e0644 */
[----:B------:R-:W-:Y:S01]  /*170c0*/  STL [R1+0x1a8], R34 ;  /* 0x0001a82201007387 */ /* 0x000fe20000100800 */
[----:B0-----:R-:W-:-:S03]  /*170d0*/  @!P1 IMAD.MOV.U32 R28, RZ, RZ, R34 ;  /* 0x000000ffff1c9224 */ /* 0x001fc600078e0022 */
[----:B------:R0:W-:Y:S04]  /*170e0*/  STL [R1+0x19c], R29 ;  /* 0x00019c1d01007387 */ /* 0x0001e80000100800 */
[----:B------:R-:W-:Y:S01]  /*170f0*/  STL [R1+0x1a4], R41 ;  /* 0x0001a42901007387 */ /* 0x000fe20000100800 */
[----:B0-----:R-:W-:-:S03]  /*17100*/  @!P1 IMAD.MOV.U32 R29, RZ, RZ, R41 ;  /* 0x000000ffff1d9224 */ /* 0x001fc600078e0029 */
[----:B------:R0:W-:Y:S04]  /*17110*/  STL [R1+0x1ac], R40 ;  /* 0x0001ac2801007387 */ /* 0x0001e80000100800 */
[----:B------:R1:W4:Y:S04]  /*17120*/  @!P1 LDG.E.U16 R25, desc[UR20][R28.64] ;  /* 0x000000141c199981 */ /* 0x000328000c1e1500 */
[----:B------:R-:W4:Y:S01]  /*17130*/  LDL.LU R34, [R1+0x1d0] ;  /* 0x0001d00001227983 */ /* 0x000f220000300800 */
[----:B-1----:R-:W-:-:S03]  /*17140*/  @!P1 IMAD.MOV.U32 R28, RZ, RZ, R35 ;  /* 0x000000ffff1c9224 */ /* 0x002fc600078e0023 */
[----:B------:R-:W4:Y:S01]  /*17150*/  LDL.LU R35, [R1+0x1cc] ;  /* 0x0001cc0001237983 */ /* 0x000f220000300800 */
[----:B------:R-:W-:-:S03]  /*17160*/  @!P1 IMAD.MOV.U32 R29, RZ, RZ, R40 ;  /* 0x000000ffff1d9224 */ /* 0x000fc600078e0028 */
[----:B------:R-:W4:Y:S04]  /*17170*/  LDL.LU R76, [R1+0x1d4] ;  /* 0x0001d400014c7983 */ /* 0x000f280000300800 */
[----:B------:R-:W4:Y:S04]  /*17180*/  LDL.LU R74, [R1+0x1d8] ;  /* 0x0001d800014a7983 */ /* 0x000f280000300800 */
[----:B0-----:R-:W4:Y:S01]  /*17190*/  LDL.LU R40, [R1+0x1e0] ;  /* 0x0001e00001287983 */ /* 0x001f220000300800 */
[----:B------:R-:W-:Y:S02]  /*171a0*/  PRMT R26, RZ, 0x7610, R26 ;  /* 0x00007610ff1a7816 */ /* 0x000fe4000000001a */
[----:B------:R-:W-:-:S04]  /*171b0*/  PRMT R27, RZ, 0x7610, R27 ;  /* 0x00007610ff1b7816 */ /* 0x000fc8000000001b */
[----:B------:R0:W4:Y:S02]  /*171c0*/  @!P1 LDG.E.U16 R26, desc[UR20][R28.64] ;  /* 0x000000141c1a9981 */ /* 0x000124000c1e1500 */
[----:B0-----:R-:W-:Y:S02]  /*171d0*/  PRMT R28, RZ, 0x7610, R28 ;  /* 0x00007610ff1c7816 */ /* 0x001fe4000000001c */
[----:B--2---:R-:W-:-:S05]  /*171e0*/  IADD3 R30, P5, PT, R30, R69, RZ ;  /* 0x000000451e1e7210 */ /* 0x004fca0007fbe0ff */
[----:B---3--:R-:W-:Y:S01]  /*171f0*/  IMAD.X R31, R31, 0x1, R68, P5 ;  /* 0x000000011f1f7824 */ /* 0x008fe200028e0644 */
[----:B------:R0:W-:Y:S04]  /*17200*/  STL [R1+0x1b8], R30 ;  /* 0x0001b81e01007387 */ /* 0x0001e80000100800 */
[----:B------:R0:W2:Y:S01]  /*17210*/  @!P1 LDG.E.U16 R27, desc[UR20][R30.64] ;  /* 0x000000141e1b9981 */ /* 0x0000a2000c1e1500 */
[-C--:B------:R-:W-:Y:S02]  /*17220*/  IADD3 R42, P4, PT, R42, R69.reuse, RZ ;  /* 0x000000452a2a7210 */ /* 0x080fe40007f9e0ff */
[----:B----4-:R-:W-:-:S03]  /*17230*/  IADD3 R36, P3, PT, R36, R69, RZ ;  /* 0x0000004524247210 */ /* 0x010fc60007f7e0ff */
[----:B------:R-:W-:Y:S02]  /*17240*/  IMAD.X R43, R43, 0x1, R68, P4 ;  /* 0x000000012b2b7824 */ /* 0x000fe400020e0644 */
[----:B------:R-:W-:Y:S01]  /*17250*/  STL [R1+0x1c8], R36 ;  /* 0x0001c82401007387 */ /* 0x000fe20000100800 */
[----:B0-----:R-:W-:-:S03]  /*17260*/  @!P1 IMAD.MOV.U32 R30, RZ, RZ, R42 ;  /* 0x000000ffff1e9224 */ /* 0x001fc600078e002a */
[----:B------:R-:W-:Y:S01]  /*17270*/  STL [R1+0x1c0], R42 ;  /* 0x0001c02a01007387 */ /* 0x000fe20000100800 */
[----:B------:R-:W-:-:S03]  /*17280*/  IMAD.X R37, R37, 0x1, R68, P3 ;  /* 0x0000000125257824 */ /* 0x000fc600018e0644 */
[----:B------:R0:W-:Y:S04]  /*17290*/  STL [R1+0x1b4], R31 ;  /* 0x0001b41f01007387 */ /* 0x0001e80000100800 */
[----:B------:R-:W-:Y:S04]  /*172a0*/  STL [R1+0x1bc], R43 ;  /* 0x0001bc2b01007387 */ /* 0x000fe80000100800 */
[----:B------:R-:W3:Y:S01]  /*172b0*/  LDL.LU R41, [R1+0x1dc] ;  /* 0x0001dc0001297983 */ /* 0x000ee20000300800 */
[----:B0-----:R-:W-:-:S03]  /*172c0*/  @!P1 IMAD.MOV.U32 R31, RZ, RZ, R43 ;  /* 0x000000ffff1f9224 */ /* 0x001fc600078e002b */
[----:B------:R0:W-:Y:S04]  /*172d0*/  STL [R1+0x1c4], R37 ;  /* 0x0001c42501007387 */ /* 0x0001e80000100800 */
[----:B------:R1:W4:Y:S02]  /*172e0*/  @!P1 LDG.E.U16 R28, desc[UR20][R30.64] ;  /* 0x000000141e1c9981 */ /* 0x000324000c1e1500 */
[----:B-1----:R-:W-:Y:S02]  /*172f0*/  @!P1 IMAD.MOV.U32 R31, RZ, RZ, R37 ;  /* 0x000000ffff1f9224 */ /* 0x002fe400078e0025 */
[----:B------:R-:W-:Y:S01]  /*17300*/  @!P1 IMAD.MOV.U32 R30, RZ, RZ, R36 ;  /* 0x000000ffff1e9224 */ /* 0x000fe200078e0024 */
[----:B0-----:R-:W2:Y:S04]  /*17310*/  LDL.LU R37, [R1+0x1e4] ;  /* 0x0001e40001257983 */ /* 0x001ea80000300800 */
[----:B------:R-:W2:Y:S01]  /*17320*/  LDL.LU R36, [R1+0x1e8] ;  /* 0x0001e80001247983 */ /* 0x000ea20000300800 */
[----:B------:R-:W-:-:S03]  /*17330*/  IADD3 R34, P5, PT, R34, R69, RZ ;  /* 0x0000004522227210 */ /* 0x000fc60007fbe0ff */
[----:B------:R-:W4:Y:S04]  /*17340*/  LDL.LU R75, [R1+0x1f0] ;  /* 0x0001f000014b7983 */ /* 0x000f280000300800 */
[----:B------:R-:W4:Y:S01]  /*17350*/  LDL.LU R42, [R1+0x1f8] ;  /* 0x0001f800012a7983 */ /* 0x000f220000300800 */
[----:B------:R-:W-:-:S03]  /*17360*/  IMAD.X R35, R35, 0x1, R68, P5 ;  /* 0x0000000123237824 */ /* 0x000fc600028e0644 */
[----:B------:R0:W-:Y:S01]  /*17370*/  STL [R1+0x1d0], R34 ;  /* 0x0001d02201007387 */ /* 0x0001e20000100800 */
[-C--:B------:R-:W-:Y:S02]  /*17380*/  IADD3 R74, P4, PT, R74, R69.reuse, RZ ;  /* 0x000000454a4a7210 */ /* 0x080fe40007f9e0ff */
[----:B------:R-:W-:-:S03]  /*17390*/  IADD3 R40, P3, PT, R40, R69, RZ ;  /* 0x0000004528287210 */ /* 0x000fc60007f7e0ff */
[----:B------:R-:W-:Y:S02]  /*173a0*/  IMAD.X R76, R76, 0x1, R68, P4 ;  /* 0x000000014c4c7824 */ /* 0x000fe400020e0644 */
[----:B------:R-:W-:Y:S04]  /*173b0*/  STL [R1+0x1e0], R40 ;  /* 0x0001e02801007387 */ /* 0x000fe80000100800 */
[----:B------:R-:W-:Y:S04]  /*173c0*/  STL [R1+0x1d8], R74 ;  /* 0x0001d84a01007387 */ /* 0x000fe80000100800 */
[----:B------:R1:W-:Y:S04]  /*173d0*/  STL [R1+0x1cc], R35 ;  /* 0x0001cc2301007387 */ /* 0x0003e80000100800 */
[----:B------:R-:W-:Y:S04]  /*173e0*/  STL [R1+0x1d4], R76 ;  /* 0x0001d44c01007387 */ /* 0x000fe80000100800 */
[----:B------:R-:W4:Y:S04]  /*173f0*/  LDL.LU R77, [R1+0x1ec] ;  /* 0x0001ec00014d7983 */ /* 0x000f280000300800 */
[----:B------:R-:W4:Y:S01]  /*17400*/  LDL.LU R43, [R1+0x1f4] ;  /* 0x0001f400012b7983 */ /* 0x000f220000300800 */
[----:B------:R-:W-:-:S06]  /*17410*/  PRMT R29, RZ, 0x7610, R29 ;  /* 0x00007610ff1d7816 */ /* 0x000fcc000000001d */
[----:B------:R0:W4:Y:S02]  /*17420*/  @!P1 LDG.E.U16 R29, desc[UR20][R30.64] ;  /* 0x000000141e1d9981 */ /* 0x000124000c1e1500 */
[----:B0-----:R-:W-:Y:S02]  /*17430*/  PRMT R30, RZ, 0x7610, R30 ;  /* 0x00007610ff1e7816 */ /* 0x001fe4000000001e */
[----:B------:R-:W-:-:S04]  /*17440*/  PRMT R31, RZ, 0x7610, R31 ;  /* 0x00007610ff1f7816 */ /* 0x000fc8000000001f */
[----:B------:R0:W4:Y:S02]  /*17450*/  @!P1 LDG.E.U16 R30, desc[UR20][R34.64] ;  /* 0x00000014221e9981 */ /* 0x000124000c1e1500 */
[----:B0-----:R-:W-:Y:S02]  /*17460*/  @!P1 IMAD.MOV.U32 R34, RZ, RZ, R74 ;  /* 0x000000ffff229224 */ /* 0x001fe400078e004a */
[----:B-1----:R-:W-:-:S05]  /*17470*/  @!P1 IMAD.MOV.U32 R35, RZ, RZ, R76 ;  /* 0x000000ffff239224 */ /* 0x002fca00078e004c */
[----:B------:R0:W4:Y:S01]  /*17480*/  @!P1 LDG.E.U16 R31, desc[UR20][R34.64] ;  /* 0x00000014221f9981 */ /* 0x000122000c1e1500 */
[----:B------:R-:W-:Y:S01]  /*17490*/  PRMT R33, RZ, 0x7610, R33 ;  /* 0x00007610ff217816 */ /* 0x000fe20000000021 */
[----:B0-----:R-:W-:Y:S02]  /*174a0*/  @!P1 IMAD.MOV.U32 R34, RZ, RZ, R40 ;  /* 0x000000ffff229224 */ /* 0x001fe400078e0028 */
[----:B---3--:R-:W-:-:S04]  /*174b0*/  IMAD.X R41, R41, 0x1, R68, P3 ;  /* 0x0000000129297824 */ /* 0x008fc800018e0644 */
[----:B------:R-:W-:Y:S01]  /*174c0*/  @!P1 IMAD.MOV.U32 R35, RZ, RZ, R41 ;  /* 0x000000ffff239224 */ /* 0x000fe200078e0029 */
[----:B------:R0:W-:Y:S04]  /*174d0*/  STL [R1+0x1dc], R41 ;  /* 0x0001dc2901007387 */ /* 0x0001e80000100800 */
[----:B0-----:R-:W3:Y:S04]  /*174e0*/  LDL.LU R41, [R1+0x1fc] ;  /* 0x0001fc0001297983 */ /* 0x001ee80000300800 */
[----:B------:R-:W3:Y:S04]  /*174f0*/  LDL.LU R40, [R1+0x200] ;  /* 0x0002000001287983 */ /* 0x000ee80000300800 */
[----:B------:R-:W3:Y:S01]  /*17500*/  LDL.LU R76, [R1+0x208] ;  /* 0x00020800014c7983 */ /* 0x000ee20000300800 */
[----:B--2---:R-:W-:-:S03]  /*17510*/  IADD3 R36, P5, PT, R36, R69, RZ ;  /* 0x0000004524247210 */ /* 0x004fc60007fbe0ff */
[----:B------:R-:W2:Y:S01]  /*17520*/  LDL.LU R74, [R1+0x210] ;  /* 0x00021000014a7983 */ /* 0x000ea20000300800 */
[-C--:B----4-:R-:W-:Y:S01]  /*17530*/  IADD3 R75, P4, PT, R75, R69.reuse, RZ ;  /* 0x000000454b4b7210 */ /* 0x090fe20007f9e0ff */
[--C-:B------:R-:W-:Y:S01]  /*17540*/  IMAD.X R37, R37, 0x1, R68.reuse, P5 ;  /* 0x0000000125257824 */ /* 0x100fe200028e0644 */
[----:B------:R-:W-:Y:S01]  /*17550*/  IADD3 R42, P3, PT, R42, R69, RZ ;  /* 0x000000452a2a7210 */ /* 0x000fe20007f7e0ff */
[----:B------:R-:W-:Y:S04]  /*17560*/  STL [R1+0x1e8], R36 ;  /* 0x0001e82401007387 */ /* 0x000fe80000100800 */
[----:B------:R-:W-:Y:S04]  /*17570*/  STL [R1+0x1f8], R42 ;  /* 0x0001f82a01007387 */ /* 0x000fe80000100800 */
[----:B------:R-:W-:Y:S04]  /*17580*/  STL [R1+0x1f0], R75 ;  /* 0x0001f04b01007387 */ /* 0x000fe80000100800 */
[----:B------:R0:W-:Y:S04]  /*17590*/  STL [R1+0x1e4], R37 ;  /* 0x0001e42501007387 */ /* 0x0001e80000100800 */
[----:B------:R0:W4:Y:S01]  /*175a0*/  @!P1 LDG.E.U16 R33, desc[UR20][R36.64] ;  /* 0x0000001424219981 */ /* 0x000122000c1e1500 */
[----:B------:R-:W-:-:S02]  /*175b0*/  IMAD.X R77, R77, 0x1, R68, P4 ;  /* 0x000000014d4d7824 */ /* 0x000fc400020e0644 */
[----:B------:R-:W-:-:S03]  /*175c0*/  IMAD.X R43, R43, 0x1, R68, P3 ;  /* 0x000000012b2b7824 */ /* 0x000fc600018e0644 */
[----:B------:R1:W-:Y:S01]  /*175d0*/  STL [R1+0x1ec], R77 ;  /* 0x0001ec4d01007387 */ /* 0x0003e20000100800 */
[----:B0-----:R-:W-:-:S03]  /*175e0*/  @!P1 IMAD.MOV.U32 R37, RZ, RZ, R77 ;  /* 0x000000ffff259224 */ /* 0x001fc600078e004d */
[----:B------:R-:W4:Y:S04]  /*175f0*/  LDL.LU R79, [R1+0x204] ;  /* 0x00020400014f7983 */ /* 0x000f280000300800 */
[----:B------:R0:W-:Y:S04]  /*17600*/  STL [R1+0x1f4], R43 ;  /* 0x0001f42b01007387 */ /* 0x0001e80000100800 */
[----:B-1----:R-:W4:Y:S01]  /*17610*/  LDL.LU R77, [R1+0x20c] ;  /* 0x00020c00014d7983 */ /* 0x002f220000300800 */
[----:B------:R-:W-:Y:S01]  /*17620*/  PRMT R32, RZ, 0x7610, R32 ;  /* 0x00007610ff207816 */ /* 0x000fe20000000020 */
[----:B------:R-:W-:-:S05]  /*17630*/  @!P1 IMAD.MOV.U32 R36, RZ, RZ, R75 ;  /* 0x000000ffff249224 */ /* 0x000fca00078e004b */
[----:B------:R1:W4:Y:S02]  /*17640*/  @!P1 LDG.E.U16 R32, desc[UR20][R34.64] ;  /* 0x0000001422209981 */ /* 0x000324000c1e1500 */
[----:B-1----:R-:W-:Y:S02]  /*17650*/  PRMT R34, RZ, 0x7610, R34 ;  /* 0x00007610ff227816 */ /* 0x002fe40000000022 */
[----:B------:R-:W-:-:S04]  /*17660*/  PRMT R35, RZ, 0x7610, R35 ;  /* 0x00007610ff237816 */ /* 0x000fc80000000023 */
[----:B------:R1:W4:Y:S02]  /*17670*/  @!P1 LDG.E.U16 R34, desc[UR20][R36.64] ;  /* 0x0000001424229981 */ /* 0x000324000c1e1500 */
[----:B-1----:R-:W-:Y:S02]  /*17680*/  @!P1 IMAD.MOV.U32 R36, RZ, RZ, R42 ;  /* 0x000000ffff249224 */ /* 0x002fe400078e002a */
[----:B------:R-:W-:Y:S02]  /*17690*/  @!P1 IMAD.MOV.U32 R37, RZ, RZ, R43 ;  /* 0x000000ffff259224 */ /* 0x000fe400078e002b */
[----:B0-----:R-:W4:Y:S04]  /*176a0*/  LDL.LU R43, [R1+0x214] ;  /* 0x00021400012b7983 */ /* 0x001f280000300800 */
[----:B------:R-:W4:Y:S04]  /*176b0*/  LDL.LU R42, [R1+0x218] ;  /* 0x00021800012a7983 */ /* 0x000f280000300800 */
[----:B------:R-:W4:Y:S04]  /*176c0*/  LDL.LU R78, [R1+0x220] ;  /* 0x00022000014e7983 */ /* 0x000f280000300800 */
[----:B------:R-:W4:Y:S04]  /*176d0*/  LDL.LU R75, [R1+0x228] ;  /* 0x00022800014b7983 */ /* 0x000f280000300800 */
[----:B------:R0:W4:Y:S02]  /*176e0*/  @!P1 LDG.E.U16 R35, desc[UR20][R36.64] ;  /* 0x0000001424239981 */ /* 0x000124000c1e1500 */
[----:B0-----:R-:W-:-:S02]  /*176f0*/  PRMT R36, RZ, 0x7610, R36 ;  /* 0x00007610ff247816 */ /* 0x001fc40000000024 */
[-C--:B---3--:R-:W-:Y:S02]  /*17700*/  IADD3 R40, P5, PT, R40, R69.reuse, RZ ;  /* 0x0000004528287210 */ /* 0x088fe40007fbe0ff */
[----:B------:R-:W-:-:S03]  /*17710*/  IADD3 R76, P4, PT, R76, R69, RZ ;  /* 0x000000454c4c7210 */ /* 0x000fc60007f9e0ff */
[----:B------:R-:W-:Y:S01]  /*17720*/  IMAD.X R41, R41, 0x1, R68, P5 ;  /* 0x0000000129297824 */ /* 0x000fe200028e0644 */
[----:B--2---:R-:W-:Y:S01]  /*17730*/  IADD3 R74, P3, PT, R74, R69, RZ ;  /* 0x000000454a4a7210 */ /* 0x004fe20007f7e0ff */
[----:B------:R0:W-:Y:S04]  /*17740*/  STL [R1+0x200], R40 ;  /* 0x0002002801007387 */ /* 0x0001e80000100800 */
[----:B------:R-:W-:Y:S04]  /*17750*/  STL [R1+0x210], R74 ;  /* 0x0002104a01007387 */ /* 0x000fe80000100800 */
[----:B------:R1:W-:Y:S04]  /*17760*/  STL [R1+0x208], R76 ;  /* 0x0002084c01007387 */ /* 0x0003e80000100800 */
[----:B------:R2:W-:Y:S04]  /*17770*/  STL [R1+0x1fc], R41 ;  /* 0x0001fc2901007387 */ /* 0x0005e80000100800 */
[----:B------:R0:W3:Y:S02]  /*17780*/  @!P1 LDG.E.U16 R36, desc[UR20][R40.64] ;  /* 0x0000001428249981 */ /* 0x0000e4000c1e1500 */
[----:B0-----:R-:W-:-:S02]  /*17790*/  @!P1 IMAD.MOV.U32 R40, RZ, RZ, R76 ;  /* 0x000000ffff289224 */ /* 0x001fc400078e004c */
[--C-:B----4-:R-:W-:Y:S02]  /*177a0*/  IMAD.X R79, R79, 0x1, R68.reuse, P4 ;  /* 0x000000014f4f7824 */ /* 0x110fe400020e0644 */
[----:B------:R-:W-:-:S03]  /*177b0*/  IMAD.X R77, R77, 0x1, R68, P3 ;  /* 0x000000014d4d7824 */ /* 0x000fc600018e0644 */
[----:B------:R-:W-:Y:S04]  /*177c0*/  STL [R1+0x204], R79 ;  /* 0x0002044f01007387 */ /* 0x000fe80000100800 */
[----:B------:R0:W-:Y:S04]  /*177d0*/  STL [R1+0x20c], R77 ;  /* 0x00020c4d01007387 */ /* 0x0001e80000100800 */
[----:B------:R-:W4:Y:S04]  /*177e0*/  LDL.LU R81, [R1+0x21c] ;  /* 0x00021c0001517983 */ /* 0x000f280000300800 */
[----:B-1----:R-:W3:Y:S01]  /*177f0*/  LDL.LU R76, [R1+0x224] ;  /* 0x00022400014c7983 */ /* 0x002ee20000300800 */
[----:B------:R-:W-:Y:S01]  /*17800*/  PRMT R37, RZ, 0x7610, R37 ;  /* 0x00007610ff257816 */ /* 0x000fe20000000025 */
[----:B--2---:R-:W-:-:S02]  /*17810*/  @!P1 IMAD.MOV.U32 R41, RZ, RZ, R79 ;  /* 0x000000ffff299224 */ /* 0x004fc400078e004f */
[----:B------:R-:W2:Y:S04]  /*17820*/  LDL.LU R80, [R1+0x230] ;  /* 0x0002300001507983 */ /* 0x000ea80000300800 */
[----:B------:R1:W2:Y:S01]  /*17830*/  @!P1 LDG.E.U16 R37, desc[UR20][R40.64] ;  /* 0x0000001428259981 */ /* 0x0002a2000c1e1500 */
[----:B------:R-:W-:Y:S01]  /*17840*/  PRMT R39, RZ, 0x7610, R39 ;  /* 0x00007610ff277816 */ /* 0x000fe20000000027 */
[----:B-1----:R-:W-:Y:S02]  /*17850*/  @!P1 IMAD.MOV.U32 R41, RZ, RZ, R77 ;  /* 0x000000ffff299224 */ /* 0x002fe400078e004d */
[----:B------:R-:W-:Y:S01]  /*17860*/  @!P1 IMAD.MOV.U32 R40, RZ, RZ, R74 ;  /* 0x000000ffff289224 */ /* 0x000fe200078e004a */
[----:B0-----:R-:W2:Y:S04]  /*17870*/  LDL.LU R77, [R1+0x238] ;  /* 0x00023800014d7983 */ /* 0x001ea80000300800 */
[----:B------:R-:W2:Y:S01]  /*17880*/  LDL.LU R74, [R1+0x240] ;  /* 0x00024000014a7983 */ /* 0x000ea20000300800 */
[----:B------:R-:W-:-:S02]  /*17890*/  IADD3 R42, P5, PT, R42, R69, RZ ;  /* 0x000000452a2a7210 */ /* 0x000fc40007fbe0ff */
[----:B------:R-:W-:-:S03]  /*178a0*/  IADD3 R78, P4, PT, R78, R69, RZ ;  /* 0x000000454e4e7210 */ /* 0x000fc60007f9e0ff */
[----:B------:R-:W-:Y:S01]  /*178b0*/  IMAD.X R43, R43, 0x1, R68, P5 ;  /* 0x000000012b2b7824 */ /* 0x000fe200028e0644 */
[----:B------:R-:W-:Y:S01]  /*178c0*/  IADD3 R75, P3, PT, R75, R69, RZ ;  /* 0x000000454b4b7210 */ /* 0x000fe20007f7e0ff */
[----:B------:R0:W-:Y:S04]  /*178d0*/  STL [R1+0x218], R42 ;  /* 0x0002182a01007387 */ /* 0x0001e80000100800 */
[----:B------:R-:W-:Y:S04]  /*178e0*/  STL [R1+0x228], R75 ;  /* 0x0002284b01007387 */ /* 0x000fe80000100800 */
[----:B------:R1:W-:Y:S04]  /*178f0*/  STL [R1+0x220], R78 ;  /* 0x0002204e01007387 */ /* 0x0003e80000100800 */
[----:B------:R0:W-:Y:S04]  /*17900*/  STL [R1+0x214], R43 ;  /* 0x0002142b01007387 */ /* 0x0001e80000100800 */
[----:B------:R0:W2:Y:S02]  /*17910*/  @!P1 LDG.E.U16 R39, desc[UR20][R42.64] ;  /* 0x000000142a279981 */ /* 0x0000a4000c1e1500 */
[----:B0-----:R-:W-:-:S02]  /*17920*/  @!P1 IMAD.MOV.U32 R42, RZ, RZ, R78 ;  /* 0x000000ffff2a9224 */ /* 0x001fc400078e004e */
[--C-:B----4-:R-:W-:Y:S02]  /*17930*/  IMAD.X R81, R81, 0x1, R68.reuse, P4 ;  /* 0x0000000151517824 */ /* 0x110fe400020e0644 */
[----:B---3--:R-:W-:-:S03]  /*17940*/  IMAD.X R76, R76, 0x1, R68, P3 ;  /* 0x000000014c4c7824 */ /* 0x008fc600018e0644 */
[----:B------:R0:W-:Y:S04]  /*17950*/  STL [R1+0x21c], R81 ;  /* 0x00021c5101007387 */ /* 0x0001e80000100800 */
[----:B------:R-:W3:Y:S04]  /*17960*/  LDL.LU R82, [R1+0x22c] ;  /* 0x00022c0001527983 */ /* 0x000ee80000300800 */
[----:B------:R-:W4:Y:S04]  /*17970*/  LDL.LU R79, [R1+0x234] ;  /* 0x00023400014f7983 */ /* 0x000f280000300800 */
[----:B------:R2:W-:Y:S04]  /*17980*/  STL [R1+0x224], R76 ;  /* 0x0002244c01007387 */ /* 0x0005e80000100800 */
[----:B-1----:R-:W4:Y:S01]  /*17990*/  LDL.LU R78, [R1+0x23c] ;  /* 0x00023c00014e7983 */ /* 0x002f220000300800 */
[----:B------:R-:W-:Y:S01]  /*179a0*/  PRMT R38, RZ, 0x7610, R38 ;  /* 0x00007610ff267816 */ /* 0x000fe20000000026 */
[----:B------:R-:W-:Y:S01]  /*179b0*/  @!P1 IMAD.MOV.U32 R43, RZ, RZ, R81 ;  /* 0x000000ffff2b9224 */ /* 0x000fe200078e0051 */
[-C--:B--2---:R-:W-:Y:S01]  /*179c0*/  IADD3 R80, P5, PT, R80, R69.reuse, RZ ;  /* 0x0000004550507210 */ /* 0x084fe20007fbe0ff */
[----:B0-----:R-:W2:Y:S04]  /*179d0*/  LDL.LU R81, [R1+0x248] ;  /* 0x0002480001517983 */ /* 0x001ea80000300800 */
[----:B------:R0:W2:Y:S01]  /*179e0*/  @!P1 LDG.E.U16 R38, desc[UR20][R40.64] ;  /* 0x0000001428269981 */ /* 0x0000a2000c1e1500 */
[----:B------:R-:W-:-:S02]  /*179f0*/  IADD3 R77, P4, PT, R77, R69, RZ ;  /* 0x000000454d4d7210 */ /* 0x000fc40007f9e0ff */
[----:B------:R-:W-:Y:S02]  /*17a00*/  IADD3 R74, P3, PT, R74, R69, RZ ;  /* 0x000000454a4a7210 */ /* 0x000fe40007f7e0ff */
[----:B0-----:R-:W-:Y:S02]  /*17a10*/  PRMT R40, RZ, 0x7610, R40 ;  /* 0x00007610ff287816 */ /* 0x001fe40000000028 */
[----:B------:R-:W-:-:S04]  /*17a20*/  PRMT R41, RZ, 0x7610, R41 ;  /* 0x00007610ff297816 */ /* 0x000fc80000000029 */
[----:B------:R0:W2:Y:S01]  /*17a30*/  @!P1 LDG.E.U16 R40, desc[UR20][R42.64] ;  /* 0x000000142a289981 */ /* 0x0000a2000c1e1500 */
[----:B------:R-:W-:Y:S01]  /*17a40*/  PRMT R47, RZ, 0x7610, R47 ;  /* 0x00007610ff2f7816 */ /* 0x000fe2000000002f */
[----:B0-----:R-:W-:Y:S02]  /*17a50*/  @!P1 IMAD.MOV.U32 R42, RZ, RZ, R75 ;  /* 0x000000ffff2a9224 */ /* 0x001fe400078e004b */
[----:B------:R-:W-:Y:S02]  /*17a60*/  @!P1 IMAD.MOV.U32 R43, RZ, RZ, R76 ;  /* 0x000000ffff2b9224 */ /* 0x000fe400078e004c */
[----:B------:R-:W2:Y:S04]  /*17a70*/  LDL.LU R76, [R1+0x258] ;  /* 0x00025800014c7983 */ /* 0x000ea80000300800 */
[----:B------:R-:W2:Y:S04]  /*17a80*/  LDL.LU R75, [R1+0x260] ;  /* 0x00026000014b7983 */ /* 0x000ea80000300800 */
[----:B------:R-:W-:Y:S04]  /*17a90*/  STL [R1+0x230], R80 ;  /* 0x0002305001007387 */ /* 0x000fe80000100800 */
[----:B------:R-:W-:Y:S04]  /*17aa0*/  STL [R1+0x240], R74 ;  /* 0x0002404a01007387 */ /* 0x000fe80000100800 */
[----:B------:R0:W2:Y:S04]  /*17ab0*/  @!P1 LDG.E.U16 R41, desc[UR20][R42.64] ;  /* 0x000000142a299981 */ /* 0x0000a8000c1e1500 */
[----:B------:R-:W-:Y:S01]  /*17ac0*/  STL [R1+0x238], R77 ;  /* 0x0002384d01007387 */ /* 0x000fe20000100800 */
[----:B0-----:R-:W-:-:S02]  /*17ad0*/  @!P1 IMAD.MOV.U32 R42, RZ, RZ, R80 ;  /* 0x000000ffff2a9224 */ /* 0x001fc400078e0050 */
[--C-:B---3--:R-:W-:Y:S02]  /*17ae0*/  IMAD.X R82, R82, 0x1, R68.reuse, P5 ;  /* 0x0000000152527824 */ /* 0x108fe400028e0644 */
[----:B----4-:R-:W-:-:S03]  /*17af0*/  IMAD.X R79, R79, 0x1, R68, P4 ;  /* 0x000000014f4f7824 */ /* 0x010fc600020e0644 */
[----:B------:R0:W-:Y:S01]  /*17b00*/  STL [R1+0x22c], R82 ;  /* 0x00022c5201007387 */ /* 0x0001e20000100800 */
[----:B------:R-:W-:-:S03]  /*17b10*/  @!P1 IMAD.MOV.U32 R43, RZ, RZ, R82 ;  /* 0x000000ffff2b9224 */ /* 0x000fc600078e0052 */
[----:B------:R1:W-:Y:S01]  /*17b20*/  STL [R1+0x234], R79 ;  /* 0x0002344f01007387 */ /* 0x0003e20000100800 */
[----:B------:R-:W-:-:S03]  /*17b30*/  IMAD.X R78, R78, 0x1, R68, P3 ;  /* 0x000000014e4e7824 */ /* 0x000fc600018e0644 */
[----:B------:R3:W4:Y:S04]  /*17b40*/  @!P1 LDG.E.U16 R47, desc[UR20][R42.64] ;  /* 0x000000142a2f9981 */ /* 0x000728000c1e1500 */
[----:B0-----:R-:W4:Y:S04]  /*17b50*/  LDL.LU R82, [R1+0x244] ;  /* 0x0002440001527983 */ /* 0x001f280000300800 */
[----:B------:R0:W-:Y:S01]  /*17b60*/  STL [R1+0x23c], R78 ;  /* 0x00023c4e01007387 */ /* 0x0001e20000100800 */
[----:B---3--:R-:W-:-:S03]  /*17b70*/  @!P1 IMAD.MOV.U32 R42, RZ, RZ, R77 ;  /* 0x000000ffff2a9224 */ /* 0x008fc600078e004d */
[----:B------:R-:W3:Y:S04]  /*17b80*/  LDL.LU R80, [R1+0x254] ;  /* 0x0002540001507983 */ /* 0x000ee80000300800 */
[----:B------:R-:W3:Y:S01]  /*17b90*/  LDL.LU R77, [R1+0x25c] ;  /* 0x00025c00014d7983 */ /* 0x000ee20000300800 */
[----:B------:R-:W-:Y:S01]  /*17ba0*/  PRMT R48, RZ, 0x7610, R48 ;  /* 0x00007610ff307816 */ /* 0x000fe20000000030 */
[----:B------:R-:W-:Y:S01]  /*17bb0*/  @!P1 IMAD.MOV.U32 R43, RZ, RZ, R79 ;  /* 0x000000ffff2b9224 */ /* 0x000fe200078e004f */
[----:B--2---:R-:W-:Y:S01]  /*17bc0*/  IADD3 R81, P5, PT, R81, R69, RZ ;  /* 0x0000004551517210 */ /* 0x004fe20007fbe0ff */
[----:B-1----:R-:W2:Y:S01]  /*17bd0*/  LDL.LU R79, [R1+0x268] ;  /* 0x00026800014f7983 */ /* 0x002ea20000300800 */
[----:B------:R-:W-:-:S03]  /*17be0*/  PRMT R49, RZ, 0x7610, R49 ;  /* 0x00007610ff317816 */ /* 0x000fc60000000031 */
[----:B------:R1:W2:Y:S01]  /*17bf0*/  @!P1 LDG.E.U16 R48, desc[UR20][R42.64] ;  /* 0x000000142a309981 */ /* 0x0002a2000c1e1500 */
[----:B------:R-:W-:Y:S01]  /*17c00*/  PRMT R51, RZ, 0x7610, R51 ;  /* 0x00007610ff337816 */ /* 0x000fe20000000033 */
[----:B-1----:R-:W-:Y:S02]  /*17c10*/  @!P1 IMAD.MOV.U32 R42, RZ, RZ, R74 ;  /* 0x000000ffff2a9224 */ /* 0x002fe400078e004a */
[----:B------:R-:W-:Y:S01]  /*17c20*/  @!P1 IMAD.MOV.U32 R43, RZ, RZ, R78 ;  /* 0x000000ffff2b9224 */ /* 0x000fe200078e004e */
[-C--:B------:R-:W-:Y:S01]  /*17c30*/  IADD3 R76, P4, PT, R76, R69.reuse, RZ ;  /* 0x000000454c4c7210 */ /* 0x080fe20007f9e0ff */
[----:B0-----:R-:W2:Y:S01]  /*17c40*/  LDL.LU R78, [R1+0x270] ;  /* 0x00027000014e7983 */ /* 0x001ea20000300800 */
[----:B------:R-:W-:-:S03]  /*17c50*/  IADD3 R75, P3, PT, R75, R69, RZ ;  /* 0x000000454b4b7210 */ /* 0x000fc60007f7e0ff */
[----:B------:R-:W2:Y:S04]  /*17c60*/  LDL.LU R74, [R1+0x298] ;  /* 0x00029800014a7983 */ /* 0x000ea80000300800 */
[----:B------:R0:W2:Y:S04]  /*17c70*/  @!P1 LDG.E.U16 R49, desc[UR20][R42.64] ;  /* 0x000000142a319981 */ /* 0x0000a8000c1e1500 */
[----:B------:R-:W-:Y:S04]  /*17c80*/  STL [R1+0x248], R81 ;  /* 0x0002485101007387 */ /* 0x000fe80000100800 */
[----:B------:R-:W-:Y:S01]  /*17c90*/  STL [R1+0x260], R75 ;  /* 0x0002604b01007387 */ /* 0x000fe20000100800 */
[----:B0-----:R-:W-:-:S03]  /*17ca0*/  @!P1 IMAD.MOV.U32 R42, RZ, RZ, R81 ;  /* 0x000000ffff2a9224 */ /* 0x001fc600078e0051 */
[----:B------:R-:W-:Y:S01]  /*17cb0*/  STL [R1+0x258], R76 ;  /* 0x0002584c01007387 */ /* 0x000fe20000100800 */
[----:B----4-:R-:W-:-:S04]  /*17cc0*/  IMAD.X R82, R82, 0x1, R68, P5 ;  /* 0x0000000152527824 */ /* 0x010fc800028e0644 */
[----:B------:R-:W-:Y:S02]  /*17cd0*/  @!P1 IMAD.MOV.U32 R43, RZ, RZ, R82 ;  /* 0x000000ffff2b9224 */ /* 0x000fe400078e0052 */
[--C-:B---3--:R-:W-:Y:S01]  /*17ce0*/  IMAD.X R80, R80, 0x1, R68.reuse, P4 ;  /* 0x0000000150507824 */ /* 0x108fe200020e0644 */
[----:B------:R0:W-:Y:S01]  /*17cf0*/  STL [R1+0x244], R82 ;  /* 0x0002445201007387 */ /* 0x0001e20000100800 */
[----:B------:R-:W-:-:S03]  /*17d00*/  IMAD.X R77, R77, 0x1, R68, P3 ;  /* 0x000000014d4d7824 */ /* 0x000fc600018e0644 */
[----:B------:R-:W-:Y:S04]  /*17d10*/  STL [R1+0x254], R80 ;  /* 0x0002545001007387 */ /* 0x000fe80000100800 */
[----:B------:R1:W3:Y:S04]  /*17d20*/  @!P1 LDG.E.U16 R51, desc[UR20][R42.64] ;  /* 0x000000142a339981 */ /* 0x0002e8000c1e1500 */
[----:B0-----:R-:W4:Y:S04]  /*17d30*/  LDL.LU R82, [R1+0x264] ;  /* 0x0002640001527983 */ /* 0x001f280000300800 */
[----:B------:R-:W3:Y:S01]  /*17d40*/  LDL.LU R81, [R1+0x26c] ;  /* 0x00026c0001517983 */ /* 0x000ee20000300800 */
[----:B-1----:R-:W-:-:S03]  /*17d50*/  @!P1 IMAD.MOV.U32 R42, RZ, RZ, R76 ;  /* 0x000000ffff2a9224 */ /* 0x002fc600078e004c */
[----:B------:R0:W-:Y:S04]  /*17d60*/  STL [R1+0x25c], R77 ;  /* 0x00025c4d01007387 */ /* 0x0001e80000100800 */
[----:B------:R-:W3:Y:S01]  /*17d70*/  LDL.LU R76, [R1+0x294] ;  /* 0x00029400014c7983 */ /* 0x000ee20000300800 */
[----:B------:R-:W-:Y:S01]  /*17d80*/  PRMT R52, RZ, 0x7610, R52 ;  /* 0x00007610ff347816 */ /* 0x000fe20000000034 */
[----:B------:R-:W-:Y:S01]  /*17d90*/  @!P1 IMAD.MOV.U32 R43, RZ, RZ, R80 ;  /* 0x000000ffff2b9224 */ /* 0x000fe200078e0050 */
[-C--:B--2---:R-:W-:Y:S02]  /*17da0*/  IADD3 R79, P5, PT, R79, R69.reuse, RZ ;  /* 0x000000454f4f7210 */ /* 0x084fe40007fbe0ff */
[-C--:B------:R-:W-:Y:S02]  /*17db0*/  IADD3 R78, P4, PT, R78, R69.reuse, RZ ;  /* 0x000000454e4e7210 */ /* 0x080fe40007f9e0ff */
[----:B------:R1:W2:Y:S01]  /*17dc0*/  @!P1 LDG.E.U16 R52, desc[UR20][R42.64] ;  /* 0x000000142a349981 */ /* 0x0002a2000c1e1500 */
[----:B------:R-:W-:-:S02]  /*17dd0*/  IADD3 R74, P3, PT, R74, R69, RZ ;  /* 0x000000454a4a7210 */ /* 0x000fc40007f7e0ff */
[----:B------:R-:W-:Y:S01]  /*17de0*/  PRMT R53, RZ, 0x7610, R53 ;  /* 0x00007610ff357816 */ /* 0x000fe20000000035 */
[----:B-1----:R-:W-:Y:S02]  /*17df0*/  @!P1 IMAD.MOV.U32 R43, RZ, RZ, R77 ;  /* 0x000000ffff2b9224 */ /* 0x002fe400078e004d */
[----:B------:R-:W-:Y:S01]  /*17e00*/  @!P1 IMAD.MOV.U32 R42, RZ, RZ, R75 ;  /* 0x000000ffff2a9224 */ /* 0x000fe200078e004b */
[----:B0-----:R-:W2:Y:S04]  /*17e10*/  LDL.LU R77, [R1+0x2a0] ;  /* 0x0002a000014d7983 */ /* 0x001ea80000300800 */
[----:B------:R-:W2:Y:S04]  /*17e20*/  LDL.LU R75, [R1+0x278] ;  /* 0x00027800014b7983 */ /* 0x000ea80000300800 */
[----:B------:R-:W2:Y:S04]  /*17e30*/  LDL.LU R80, [R1+0x2a8] ;  /* 0x0002a80001507983 */ /* 0x000ea80000300800 */
[----:B------:R0:W-:Y:S04]  /*17e40*/  STL [R1+0x268], R79 ;  /* 0x0002684f01007387 */ /* 0x0001e80000100800 */
[----:B------:R-:W-:Y:S04]  /*17e50*/  STL [R1+0x298], R74 ;  /* 0x0002984a01007387 */ /* 0x000fe80000100800 */
[----:B------:R-:W-:Y:S01]  /*17e60*/  STL [R1+0x270], R78 ;  /* 0x0002704e01007387 */ /* 0x000fe20000100800 */
[----:B------:R-:W-:-:S03]  /*17e70*/  PRMT R54, RZ, 0x7610, R54 ;  /* 0x00007610ff367816 */ /* 0x000fc60000000036 */
[----:B------:R1:W2:Y:S02]  /*17e80*/  @!P1 LDG.E.U16 R53, desc[UR20][R42.64] ;  /* 0x000000142a359981 */ /* 0x0002a4000c1e1500 */
[----:B-1----:R-:W-:Y:S02]  /*17e90*/  @!P1 IMAD.MOV.U32 R42, RZ, RZ, R79 ;  /* 0x000000ffff2a9224 */ /* 0x002fe400078e004f */
[--C-:B----4-:R-:W-:Y:S02]  /*17ea0*/  IMAD.X R82, R82, 0x1, R68.reuse, P5 ;  /* 0x0000000152527824 */ /* 0x110fe400028e0644 */
[----:B---3--:R-:W-:-:S03]  /*17eb0*/  IMAD.X R81, R81, 0x1, R68, P4 ;  /* 0x0000000151517824 */ /* 0x008fc600020e0644 */
[----:B------:R1:W-:Y:S01]  /*17ec0*/  STL [R1+0x264], R82 ;  /* 0x0002645201007387 */ /* 0x0003e20000100800 */
[----:B------:R-:W-:-:S03]  /*17ed0*/  @!P1 IMAD.MOV.U32 R43, RZ, RZ, R82 ;  /* 0x000000ffff2b9224 */ /* 0x000fc600078e0052 */
[----:B------:R3:W-:Y:S01]  /*17ee0*/  STL [R1+0x26c], R81 ;  /* 0x00026c5101007387 */ /* 0x0007e20000100800 */
[----:B------:R-:W-:-:S03]  /*17ef0*/  IMAD.X R76, R76, 0x1, R68, P3 ;  /* 0x000000014c4c7824 */ /* 0x000fc600018e0644 */
[----:B0-----:R-:W4:Y:S04]  /*17f00*/  LDL.LU R79, [R1+0x29c] ;  /* 0x00029c00014f7983 */ /* 0x001f280000300800 */
[----:B------:R0:W-:Y:S04]  /*17f10*/  STL [R1+0x294], R76 ;  /* 0x0002944c01007387 */ /* 0x0001e80000100800 */
[----:B-1----:R-:W4:Y:S04]  /*17f20*/  LDL.LU R82, [R1+0x274] ;  /* 0x0002740001527983 */ /* 0x002f280000300800 */
[----:B------:R1:W4:Y:S02]  /*17f30*/  @!P1 LDG.E.U16 R54, desc[UR20][R42.64] ;  /* 0x000000142a369981 */ /* 0x000324000c1e1500 */
[----:B-1----:R-:W-:-:S02]  /*17f40*/  @!P1 IMAD.MOV.U32 R43, RZ, RZ, R81 ;  /* 0x000000ffff2b9224 */ /* 0x002fc400078e0051 */
[----:B---3--:R-:W3:Y:S01]  /*17f50*/  LDL.LU R81, [R1+0x2a4] ;  /* 0x0002a40001517983 */ /* 0x008ee20000300800 */
[----:B------:R-:W-:Y:S01]  /*17f60*/  PRMT R55, RZ, 0x7610, R55 ;  /* 0x00007610ff377816 */ /* 0x000fe20000000037 */
[----:B------:R-:W-:Y:S01]  /*17f70*/  @!P1 IMAD.MOV.U32 R42, RZ, RZ, R78 ;  /* 0x000000ffff2a9224 */ /* 0x000fe200078e004e */
[-C--:B--2---:R-:W-:Y:S01]  /*17f80*/  IADD3 R77, P4, PT, R77, R69.reuse, RZ ;  /* 0x000000454d4d7210 */ /* 0x084fe20007f9e0ff */
[----:B------:R-:W2:Y:S01]  /*17f90*/  LDL.LU R78, [R1+0x280] ;  /* 0x00028000014e7983 */ /* 0x000ea20000300800 */
[-C--:B------:R-:W-:Y:S02]  /*17fa0*/  IADD3 R75, P5, PT, R75, R69.reuse, RZ ;  /* 0x000000454b4b7210 */ /* 0x080fe40007fbe0ff */
[----:B------:R-:W-:Y:S01]  /*17fb0*/  IADD3 R80, P3, PT, R80, R69, RZ ;  /* 0x0000004550507210 */ /* 0x000fe20007f7e0ff */
[----:B------:R1:W2:Y:S01]  /*17fc0*/  @!P1 LDG.E.U16 R55, desc[UR20][R42.64] ;  /* 0x000000142a379981 */ /* 0x0002a2000c1e1500 */
[----:B------:R-:W-:Y:S02]  /*17fd0*/  PRMT R56, RZ, 0x7610, R56 ;  /* 0x00007610ff387816 */ /* 0x000fe40000000038 */
[----:B------:R-:W-:Y:S01]  /*17fe0*/  PRMT R58, RZ, 0x7610, R58 ;  /* 0x00007610ff3a7816 */ /* 0x000fe2000000003a */
[----:B-1----:R-:W-:-:S02]  /*17ff0*/  @!P1 IMAD.MOV.U32 R43, RZ, RZ, R76 ;  /* 0x000000ffff2b9224 */ /* 0x002fc400078e004c */
[----:B------:R-:W-:Y:S01]  /*18000*/  @!P1 IMAD.MOV.U32 R42, RZ, RZ, R74 ;  /* 0x000000ffff2a9224 */ /* 0x000fe200078e004a */
[----:B0-----:R-:W2:Y:S04]  /*18010*/  LDL.LU R76, [R1+0x2ac] ;  /* 0x0002ac00014c7983 */ /* 0x001ea80000300800 */
[----:B------:R-:W2:Y:S04]  /*18020*/  LDL.LU R74, [R1+0x2b0] ;  /* 0x0002b000014a7983 */ /* 0x000ea80000300800 */
[----:B------:R-:W-:Y:S04]  /*18030*/  STL [R1+0x2a0], R77 ;  /* 0x0002a04d01007387 */ /* 0x000fe80000100800 */
[----:B------:R-:W-:Y:S04]  /*18040*/  STL [R1+0x2a8], R80 ;  /* 0x0002a85001007387 */ /* 0x000fe80000100800 */
[----:B------:R-:W-:Y:S04]  /*18050*/  STL [R1+0x278], R75 ;  /* 0x0002784b01007387 */ /* 0x000fe80000100800 */
[----:B------:R0:W2:Y:S02]  /*18060*/  @!P1 LDG.E.U16 R56, desc[UR20][R42.64] ;  /* 0x000000142a389981 */ /* 0x0000a4000c1e1500 */
[----:B0-----:R-:W-:-:S02]  /*18070*/  @!P1 IMAD.MOV.U32 R42, RZ, RZ, R77 ;  /* 0x000000ffff2a9224 */ /* 0x001fc400078e004d */
[--C-:B----4-:R-:W-:Y:S02]  /*18080*/  IMAD.X R79, R79, 0x1, R68.reuse, P4 ;  /* 0x000000014f4f7824 */ /* 0x110fe400020e0644 */
[----:B------:R-:W-:-:S03]  /*18090*/  IMAD.X R82, R82, 0x1, R68, P5 ;  /* 0x0000000152527824 */ /* 0x000fc600028e0644 */
[----:B------:R0:W-:Y:S01]  /*180a0*/  STL [R1+0x29c], R79 ;  /* 0x00029c4f01007387 */ /* 0x0001e20000100800 */
[----:B------:R-:W-:-:S03]  /*180b0*/  @!P1 IMAD.MOV.U32 R43, RZ, RZ, R79 ;  /* 0x000000ffff2b9224 */ /* 0x000fc600078e004f */
[----:B------:R1:W-:Y:S04]  /*180c0*/  STL [R1+0x274], R82 ;  /* 0x0002745201007387 */ /* 0x0003e80000100800 */
[----:B------:R4:W2:Y:S04]  /*180d0*/  @!P1 LDG.E.U16 R58, desc[UR20][R42.64] ;  /* 0x000000142a3a9981 */ /* 0x0008a8000c1e1500 */
[----:B0-----:R-:W2:Y:S01]  /*180e0*/  LDL.LU R79, [R1+0x27c] ;  /* 0x00027c00014f7983 */ /* 0x001ea20000300800 */
[----:B---3--:R-:W-:-:S03]  /*180f0*/  IMAD.X R81, R81, 0x1, R68, P3 ;  /* 0x0000000151517824 */ /* 0x008fc600018e0644 */
[----:B------:R-:W3:Y:S01]  /*18100*/  LDL.LU R77, [R1+0x114] ;  /* 0x00011400014d7983 */ /* 0x000ee20000300800 */
[----:B----4-:R-:W-:-:S03]  /*18110*/  @!P1 IMAD.MOV.U32 R42, RZ, RZ, R75 ;  /* 0x000000ffff2a9224 */ /* 0x010fc600078e004b */
[----:B------:R0:W-:Y:S04]  /*18120*/  STL [R1+0x2a4], R81 ;  /* 0x0002a45101007387 */ /* 0x0001e80000100800 */
[----:B------:R-:W4:Y:S01]  /*18130*/  LDL.LU R75, [R1+0x11c] ;  /* 0x00011c00014b7983 */ /* 0x000f220000300800 */
[----:B------:R-:W-:Y:S01]  /*18140*/  PRMT R57, RZ, 0x7610, R57 ;  /* 0x00007610ff397816 */ /* 0x000fe20000000039 */
[----:B------:R-:W-:Y:S01]  /*18150*/  @!P1 IMAD.MOV.U32 R43, RZ, RZ, R82 ;  /* 0x000000ffff2b9224 */ /* 0x000fe200078e0052 */
[-C--:B--2---:R-:W-:Y:S01]  /*18160*/  IADD3 R78, P5, PT, R78, R69.reuse, RZ ;  /* 0x000000454e4e7210 */ /* 0x084fe20007fbe0ff */
[----:B------:R-:W2:Y:S04]  /*18170*/  LDL.LU R84, [R1+0x288] ;  /* 0x0002880001547983 */ /* 0x000ea80000300800 */
[----:B------:R0:W2:Y:S01]  /*18180*/  @!P1 LDG.E.U16 R57, desc[UR20][R42.64] ;  /* 0x000000142a399981 */ /* 0x0000a2000c1e1500 */
[----:B------:R-:W-:-:S03]  /*18190*/  IADD3 R76, P4, PT, R76, R69, RZ ;  /* 0x000000454c4c7210 */ /* 0x000fc60007f9e0ff */
[----:B-1----:R-:W2:Y:S01]  /*181a0*/  LDL.LU R82, [R1+0x2b4] ;  /* 0x0002b40001527983 */ /* 0x002ea20000300800 */
[----:B------:R-:W-:Y:S01]  /*181b0*/  IADD3 R74, P3, PT, R74, R69, RZ ;  /* 0x000000454a4a7210 */ /* 0x000fe20007f7e0ff */
[----:B0-----:R-:W-:Y:S02]  /*181c0*/  @!P1 IMAD.MOV.U32 R42, RZ, RZ, R80 ;  /* 0x000000ffff2a9224 */ /* 0x001fe400078e0050 */
[----:B------:R-:W2:Y:S04]  /*181d0*/  LDL.LU R80, [R1+0x2b8] ;  /* 0x0002b80001507983 */ /* 0x000ea80000300800 */
[----:B------:R-:W-:Y:S04]  /*181e0*/  STL [R1+0x280], R78 ;  /* 0x0002804e01007387 */ /* 0x000fe80000100800 */
[----:B------:R-:W-:Y:S04]  /*181f0*/  STL [R1+0x2b0], R74 ;  /* 0x0002b04a01007387 */ /* 0x000fe80000100800 */
[----:B------:R-:W-:Y:S01]  /*18200*/  STL [R1+0x2ac], R76 ;  /* 0x0002ac4c01007387 */ /* 0x000fe20000100800 */
[----:B------:R-:W-:Y:S01]  /*18210*/  PRMT R59, RZ, 0x7610, R59 ;  /* 0x00007610ff3b7816 */ /* 0x000fe2000000003b */
[----:B------:R-:W-:Y:S01]  /*18220*/  @!P1 IMAD.MOV.U32 R43, RZ, RZ, R81 ;  /* 0x000000ffff2b9224 */ /* 0x000fe200078e0051 */
[----:B------:R-:W-:-:S04]  /*18230*/  PRMT R60, RZ, 0x7610, R60 ;  /* 0x00007610ff3c7816 */ /* 0x000fc8000000003c */
[----:B------:R0:W2:Y:S01]  /*18240*/  @!P1 LDG.E.U16 R59, desc[UR20][R42.64] ;  /* 0x000000142a3b9981 */ /* 0x0000a2000c1e1500 */
[----:B------:R-:W-:Y:S01]  /*18250*/  PRMT R61, RZ, 0x7610, R61 ;  /* 0x00007610ff3d7816 */ /* 0x000fe2000000003d */
[----:B0-----:R-:W-:Y:S02]  /*18260*/  @!P1 IMAD.MOV.U32 R42, RZ, RZ, R78 ;  /* 0x000000ffff2a9224 */ /* 0x001fe400078e004e */
[--C-:B------:R-:W-:Y:S02]  /*18270*/  IMAD.X R79, R79, 0x1, R68.reuse, P5 ;  /* 0x000000014f4f7824 */ /* 0x100fe400028e0644 */
[----:B---3--:R-:W-:-:S03]  /*18280*/  IMAD.X R77, R77, 0x1, R68, P4 ;  /* 0x000000014d4d7824 */ /* 0x008fc600020e0644 */
[----:B------:R0:W-:Y:S04]  /*18290*/  STL [R1+0x27c], R79 ;  /* 0x00027c4f01007387 */ /* 0x0001e80000100800 */
[----:B------:R1:W-:Y:S01]  /*182a0*/  STL [R1+0x114], R77 ;  /* 0x0001144d01007387 */ /* 0x0003e20000100800 */
[----:B----4-:R-:W-:-:S03]  /*182b0*/  IMAD.X R75, R75, 0x1, R68, P3 ;  /* 0x000000014b4b7824 */ /* 0x010fc600018e0644 */
[----:B------:R-:W3:Y:S04]  /*182c0*/  LDL.LU R85, [R1+0x284] ;  /* 0x0002840001557983 */ /* 0x000ee80000300800 */
[----:B------:R4:W-:Y:S04]  /*182d0*/  STL [R1+0x11c], R75 ;  /* 0x00011c4b01007387 */ /* 0x0009e80000100800 */
[----:B------:R-:W3:Y:S01]  /*182e0*/  LDL.LU R83, [R1+0x120] ;  /* 0x0001200001537983 */ /* 0x000ee20000300800 */
[----:B------:R-:W-:-:S03]  /*182f0*/  @!P1 IMAD.MOV.U32 R43, RZ, RZ, R79 ;  /* 0x000000ffff2b9224 */ /* 0x000fc600078e004f */
[----:B------:R-:W3:Y:S04]  /*18300*/  LDL.LU R81, [R1+0x124] ;  /* 0x0001240001517983 */ /* 0x000ee80000300800 */
[----:B0-----:R-:W3:Y:S04]  /*18310*/  LDL.LU R79, [R1+0x24c] ;  /* 0x00024c00014f7983 */ /* 0x001ee80000300800 */
[----:B------:R-:W3:Y:S04]  /*18320*/  LDL.LU R78, [R1+0x250] ;  /* 0x00025000014e7983 */ /* 0x000ee80000300800 */
[----:B------:R0:W3:Y:S02]  /*18330*/  @!P1 LDG.E.U16 R60, desc[UR20][R42.64] ;  /* 0x000000142a3c9981 */ /* 0x0000e4000c1e1500 */
[----:B0-----:R-:W-:-:S02]  /*18340*/  @!P1 IMAD.MOV.U32 R42, RZ, RZ, R76 ;  /* 0x000000ffff2a9224 */ /* 0x001fc400078e004c */
[----:B------:R-:W-:Y:S02]  /*18350*/  @!P1 IMAD.MOV.U32 R43, RZ, RZ, R77 ;  /* 0x000000ffff2b9224 */ /* 0x000fe400078e004d */
[----:B-1----:R-:W3:Y:S04]  /*18360*/  LDL.LU R77, [R1+0x28c] ;  /* 0x00028c00014d7983 */ /* 0x002ee80000300800 */
[----:B------:R-:W3:Y:S04]  /*18370*/  LDL.LU R76, [R1+0x290] ;  /* 0x00029000014c7983 */ /* 0x000ee80000300800 */
[----:B------:R0:W3:Y:S02]  /*18380*/  @!P1 LDG.E.U16 R61, desc[UR20][R42.64] ;  /* 0x000000142a3d9981 */ /* 0x0000e4000c1e1500 */
[----:B0-----:R-:W-:-:S02]  /*18390*/  @!P1 IMAD.MOV.U32 R43, RZ, RZ, R75 ;  /* 0x000000ffff2b9224 */ /* 0x001fc400078e004b */
[----:B------:R-:W-:Y:S01]  /*183a0*/  @!P1 IMAD.MOV.U32 R42, RZ, RZ, R74 ;  /* 0x000000ffff2a9224 */ /* 0x000fe200078e004a */
[----:B----4-:R-:W4:Y:S04]  /*183b0*/  LDL.LU R75, [R1+0x118] ;  /* 0x00011800014b7983 */ /* 0x010f280000300800 */
[----:B------:R-:W4:Y:S01]  /*183c0*/  LDL.LU R74, [R1+0x128] ;  /* 0x00012800014a7983 */ /* 0x000f220000300800 */
[-C--:B--2---:R-:W-:Y:S02]  /*183d0*/  IADD3 R84, P5, PT, R84, R69.reuse, RZ ;  /* 0x0000004554547210 */ /* 0x084fe40007fbe0ff */
[----:B------:R-:W-:Y:S02]  /*183e0*/  PRMT R62, RZ, 0x7610, R62 ;  /* 0x00007610ff3e7816 */ /* 0x000fe4000000003e */
[----:B------:R-:W-:-:S02]  /*183f0*/  IADD3 R82, P4, PT, R82, R69, RZ ;  /* 0x0000004552527210 */ /* 0x000fc40007f9e0ff */
[----:B------:R-:W-:Y:S02]  /*18400*/  PRMT R63, RZ, 0x7610, R63 ;  /* 0x00007610ff3f7816 */ /* 0x000fe4000000003f */
[----:B------:R0:W2:Y:S01]  /*18410*/  @!P1 LDG.E.U16 R62, desc[UR20][R42.64] ;  /* 0x000000142a3e9981 */ /* 0x0000a2000c1e1500 */
[----:B------:R-:W-:Y:S02]  /*18420*/  IADD3 R80, P3, PT, R80, R69, RZ ;  /* 0x0000004550507210 */ /* 0x000fe40007f7e0ff */
[----:B------:R-:W-:Y:S01]  /*18430*/  PRMT R64, RZ, 0x7610, R64 ;  /* 0x00007610ff407816 */ /* 0x000fe20000000040 */
[----:B0-----:R-:W-:Y:S01]  /*18440*/  @!P1 IMAD.MOV.U32 R42, RZ, RZ, R84 ;  /* 0x000000ffff2a9224 */ /* 0x001fe200078e0054 */
[----:B------:R-:W-:Y:S02]  /*18450*/  PRMT R65, RZ, 0x7610, R65 ;  /* 0x00007610ff417816 */ /* 0x000fe40000000041 */
[----:B------:R-:W-:Y:S02]  /*18460*/  PRMT R66, RZ, 0x7610, R66 ;  /* 0x00007610ff427816 */ /* 0x000fe40000000042 */
[----:B------:R-:W-:-:S02]  /*18470*/  PRMT R67, RZ, 0x7610, R67 ;  /* 0x00007610ff437816 */ /* 0x000fc40000000043 */
[----:B------:R-:W-:Y:S01]  /*18480*/  PRMT R73, RZ, 0x7610, R73 ;  /* 0x00007610ff497816 */ /* 0x000fe20000000049 */
[----:B---3--:R-:W-:-:S04]  /*18490*/  IMAD.X R85, R85, 0x1, R68, P5 ;  /* 0x0000000155557824 */ /* 0x008fc800028e0644 */
[----:B------:R-:W-:Y:S02]  /*184a0*/  @!P1 IMAD.MOV.U32 R43, RZ, RZ, R85 ;  /* 0x000000ffff2b9224 */ /* 0x000fe400078e0055 */
[----:B------:R-:W-:-:S03]  /*184b0*/  IMAD.X R83, R83, 0x1, R68, P4 ;  /* 0x0000000153537824 */ /* 0x000fc600020e0644 */
[----:B------:R0:W3:Y:S01]  /*184c0*/  @!P1 LDG.E.U16 R63, desc[UR20][R42.64] ;  /* 0x000000142a3f9981 */ /* 0x0000e2000c1e1500 */
[----:B------:R-:W-:Y:S02]  /*184d0*/  IMAD.X R81, R81, 0x1, R68, P3 ;  /* 0x0000000151517824 */ /* 0x000fe400018e0644 */
[----:B0-----:R-:W-:Y:S02]  /*184e0*/  @!P1 IMAD.MOV.U32 R42, RZ, RZ, R82 ;  /* 0x000000ffff2a9224 */ /* 0x001fe400078e0052 */
[----:B------:R-:W-:Y:S01]  /*184f0*/  @!P1 IMAD.MOV.U32 R43, RZ, RZ, R83 ;  /* 0x000000ffff2b9224 */ /* 0x000fe200078e0053 */
[----:B------:R-:W-:-:S04]  /*18500*/  IADD3 R78, P5, PT, R78, R69, RZ ;  /* 0x000000454e4e7210 */ /* 0x000fc80007fbe0ff */
        /* <DEDUP_REMOVED lines=8> */
[----:B------:R-:W-:-:S05]  /*18590*/  @!P1 IMAD.MOV.U32 R43, RZ, RZ, R79 ;  /* 0x000000ffff2b9224 */ /* 0x000fca00078e004f */
[----:B------:R0:W3:Y:S01]  /*185a0*/  @!P1 LDG.E.U16 R66, desc[UR20][R42.64] ;  /* 0x000000142a429981 */ /* 0x0000e2000c1e1500 */
[----:B----4-:R-:W-:-:S05]  /*185b0*/  IADD3 R74, P3, PT, R74, R69, RZ ;  /* 0x000000454a4a7210 */ /* 0x010fca0007f7e0ff */
[----:B------:R-:W-:Y:S02]  /*185c0*/  IMAD.X R75, R75, 0x1, R68, P3 ;  /* 0x000000014b4b7824 */ /* 0x000fe400018e0644 */
[----:B0-----:R-:W-:Y:S02]  /*185d0*/  @!P1 IMAD.MOV.U32 R42, RZ, RZ, R76 ;  /* 0x000000ffff2a9224 */ /* 0x001fe400078e004c */
[----:B------:R-:W-:-:S05]  /*185e0*/  @!P1 IMAD.MOV.U32 R43, RZ, RZ, R77 ;  /* 0x000000ffff2b9224 */ /* 0x000fca00078e004d */
[----:B------:R0:W4:Y:S02]  /*185f0*/  @!P1 LDG.E.U16 R67, desc[UR20][R42.64] ;  /* 0x000000142a439981 */ /* 0x000124000c1e1500 */
[----:B0-----:R-:W-:Y:S02]  /*18600*/  @!P1 IMAD.MOV.U32 R42, RZ, RZ, R74 ;  /* 0x000000ffff2a9224 */ /* 0x001fe400078e004a */
[----:B------:R-:W-:-:S05]  /*18610*/  @!P1 IMAD.MOV.U32 R43, RZ, RZ, R75 ;  /* 0x000000ffff2b9224 */ /* 0x000fca00078e004b */
[----:B------:R-:W4:Y:S01]  /*18620*/  @!P1 LDG.E.U16 R73, desc[UR20][R42.64] ;  /* 0x000000142a499981 */ /* 0x000f22000c1e1500 */
[----:B------:R-:W-:Y:S06]  /*18630*/  BAR.SYNC.DEFER_BLOCKING 0x0 ;  /* 0x0000000000007b1d */ /* 0x000fec0000010000 */
        /* <DEDUP_REMOVED lines=8> */
[----:B------:R-:W-:Y:S01]  /*186c0*/  STL [R1+0x290], R76 ;  /* 0x0002904c01007387 */ /* 0x000fe20000100800 */
[----:B0-----:R-:W-:-:S03]  /*186d0*/  LOP3.LUT R74, R3, 0x10, RZ, 0x3c, !PT ;  /* 0x00000010034a7812 */ /* 0x001fc600078e3cff */
[----:B------:R-:W-:Y:S04]  /*186e0*/  STS.U16 [R3+UR9+0x4000], R72 ;  /* 0x0040004803007988 */ /* 0x000fe80008000409 */
[----:B------:R-:W-:Y:S04]  /*186f0*/  STS.U16 [R3+UR9+0x4400], R7 ;  /* 0x0044000703007988 */ /* 0x000fe80008000409 */
[----:B------:R-:W-:Y:S04]  /*18700*/  STS.U16 [R3+UR9+0x4800], R15 ;  /* 0x0048000f03007988 */ /* 0x000fe80008000409 */
[----:B------:R-:W-:Y:S04]  /*18710*/  STS.U16 [R3+UR9+0x4c00], R23 ;  /* 0x004c001703007988 */ /* 0x000fe80008000409 */
[----:B------:R-:W-:Y:S04]  /*18720*/  STS.U16 [R3+UR9+0x5000], R31 ;  /* 0x0050001f03007988 */ /* 0x000fe80008000409 */
[----:B------:R-:W-:Y:S04]  /*18730*/  STS.U16 [R3+UR9+0x5400], R39 ;  /* 0x0054002703007988 */ /* 0x000fe80008000409 */
[----:B------:R-:W-:Y:S04]  /*18740*/  STS.U16 [R3+UR9+0x5800], R52 ;  /* 0x0058003403007988 */ /* 0x000fe80008000409 */
[----:B------:R-:W-:Y:S04]  /*18750*/  STS.U16 [R3+UR9+0x5c00], R56 ;  /* 0x005c003803007988 */ /* 0x000fe80008000409 */
[----:B------:R-:W-:Y:S04]  /*18760*/  STL [R1+0x24c], R79 ;  /* 0x00024c4f01007387 */ /* 0x000fe80000100800 */
[----:B------:R-:W-:Y:S04]  /*18770*/  STS.U16 [R74+UR9+0x4080], R50 ;  /* 0x004080324a007988 */ /* 0x000fe80008000409 */
[----:B------:R-:W-:Y:S04]  /*18780*/  STL [R1+0x28c], R77 ;  /* 0x00028c4d01007387 */ /* 0x000fe80000100800 */
[----:B------:R-:W-:Y:S04]  /*18790*/  STS.U16 [R74+UR9+0x4480], R8 ;  /* 0x004480084a007988 */ /* 0x000fe80008000409 */
[----:B------:R0:W-:Y:S04]  /*187a0*/  STL [R1+0x118], R75 ;  /* 0x0001184b01007387 */ /* 0x0001e80000100800 */
[----:B------:R-:W-:Y:S04]  /*187b0*/  STS.U16 [R74+UR9+0x4880], R16 ;  /* 0x004880104a007988 */ /* 0x000fe80008000409 */
[----:B------:R-:W-:Y:S01]  /*187c0*/  STS.U16 [R74+UR9+0x4c80], R24 ;  /* 0x004c80184a007988 */ /* 0x000fe20008000409 */
[----:B0-----:R-:W-:-:S03]  /*187d0*/  LOP3.LUT R75, R3, 0x20, RZ, 0x3c, !PT ;  /* 0x00000020034b7812 */ /* 0x001fc600078e3cff */
[----:B------:R-:W-:Y:S04]  /*187e0*/  STS.U16 [R74+UR9+0x5080], R32 ;  /* 0x005080204a007988 */ /* 0x000fe80008000409 */
[----:B------:R-:W-:Y:S04]  /*187f0*/  STS.U16 [R74+UR9+0x5480], R40 ;  /* 0x005480284a007988 */ /* 0x000fe80008000409 */
[----:B------:R-:W-:Y:S04]  /*18800*/  STS.U16 [R74+UR9+0x5880], R53 ;  /* 0x005880354a007988 */ /* 0x000fe80008000409 */
[----:B------:R0:W-:Y:S04]  /*18810*/  STS.U16 [R74+UR9+0x5c80], R58 ;  /* 0x005c803a4a007988 */ /* 0x0001e80008000409 */
[----:B------:R-:W-:Y:S04]  /*18820*/  STS.U16 [R75+UR9+0x4100], R46 ;  /* 0x0041002e4b007988 */ /* 0x000fe80008000409 */
[----:B------:R-:W-:Y:S01]  /*18830*/  STS.U16 [R75+UR9+0x4500], R9 ;  /* 0x004500094b007988 */ /* 0x000fe20008000409 */
[----:B0-----:R-:W-:-:S03]  /*18840*/  LOP3.LUT R74, R3, 0x30, RZ, 0x3c, !PT ;  /* 0x00000030034a7812 */ /* 0x001fc600078e3cff */
[----:B------:R-:W-:Y:S04]  /*18850*/  STS.U16 [R75+UR9+0x4900], R17 ;  /* 0x004900114b007988 */ /* 0x000fe80008000409 */
[----:B------:R-:W-:Y:S04]  /*18860*/  STS.U16 [R75+UR9+0x4d00], R25 ;  /* 0x004d00194b007988 */ /* 0x000fe80008000409 */
        /* <DEDUP_REMOVED lines=13> */
[----:B------:R1:W-:Y:S04]  /*18940*/  STS.U16 [R75+UR9+0x4200], R44 ;  /* 0x0042002c4b007988 */ /* 0x0003e80008000409 */
[----:B------:R1:W-:Y:S01]  /*18950*/  STS.U16 [R75+UR9+0x4600], R11 ;  /* 0x0046000b4b007988 */ /* 0x0003e20008000409 */
[----:B0-----:R-:W-:-:S03]  /*18960*/  LOP3.LUT R74, R3, 0x50, RZ, 0x3c, !PT ;  /* 0x00000050034a7812 */ /* 0x001fc600078e3cff */
[----:B------:R1:W-:Y:S04]  /*18970*/  STS.U16 [R75+UR9+0x4a00], R19 ;  /* 0x004a00134b007988 */ /* 0x0003e80008000409 */
[----:B------:R1:W-:Y:S04]  /*18980*/  STS.U16 [R75+UR9+0x4e00], R27 ;  /* 0x004e001b4b007988 */ /* 0x0003e80008000409 */
[----:B------:R1:W-:Y:S04]  /*18990*/  STS.U16 [R75+UR9+0x5200], R35 ;  /* 0x005200234b007988 */ /* 0x0003e80008000409 */
[----:B------:R1:W-:Y:S04]  /*189a0*/  STS.U16 [R75+UR9+0x5600], R48 ;  /* 0x005600304b007988 */ /* 0x0003e80008000409 */
[----:B------:R1:W-:Y:S04]  /*189b0*/  STS.U16 [R75+UR9+0x5a00], R57 ;  /* 0x005a00394b007988 */ /* 0x0003e80008000409 */
[----:B--2---:R1:W-:Y:S01]  /*189c0*/  STS.U16 [R75+UR9+0x5e00], R62 ;  /* 0x005e003e4b007988 */ /* 0x0043e20008000409 */
[----:B------:R-:W-:-:S03]  /*189d0*/  LOP3.LUT R8, R3, 0x60, RZ, 0x3c, !PT ;  /* 0x0000006003087812 */ /* 0x000fc600078e3cff */
[----:B------:R1:W-:Y:S04]  /*189e0*/  STS.U16 [R74+UR9+0x4280], R4 ;  /* 0x004280044a007988 */ /* 0x0003e80008000409 */
[----:B------:R1:W-:Y:S04]  /*189f0*/  STS.U16 [R74+UR9+0x4680], R12 ;  /* 0x0046800c4a007988 */ /* 0x0003e80008000409 */
[----:B------:R1:W-:Y:S04]  /*18a00*/  STS.U16 [R74+UR9+0x4a80], R20 ;  /* 0x004a80144a007988 */ /* 0x0003e80008000409 */
[----:B------:R1:W-:Y:S04]  /*18a10*/  STS.U16 [R74+UR9+0x4e80], R28 ;  /* 0x004e801c4a007988 */ /* 0x0003e80008000409 */
[----:B------:R1:W-:Y:S04]  /*18a20*/  STS.U16 [R74+UR9+0x5280], R36 ;  /* 0x005280244a007988 */ /* 0x0003e80008000409 */
[----:B------:R1:W-:Y:S04]  /*18a30*/  STS.U16 [R74+UR9+0x5680], R49 ;  /* 0x005680314a007988 */ /* 0x0003e80008000409 */
[----:B------:R1:W-:Y:S04]  /*18a40*/  STS.U16 [R74+UR9+0x5a80], R60 ;  /* 0x005a803c4a007988 */ /* 0x0003e80008000409 */
[----:B---3--:R1:W-:Y:S01]  /*18a50*/  STS.U16 [R74+UR9+0x5e80], R64 ;  /* 0x005e80404a007988 */ /* 0x0083e20008000409 */
        /* <DEDUP_REMOVED lines=15> */
[----:B----4-:R1:W-:Y:S04]  /*18b50*/  STS.U16 [R7+UR9+0x5b80], R67 ;  /* 0x005b804307007988 */ /* 0x0103e80008000409 */
[----:B------:R1:W-:Y:S01]  /*18b60*/  STS.U16 [R7+UR9+0x5f80], R73 ;  /* 0x005f804907007988 */ /* 0x0003e20008000409 */
[----:B------:R0:W-:Y:S06]  /*18b70*/  MEMBAR.ALL.CTA ;  /* 0x0000000000007992 */ /* 0x0001ec0000008000 */
[----:B0-----:R-:W0:Y:S01]  /*18b80*/  FENCE.VIEW.ASYNC.S ;  /* 0x00000000000073c6 */ /* 0x001e220000000000 */
[----:B------:R-:W-:-:S04]  /*18b90*/  ULEA UR6, UR18, UR9, 0x3 ;  /* 0x0000000912067291 */ /* 0x000fc8000f8e18ff */
[----:B------:R-:W-:Y:S01]  /*18ba0*/  UIADD3 UR6, UPT, UPT, UR6, 0x8000, URZ ;  /* 0x0000800006067890 */ /* 0x000fe2000fffe0ff */
[----:B0-----:R-:W-:Y:S06]  /*18bb0*/  BAR.SYNC.DEFER_BLOCKING 0x0 ;  /* 0x0000000000007b1d */ /* 0x001fec0000010000 */
[----:B-1----:R-:W-:Y:S05]  /*18bc0*/  @P0 BRA `(.L_x_10) ;  /* 0x0000000000900947 */ /* 0x002fea0003800000 */
[----:B------:R-:W-:Y:S02]  /*18bd0*/  UIADD3 UR19, UPT, UPT, UR8, 0x48, URZ ;  /* 0x0000004808137890 */ /* 0x000fe4000fffe0ff */
[----:B------:R-:W-:Y:S02]  /*18be0*/  UIADD3 UR36, UPT, UPT, UR8, 0x50, URZ ;  /* 0x0000005008247890 */ /* 0x000fe4000fffe0ff */
[----:B------:R-:W-:Y:S02]  /*18bf0*/  UIADD3 UR37, UPT, UPT, UR8, 0x58, URZ ;  /* 0x0000005808257890 */ /* 0x000fe4000fffe0ff */
[----:B------:R-:W-:Y:S02]  /*18c00*/  UIADD3 UR42, UPT, UPT, UR8, 0x60, URZ ;  /* 0x00000060082a7890 */ /* 0x000fe4000fffe0ff */
[----:B------:R-:W-:Y:S02]  /*18c10*/  UIADD3 UR43, UPT, UPT, UR8, 0x68, URZ ;  /* 0x00000068082b7890 */ /* 0x000fe4000fffe0ff */
[----:B------:R-:W-:Y:S01]  /*18c20*/  UIADD3 UR48, UPT, UPT, UR8, 0x70, URZ ;  /* 0x0000007008307890 */ /* 0x000fe2000fffe0ff */
[----:B------:R-:W-:Y:S01]  /*18c30*/  UMOV UR16, 0x0 ;  /* 0x0000000000107882 */ /* 0x000fe20000000000 */
[----:B------:R-:W-:Y:S01]  /*18c40*/  UMOV UR17, 0x8100490 ;  /* 0x0810049000117882 */ /* 0x000fe20000000000 */
[----:B------:R-:W-:Y:S01]  /*18c50*/  UMOV UR13, 0x40004040 ;  /* 0x40004040000d7882 */ /* 0x000fe20000000000 */
[----:B------:R-:W-:-:S02]  /*18c60*/  UIADD3 UR49, UPT, UPT, UR8, 0x78, URZ ;  /* 0x0000007808317890 */ /* 0x000fc4000fffe0ff */
[----:B------:R0:W-:Y:S01]  /*18c70*/  UTCHMMA tmem[UR11], gdesc[UR12], tmem[UR8], tmem[UR16], idesc[UR17], UPT ;  /* 0x00ff100c0b0079ea */ /* 0x0001e2000b800008 */
[----:B------:R-:W-:Y:S01]  /*18c80*/  UMOV UR34, 0x0 ;  /* 0x0000000000227882 */ /* 0x000fe20000000000 */
[----:B------:R-:W-:Y:S01]  /*18c90*/  UMOV UR35, 0x8100490 ;  /* 0x0810049000237882 */ /* 0x000fe20000000000 */
[----:B------:R-:W-:Y:S01]  /*18ca0*/  UMOV UR38, 0x0 ;  /* 0x0000000000267882 */ /* 0x000fe20000000000 */
[----:B------:R-:W-:Y:S01]  /*18cb0*/  UMOV UR39, 0x8100490 ;  /* 0x0810049000277882 */ /* 0x000fe20000000000 */
        /* <DEDUP_REMOVED lines=21> */
.L_x_10:
[----:B------:R-:W2:Y:S04]  /*18e10*/  LDL R5, [R1+0x6b4] ;  /* 0x0006b40001057983 */ /* 0x000ea80000100800 */
[----:B------:R-:W2:Y:S01]  /*18e20*/  LDL R4, [R1+0xb4] ;  /* 0x0000b40001047983 */ /* 0x000ea20000100800 */
[----:B------:R-:W-:-:S04]  /*18e30*/  UIADD3 UR18, UPT, UPT, UR18, 0x1, URZ ;  /* 0x0000000112127890 */ /* 0x000fc8000fffe0ff */
[----:B------:R-:W-:-:S04]  /*18e40*/  UISETP.GT.AND UP1, UPT, UR18, 0x1, UPT ;  /* 0x000000011200788c */ /* 0x000fc8000bf24270 */
[----:B0-----:R-:W-:Y:S02]  /*18e50*/  USEL UR4, URZ, 0x1, !UP1 ;  /* 0x00000001ff047887 */ /* 0x001fe4000c800000 */
[----:B------:R-:W-:Y:S02]  /*18e60*/  USEL UR18, UR18, URZ, !UP1 ;  /* 0x000000ff12127287 */ /* 0x000fe4000c800000 */
[----:B------:R-:W-:-:S03]  /*18e70*/  ULOP3.LUT UR7, UR5, UR4, URZ, 0x3c, !UPT ;  /* 0x0000000405077292 */ /* 0x000fc6000f8e3cff */
[----:B------:R-:W-:-:S04]  /*18e80*/  UMOV UR4, UR5 ;  /* 0x0000000500047c82 */ /* 0x000fc80008000000 */
[----:B------:R-:W-:Y:S01]  /*18e90*/  UMOV UR5, UR7 ;  /* 0x0000000700057c82 */ /* 0x000fe20008000000 */
[----:B--2---:R-:W-:-:S13]  /*18ea0*/  ISETP.NE.U32.AND P1, PT, R4, R5, PT ;  /* 0x000000050400720c */ /* 0x004fda0003f25070 */
[----:B------:R-:W-:Y:S05]  /*18eb0*/  @P1 BRA `(.L_x_11) ;  /* 0xffffff6000581947 */ /* 0x000fea000383ffff */
.L_x_8:
[----:B------:R-:W2:Y:S01]  /*18ec0*/  LDL.LU R8, [R1+0x6d4] ;  /* 0x0006d40001087983 */ /* 0x000ea20000300800 */
[----:B------:R-:W0:Y:S01]  /*18ed0*/  LDC R9, c[0x0][0x3a0] ;  /* 0x0000e800ff097b82 */ /* 0x000e220000000800 */
[----:B------:R-:W2:Y:S02]  /*18ee0*/  LDCU UR5, c[0x0][0x3b4] ;  /* 0x00007680ff0577ac */ /* 0x000ea40008000800 */
[----:B------:R-:W3:Y:S01]  /*18ef0*/  LDL R7, [R1+0xb8] ;  /* 0x0000b80001077983 */ /* 0x000ee20000100800 */
[----:B------:R-:W3:Y:S03]  /*18f00*/  LDCU UR7, c[0x0][0x3b8] ;  /* 0x00007700ff0777ac */ /* 0x000ee60008000800 */
[----:B------:R-:W4:Y:S01]  /*18f10*/  LDL.LU R6, [R1+0x6e0] ;  /* 0x0006e00001067983 */ /* 0x000f220000300800 */
[----:B------:R-:W1:Y:S03]  /*18f20*/  LDCU.128 UR12, c[0x0][0x390] ;  /* 0x00007200ff0c77ac */ /* 0x000e660008000c00 */
[----:B------:R-:W4:Y:S04]  /*18f30*/  LDL.LU R5, [R1+0x6dc] ;  /* 0x0006dc0001057983 */ /* 0x000f280000300800 */
[----:B------:R-:W4:Y:S01]  /*18f40*/  LDL.LU R4, [R1+0x6d8] ;  /* 0x0006d80001047983 */ /* 0x000f220000300800 */
[----:B0-----:R-:W-:-:S05]  /*18f50*/  VIADD R9, R9, 0x7f ;  /* 0x0000007f09097836 */ /* 0x001fca0000000000 */
[----:B------:R-:W-:Y:S01]  /*18f60*/  ISETP.GE.AND P5, PT, R9, 0x80, PT ;  /* 0x000000800900780c */ /* 0x000fe20003fa6270 */
[C---:B--2--5:R-:W-:Y:S01]  /*18f70*/  IMAD R0, R8.reuse, UR5, RZ ;  /* 0x0000000508007c24 */ /* 0x064fe2000f8e02ff */
[----:B-1----:R-:W-:Y:S01]  /*18f80*/  ISETP.GE.AND P0, PT, R8, UR14, PT ;  /* 0x0000000e08007c0c */ /* 0x002fe2000bf06270 */
[----:B---3--:R-:W-:-:S03]  /*18f90*/  IMAD R3, R7, UR7, RZ ;  /* 0x0000000707037c24 */ /* 0x008fc6000f8e02ff */
[----:B------:R-:W-:Y:S01]  /*18fa0*/  LEA R84, P1, R0, UR12, 0x1 ;  /* 0x0000000c00547c11 */ /* 0x000fe2000f8208ff */
[----:B------:R-:W-:Y:S01]  /*18fb0*/  VIADD R69, R3, UR7 ;  /* 0x0000000703457c36 */ /* 0x000fe20008000000 */
[----:B----4-:R-:W-:Y:S02]  /*18fc0*/  ISETP.LT.AND P4, PT, R6, UR15, !P0 ;  /* 0x0000000f06007c0c */ /* 0x010fe4000c781270 */
[----:B------:R-:W-:Y:S01]  /*18fd0*/  LEA.HI.X.SX32 R0, R0, UR13, 0x1, P1 ;  /* 0x0000000d00007c11 */ /* 0x000fe200088f0eff */
[----:B------:R-:W-:Y:S01]  /*18fe0*/  VIADD R71, R69, UR7 ;  /* 0x0000000745477c36 */ /* 0x000fe20008000000 */
[----:B------:R-:W-:Y:S02]  /*18ff0*/  ISETP.LT.AND P6, PT, R5, UR15, !P0 ;  /* 0x0000000f05007c0c */ /* 0x000fe4000c7c1270 */
[----:B------:R-:W-:Y:S01]  /*19000*/  ISETP.LT.AND P3, PT, R4, UR15, !P0 ;  /* 0x0000000f04007c0c */ /* 0x000fe2000c761270 */
[----:B------:R-:W-:-:S12]  /*19010*/  @!P5 BRA `(.L_x_12) ;  /* 0x000000000010d947 */ /* 0x000fd80003800000 */
[----:B------:R-:W-:-:S06]  /*19020*/  USHF.L.U32 UR4, UR4, 0x1f, URZ ;  /* 0x0000001f04047899 */ /* 0x000fcc00080006ff */
[----:B------:R-:W-:-:S04]  /*19030*/  IMAD.U32 R2, RZ, RZ, UR4 ;  /* 0x00000004ff027e24 */ /* 0x000fc8000f8e00ff */
[----:B------:R-:W0:Y:S02]  /*19040*/  SYNCS.PHASECHK.TRANS64.TRYWAIT P1, [UR6], R2 ;  /* 0x00000002ff0075a7 */ /* 0x000e240008021106 */
[----:B0-----:R-:W-:Y:S05]  /*19050*/  @!P1 BRA `(.L_x_13) ;  /* 0x0000001c00b09947 */ /* 0x001fea0003800000 */
.L_x_12:
[----:B------:R-:W2:Y:S04]  /*19060*/  LDL.LU R68, [R1+0xb8] ;  /* 0x0000b80001447983 */ /* 0x000ea80000300800 */
[----:B------:R-:W3:Y:S04]  /*19070*/  LDL.LU R88, [R1+0x70c] ;  /* 0x00070c0001587983 */ /* 0x000ee80000300800 */
[----:B------:R-:W4:Y:S01]  /*19080*/  LDL.LU R87, [R1+0x708] ;  /* 0x0007080001577983 */ /* 0x000f220000300800 */
[----:B------:R-:W-:Y:S01]  /*19090*/  VIADD R73, R71, UR7 ;  /* 0x0000000747497c36 */ /* 0x000fe20008000000 */
[----:B------:R-:W-:Y:S03]  /*190a0*/  BAR.SYNC.DEFER_BLOCKING 0x0 ;  /* 0x0000000000007b1d */ /* 0x000fe60000010000 */
[----:B------:R-:W-:Y:S01]  /*190b0*/  VIADD R75, R73, UR7 ;  /* 0x00000007494b7c36 */ /* 0x000fe20008000000 */
[----:B------:R-:W-:-:S02]  /*190c0*/  LEA R2, P1, R3, R84, 0x1 ;  /* 0x0000005403027211 */ /* 0x000fc400078208ff */
[----:B------:R-:W5:Y:S04]  /*190d0*/  LDL.LU R92, [R1+0x71c] ;  /* 0x00071c00015c7983 */ /* 0x000f680000300800 */
[----:B------:R-:W3:Y:S01]  /*190e0*/  LDL.LU R86, [R1+0x728] ;  /* 0x0007280001567983 */ /* 0x000ee20000300800 */
[----:B------:R-:W0:Y:S02]  /*190f0*/  @!P2 SYNCS.CCTL.IV [UR9+0x8000] ;  /* 0x00800000ff00a9b1 */ /* 0x000e240008000009 */
[----:B0-----:R-:W-:Y:S06]  /*19100*/  BAR.SYNC.DEFER_BLOCKING 0x0 ;  /* 0x0000000000007b1d */ /* 0x001fec0000010000 */
[----:B------:R-:W0:Y:S01]  /*19110*/  LDTM.x64 R4, tmem[UR10] ;  /* 0x0000000a000479ee */ /* 0x000e220008340000 */
[----:B------:R-:W-:Y:S01]  /*19120*/  VIADD R77, R75, UR7 ;  /* 0x000000074b4d7c36 */ /* 0x000fe20008000000 */
[----:B------:R-:W-:Y:S01]  /*19130*/  LEA.HI.X.SX32 R3, R3, R0, 0x1, P1 ;  /* 0x0000000003037211 */ /* 0x000fe200008f0eff */
[----:B------:R-:W5:Y:S01]  /*19140*/  LDL.LU R91, [R1+0x740] ;  /* 0x00074000015b7983 */ /* 0x000f620000300800 */
[----:B------:R-:W-:Y:S01]  /*19150*/  LEA R70, P1, R71, R84, 0x1 ;  /* 0x0000005447467211 */ /* 0x000fe200078208ff */
[----:B------:R-:W-:-:S02]  /*19160*/  VIADD R79, R77, UR7 ;  /* 0x000000074d4f7c36 */ /* 0x000fc40008000000 */
[----:B------:R-:W5:Y:S01]  /*19170*/  LDL.LU R90, [R1+0x73c] ;  /* 0x00073c00015a7983 */ /* 0x000f620000300800 */
[----:B------:R-:W-:Y:S01]  /*19180*/  LEA.HI.X.SX32 R71, R71, R0, 0x1, P1 ;  /* 0x0000000047477211 */ /* 0x000fe200008f0eff */
[----:B------:R-:W1:Y:S01]  /*19190*/  @!P2 SYNCS.CCTL.IV [UR9+0x8008] ;  /* 0x00800800ff00a9b1 */ /* 0x000e620008000009 */
[----:B------:R-:W-:Y:S01]  /*191a0*/  LEA R74, P1, R75, R84, 0x1 ;  /* 0x000000544b4a7211 */ /* 0x000fe200078208ff */
[----:B------:R-:W-:Y:S01]  /*191b0*/  VIADD R81, R79, UR7 ;  /* 0x000000074f517c36 */ /* 0x000fe20008000000 */
[----:B------:R-:W5:Y:S01]  /*191c0*/  LDL.LU R89, [R1+0x738] ;  /* 0x0007380001597983 */ /* 0x000f620000300800 */
[----:B------:R-:W-:Y:S01]  /*191d0*/  NOP ;  /* 0x0000000000007918 */ /* 0x000fe20000000000 */
[----:B------:R-:W-:Y:S01]  /*191e0*/  LEA.HI.X.SX32 R75, R75, R0, 0x1, P1 ;  /* 0x000000004b4b7211 */ /* 0x000fe200008f0eff */
[----:B------:R-:W-:Y:S01]  /*191f0*/  VIADD R85, R81, UR7 ;  /* 0x0000000751557c36 */ /* 0x000fe20008000000 */
[----:B------:R-:W-:Y:S02]  /*19200*/  LEA R78, P1, R79, R84, 0x1 ;  /* 0x000000544f4e7211 */ /* 0x000fe400078208ff */
[----:B0-----:R-:W-:-:S02]  /*19210*/  F2FP.BF16.F32.PACK_AB R4, R5, R4 ;  /* 0x000000040504723e */ /* 0x001fc400000010ff */
[----:B------:R-:W-:Y:S02]  /*19220*/  LEA.HI.X.SX32 R79, R79, R0, 0x1, P1 ;  /* 0x000000004f4f7211 */ /* 0x000fe400008f0eff */
[C---:B------:R-:W-:Y:S02]  /*19230*/  LEA R82, P1, R85.reuse, R84, 0x1 ;  /* 0x0000005455527211 */ /* 0x040fe400078208ff */
[----:B------:R-:W-:Y:S02]  /*19240*/  PRMT R5, R4, 0x7632, R5 ;  /* 0x0000763204057816 */ /* 0x000fe40000000005 */
[----:B------:R-:W-:Y:S02]  /*19250*/  LEA.HI.X.SX32 R83, R85, R0, 0x1, P1 ;  /* 0x0000000055537211 */ /* 0x000fe400008f0eff */
[----:B------:R-:W-:Y:S02]  /*19260*/  F2FP.BF16.F32.PACK_AB R8, R9, R8 ;  /* 0x000000080908723e */ /* 0x000fe400000010ff */
[----:B------:R-:W-:-:S02]  /*19270*/  F2FP.BF16.F32.PACK_AB R10, R11, R10 ;  /* 0x0000000a0b0a723e */ /* 0x000fc400000010ff */
[----:B------:R-:W-:Y:S02]  /*19280*/  F2FP.BF16.F32.PACK_AB R12, R13, R12 ;  /* 0x0000000c0d0c723e */ /* 0x000fe400000010ff */
[----:B--2---:R-:W-:Y:S02]  /*19290*/  ISETP.LT.AND P5, PT, R68, UR15, !P0 ;  /* 0x0000000f44007c0c */ /* 0x004fe4000c7a1270 */
[----:B------:R-:W-:-:S04]  /*192a0*/  LEA R68, P2, R69, R84, 0x1 ;  /* 0x0000005445447211 */ /* 0x000fc800078408ff */
[----:B------:R-:W-:Y:S02]  /*192b0*/  LEA.HI.X.SX32 R69, R69, R0, 0x1, P2 ;  /* 0x0000000045457211 */ /* 0x000fe400010f0eff */
[----:B------:R-:W-:-:S04]  /*192c0*/  LEA R72, P2, R73, R84, 0x1 ;  /* 0x0000005449487211 */ /* 0x000fc800078408ff */
[----:B------:R-:W-:Y:S02]  /*192d0*/  LEA.HI.X.SX32 R73, R73, R0, 0x1, P2 ;  /* 0x0000000049497211 */ /* 0x000fe400010f0eff */
[----:B------:R-:W-:-:S04]  /*192e0*/  LEA R76, P2, R77, R84, 0x1 ;  /* 0x000000544d4c7211 */ /* 0x000fc800078408ff */
[----:B------:R-:W-:Y:S02]  /*192f0*/  LEA.HI.X.SX32 R77, R77, R0, 0x1, P2 ;  /* 0x000000004d4d7211 */ /* 0x000fe400010f0eff */
[----:B------:R-:W-:Y:S01]  /*19300*/  LEA R80, P2, R81, R84, 0x1 ;  /* 0x0000005451507211 */ /* 0x000fe200078408ff */
[----:B------:R-:W-:Y:S01]  /*19310*/  @P5 STG.E.U16 desc[UR20][R2.64], R4 ;  /* 0x0000000402005986 */ /* 0x000fe2000c101514 */
[----:B----4-:R-:W-:Y:S02]  /*19320*/  ISETP.LT.AND P1, PT, R87, UR15, !P0 ;  /* 0x0000000f57007c0c */ /* 0x010fe4000c721270 */
[----:B------:R-:W-:Y:S01]  /*19330*/  LEA.HI.X.SX32 R81, R81, R0, 0x1, P2 ;  /* 0x0000000051517211 */ /* 0x000fe200010f0eff */
[----:B------:R0:W-:Y:S01]  /*19340*/  @P4 STG.E.U16 desc[UR20][R68.64], R5 ;  /* 0x0000000544004986 */ /* 0x0001e2000c101514 */
[----:B---3--:R-:W-:Y:S02]  /*19350*/  ISETP.LT.AND P2, PT, R88, UR15, !P0 ;  /* 0x0000000f58007c0c */ /* 0x008fe4000c741270 */
[----:B------:R-:W-:Y:S01]  /*19360*/  ISETP.LT.AND P4, PT, R86, UR15, !P0 ;  /* 0x0000000f56007c0c */ /* 0x000fe2000c781270 */
[----:B------:R-:W2:Y:S04]  /*19370*/  LDL.LU R88, [R1+0x734] ;  /* 0x0007340001587983 */ /* 0x000ea80000300800 */
[----:B------:R-:W3:Y:S04]  /*19380*/  LDL.LU R87, [R1+0x730] ;  /* 0x0007300001577983 */ /* 0x000ee80000300800 */
[----:B------:R-:W4:Y:S04]  /*19390*/  LDL.LU R86, [R1+0x750] ;  /* 0x0007500001567983 */ /* 0x000f280000300800 */
[----:B0-----:R-:W4:Y:S04]  /*193a0*/  LDL.LU R69, [R1+0x74c] ;  /* 0x00074c0001457983 */ /* 0x001f280000300800 */
[----:B------:R-:W4:Y:S04]  /*193b0*/  LDL.LU R9, [R1+0x754] ;  /* 0x0007540001097983 */ /* 0x000f280000300800 */
[----:B------:R-:W4:Y:S04]  /*193c0*/  LDL.LU R68, [R1+0x758] ;  /* 0x0007580001447983 */ /* 0x000f280000300800 */
[----:B------:R-:W4:Y:S04]  /*193d0*/  LDL.LU R11, [R1+0x760] ;  /* 0x00076000010b7983 */ /* 0x000f280000300800 */
[----:B------:R-:W4:Y:S01]  /*193e0*/  LDL.LU R13, [R1+0x764] ;  /* 0x00076400010d7983 */ /* 0x000f220000300800 */
[----:B------:R-:W-:-:S04]  /*193f0*/  F2FP.BF16.F32.PACK_AB R6, R7, R6 ;  /* 0x000000060706723e */ /* 0x000fc800000010ff */
[----:B------:R-:W-:Y:S01]  /*19400*/  PRMT R2, R6, 0x7632, R2 ;  /* 0x0000763206027816 */ /* 0x000fe20000000002 */
[----:B------:R-:W-:Y:S01]  /*19410*/  @P6 STG.E.U16 desc[UR20][R70.64], R6 ;  /* 0x0000000646006986 */ /* 0x000fe2000c101514 */
[----:B-----5:R-:W-:Y:S02]  /*19420*/  ISETP.LT.AND P5, PT, R92, UR15, !P0 ;  /* 0x0000000f5c007c0c */ /* 0x020fe4000c7a1270 */
[----:B------:R-:W-:Y:S01]  /*19430*/  ISETP.LT.AND P6, PT, R91, UR15, !P0 ;  /* 0x0000000f5b007c0c */ /* 0x000fe2000c7c1270 */
[----:B------:R0:W-:Y:S01]  /*19440*/  @P3 STG.E.U16 desc[UR20][R72.64], R2 ;  /* 0x0000000248003986 */ /* 0x0001e2000c101514 */
[----:B------:R-:W-:-:S03]  /*19450*/  VIADD R85, R85, UR7 ;  /* 0x0000000755557c36 */ /* 0x000fc60008000000 */
[----:B------:R-:W-:Y:S01]  /*19460*/  @P2 STG.E.U16 desc[UR20][R74.64], R8 ;  /* 0x000000084a002986 */ /* 0x000fe2000c101514 */
[----:B0-----:R-:W-:Y:S01]  /*19470*/  PRMT R2, R8, 0x7632, R2 ;  /* 0x0000763208027816 */ /* 0x001fe20000000002 */
[----:B------:R-:W-:Y:S01]  /*19480*/  VIADD R6, R85, UR7 ;  /* 0x0000000755067c36 */ /* 0x000fe20008000000 */
[----:B------:R-:W-:-:S03]  /*19490*/  ISETP.LT.AND P3, PT, R90, UR15, !P0 ;  /* 0x0000000f5a007c0c */ /* 0x000fc6000c761270 */
[----:B------:R0:W-:Y:S01]  /*194a0*/  @P1 STG.E.U16 desc[UR20][R76.64], R2 ;  /* 0x000000024c001986 */ /* 0x0001e2000c101514 */
[----:B------:R-:W-:-:S03]  /*194b0*/  ISETP.LT.AND P2, PT, R89, UR15, !P0 ;  /* 0x0000000f59007c0c */ /* 0x000fc6000c741270 */
[----:B------:R-:W-:Y:S01]  /*194c0*/  @P5 STG.E.U16 desc[UR20][R78.64], R10 ;  /* 0x0000000a4e005986 */ /* 0x000fe2000c101514 */
[----:B0-----:R-:W-:-:S05]  /*194d0*/  PRMT R2, R10, 0x7632, R2 ;  /* 0x000076320a027816 */ /* 0x001fca0000000002 */
[----:B------:R0:W-:Y:S04]  /*194e0*/  @P4 STG.E.U16 desc[UR20][R80.64], R2 ;  /* 0x0000000250004986 */ /* 0x0001e8000c101514 */
[----:B------:R-:W-:Y:S01]  /*194f0*/  @P6 STG.E.U16 desc[UR20][R82.64], R12 ;  /* 0x0000000c52006986 */ /* 0x000fe2000c101514 */
[-C--:B------:R-:W-:Y:S02]  /*19500*/  LEA R4, P6, R6, R84.reuse, 0x1 ;  /* 0x0000005406047211 */ /* 0x080fe400078c08ff */
[----:B------:R-:W-:Y:S02]  /*19510*/  PRMT R7, R12, 0x7632, R7 ;  /* 0x000076320c077816 */ /* 0x000fe40000000007 */
[----:B0-----:R-:W-:Y:S02]  /*19520*/  LEA R2, P4, R85, R84, 0x1 ;  /* 0x0000005455027211 */ /* 0x001fe400078808ff */
[----:B------:R-:W-:-:S02]  /*19530*/  F2FP.BF16.F32.PACK_AB R14, R15, R14 ;  /* 0x0000000e0f0e723e */ /* 0x000fc400000010ff */
[-C--:B------:R-:W-:Y:S02]  /*19540*/  LEA.HI.X.SX32 R3, R85, R0.reuse, 0x1, P4 ;  /* 0x0000000055037211 */ /* 0x080fe400020f0eff */
[C---:B------:R-:W-:Y:S01]  /*19550*/  LEA.HI.X.SX32 R5, R6.reuse, R0, 0x1, P6 ;  /* 0x0000000006057211 */ /* 0x040fe200030f0eff */
[----:B------:R-:W-:Y:S02]  /*19560*/  VIADD R6, R6, UR7 ;  /* 0x0000000706067c36 */ /* 0x000fe40008000000 */
[----:B------:R0:W-:Y:S04]  /*19570*/  @P3 STG.E.U16 desc[UR20][R2.64], R7 ;  /* 0x0000000702003986 */ /* 0x0001e8000c101514 */
[----:B------:R5:W-:Y:S01]  /*19580*/  @P2 STG.E.U16 desc[UR20][R4.64], R14 ;  /* 0x0000000e04002986 */ /* 0x000be2000c101514 */
[C---:B0-----:R-:W-:Y:S01]  /*19590*/  LEA R2, P6, R6.reuse, R84, 0x1 ;  /* 0x0000005406027211 */ /* 0x041fe200078c08ff */
[----:B-----5:R-:W-:-:S03]  /*195a0*/  VIADD R5, R6, UR7 ;  /* 0x0000000706057c36 */ /* 0x020fc60008000000 */
[----:B------:R-:W-:Y:S02]  /*195b0*/  LEA.HI.X.SX32 R3, R6, R0, 0x1, P6 ;  /* 0x0000000006037211 */ /* 0x000fe400030f0eff */
[----:B------:R-:W-:Y:S01]  /*195c0*/  PRMT R7, R14, 0x7632, R7 ;  /* 0x000076320e077816 */ /* 0x000fe20000000007 */
[C---:B------:R-:W-:Y:S01]  /*195d0*/  VIADD R6, R5.reuse, UR7 ;  /* 0x0000000705067c36 */ /* 0x040fe20008000000 */
[----:B------:R-:W-:Y:S02]  /*195e0*/  LEA R4, P6, R5, R84, 0x1 ;  /* 0x0000005405047211 */ /* 0x000fe400078c08ff */
[----:B------:R-:W-:Y:S02]  /*195f0*/  F2FP.BF16.F32.PACK_AB R16, R17, R16 ;  /* 0x000000101110723e */ /* 0x000fe400000010ff */
[----:B------:R-:W-:Y:S02]  /*19600*/  LEA.HI.X.SX32 R5, R5, R0, 0x1, P6 ;  /* 0x0000000005057211 */ /* 0x000fe400030f0eff */
[----:B--2---:R-:W-:-:S02]  /*19610*/  ISETP.LT.AND P1, PT, R88, UR15, !P0 ;  /* 0x0000000f58007c0c */ /* 0x004fc4000c721270 */
[----:B---3--:R-:W-:Y:S02]  /*19620*/  ISETP.LT.AND P5, PT, R87, UR15, !P0 ;  /* 0x0000000f57007c0c */ /* 0x008fe4000c7a1270 */
[----:B----4-:R-:W-:Y:S02]  /*19630*/  ISETP.LT.AND P2, PT, R9, UR15, !P0 ;  /* 0x0000000f09007c0c */ /* 0x010fe4000c741270 */
[----:B------:R-:W2:Y:S01]  /*19640*/  LDL.LU R9, [R1+0x774] ;  /* 0x0007740001097983 */ /* 0x000ea20000300800 */
[----:B------:R-:W-:-:S06]  /*19650*/  ISETP.LT.AND P4, PT, R86, UR15, !P0 ;  /* 0x0000000f56007c0c */ /* 0x000fcc000c781270 */
[----:B------:R0:W-:Y:S04]  /*19660*/  @P1 STG.E.U16 desc[UR20][R2.64], R7 ;  /* 0x0000000702001986 */ /* 0x0001e8000c101514 */
[----:B------:R3:W-:Y:S04]  /*19670*/  @P5 STG.E.U16 desc[UR20][R4.64], R16 ;  /* 0x0000001004005986 */ /* 0x0007e8000c101514 */
[----:B------:R-:W4:Y:S01]  /*19680*/  LDL.LU R15, [R1+0x770] ;  /* 0x00077000010f7983 */ /* 0x000f220000300800 */
[----:B0-----:R-:W-:-:S03]  /*19690*/  LEA R2, P6, R6, R84, 0x1 ;  /* 0x0000005406027211 */ /* 0x001fc600078c08ff */
[----:B------:R-:W5:Y:S01]  /*196a0*/  LDL.LU R14, [R1+0x778] ;  /* 0x00077800010e7983 */ /* 0x000f620000300800 */
[C---:B---3--:R-:W-:Y:S01]  /*196b0*/  VIADD R5, R6.reuse, UR7 ;  /* 0x0000000706057c36 */ /* 0x048fe20008000000 */
[----:B------:R-:W-:Y:S02]  /*196c0*/  LEA.HI.X.SX32 R3, R6, R0, 0x1, P6 ;  /* 0x0000000006037211 */ /* 0x000fe400030f0eff */
[----:B------:R-:W-:Y:S02]  /*196d0*/  PRMT R6, R16, 0x7632, R6 ;  /* 0x0000763210067816 */ /* 0x000fe40000000006 */
[----:B------:R-:W-:Y:S02]  /*196e0*/  ISETP.LT.AND P5, PT, R11, UR15, !P0 ;  /* 0x0000000f0b007c0c */ /* 0x000fe4000c7a1270 */
[----:B------:R-:W3:Y:S04]  /*196f0*/  LDL.LU R11, [R1+0x77c] ;  /* 0x00077c00010b7983 */ /* 0x000ee80000300800 */
[----:B------:R0:W-:Y:S01]  /*19700*/  @P4 STG.E.U16 desc[UR20][R2.64], R6 ;  /* 0x0000000602004986 */ /* 0x0001e2000c101514 */
[----:B------:R-:W-:-:S03]  /*19710*/  ISETP.LT.AND P4, PT, R13, UR15, !P0 ;  /* 0x0000000f0d007c0c */ /* 0x000fc6000c781270 */
[----:B------:R-:W5:Y:S01]  /*19720*/  LDL.LU R13, [R1+0x784] ;  /* 0x00078400010d7983 */ /* 0x000f620000300800 */
[----:B------:R-:W-:Y:S02]  /*19730*/  ISETP.LT.AND P3, PT, R69, UR15, !P0 ;  /* 0x0000000f45007c0c */ /* 0x000fe4000c761270 */
[----:B------:R-:W-:Y:S02]  /*19740*/  LEA R4, P6, R5, R84, 0x1 ;  /* 0x0000005405047211 */ /* 0x000fe400078c08ff */
[----:B------:R-:W-:Y:S01]  /*19750*/  F2FP.BF16.F32.PACK_AB R18, R19, R18 ;  /* 0x000000121312723e */ /* 0x000fe200000010ff */
[C---:B0-----:R-:W-:Y:S01]  /*19760*/  VIADD R3, R5.reuse, UR7 ;  /* 0x0000000705037c36 */ /* 0x041fe20008000000 */
[----:B------:R-:W-:Y:S02]  /*19770*/  LEA.HI.X.SX32 R5, R5, R0, 0x1, P6 ;  /* 0x0000000005057211 */ /* 0x000fe400030f0eff */
[----:B------:R-:W-:Y:S01]  /*19780*/  ISETP.LT.AND P1, PT, R68, UR15, !P0 ;  /* 0x0000000f44007c0c */ /* 0x000fe2000c721270 */
[C---:B------:R-:W-:Y:S01]  /*19790*/  VIADD R6, R3.reuse, UR7 ;  /* 0x0000000703067c36 */ /* 0x040fe20008000000 */
[----:B------:R-:W-:-:S03]  /*197a0*/  LEA R2, P6, R3, R84, 0x1 ;  /* 0x0000005403027211 */ /* 0x000fc600078c08ff */
[----:B------:R0:W-:Y:S01]  /*197b0*/  @P3 STG.E.U16 desc[UR20][R4.64], R18 ;  /* 0x0000001204003986 */ /* 0x0001e2000c101514 */
[----:B------:R-:W-:Y:S02]  /*197c0*/  LEA.HI.X.SX32 R3, R3, R0, 0x1, P6 ;  /* 0x0000000003037211 */ /* 0x000fe400030f0eff */
[----:B------:R-:W-:Y:S02]  /*197d0*/  PRMT R7, R18, 0x7632, R7 ;  /* 0x0000763212077816 */ /* 0x000fe40000000007 */
[----:B------:R-:W-:Y:S02]  /*197e0*/  F2FP.BF16.F32.PACK_AB R20, R21, R20 ;  /* 0x000000141514723e */ /* 0x000fe400000010ff */
[----:B0-----:R-:W-:-:S04]  /*197f0*/  LEA R4, P6, R6, R84, 0x1 ;  /* 0x0000005406047211 */ /* 0x001fc800078c08ff */
[C---:B------:R-:W-:Y:S01]  /*19800*/  LEA.HI.X.SX32 R5, R6.reuse, R0, 0x1, P6 ;  /* 0x0000000006057211 */ /* 0x040fe200030f0eff */
[----:B------:R-:W-:Y:S01]  /*19810*/  VIADD R6, R6, UR7 ;  /* 0x0000000706067c36 */ /* 0x000fe20008000000 */
[----:B------:R0:W-:Y:S04]  /*19820*/  @P2 STG.E.U16 desc[UR20][R2.64], R7 ;  /* 0x0000000702002986 */ /* 0x0001e8000c101514 */
[----:B------:R1:W-:Y:S01]  /*19830*/  @P1 STG.E.U16 desc[UR20][R4.64], R20 ;  /* 0x0000001404001986 */ /* 0x0003e2000c101514 */
[C---:B0-----:R-:W-:Y:S01]  /*19840*/  LEA R2, P6, R6.reuse, R84, 0x1 ;  /* 0x0000005406027211 */ /* 0x041fe200078c08ff */
[----:B-1----:R-:W-:-:S03]  /*19850*/  VIADD R5, R6, UR7 ;  /* 0x0000000706057c36 */ /* 0x002fc60008000000 */
[----:B------:R-:W-:Y:S02]  /*19860*/  LEA.HI.X.SX32 R3, R6, R0, 0x1, P6 ;  /* 0x0000000006037211 */ /* 0x000fe400030f0eff */
[----:B------:R-:W-:Y:S02]  /*19870*/  PRMT R7, R20, 0x7632, R7 ;  /* 0x0000763214077816 */ /* 0x000fe40000000007 */
[C---:B------:R-:W-:Y:S01]  /*19880*/  LEA R4, P6, R5.reuse, R84, 0x1 ;  /* 0x0000005405047211 */ /* 0x040fe200078c08ff */
[----:B------:R-:W-:Y:S01]  /*19890*/  VIADD R6, R5, UR7 ;  /* 0x0000000705067c36 */ /* 0x000fe20008000000 */
[----:B------:R-:W-:Y:S02]  /*198a0*/  F2FP.BF16.F32.PACK_AB R22, R23, R22 ;  /* 0x000000161716723e */ /* 0x000fe400000010ff */
[----:B------:R-:W-:Y:S01]  /*198b0*/  LEA.HI.X.SX32 R5, R5, R0, 0x1, P6 ;  /* 0x0000000005057211 */ /* 0x000fe200030f0eff */
[----:B------:R0:W-:Y:S04]  /*198c0*/  @P5 STG.E.U16 desc[UR20][R2.64], R7 ;  /* 0x0000000702005986 */ /* 0x0001e8000c101514 */
[----:B------:R1:W-:Y:S01]  /*198d0*/  @P4 STG.E.U16 desc[UR20][R4.64], R22 ;  /* 0x0000001604004986 */ /* 0x0003e2000c101514 */
[----:B--2---:R-:W-:-:S03]  /*198e0*/  ISETP.LT.AND P3, PT, R9, UR15, !P0 ;  /* 0x0000000f09007c0c */ /* 0x004fc6000c761270 */
[----:B------:R-:W2:Y:S01]  /*198f0*/  LDL.LU R9, [R1+0x788] ;  /* 0x0007880001097983 */ /* 0x000ea20000300800 */
[----:B----4-:R-:W-:-:S03]  /*19900*/  ISETP.LT.AND P2, PT, R15, UR15, !P0 ;  /* 0x0000000f0f007c0c */ /* 0x010fc6000c741270 */
[----:B------:R-:W4:Y:S04]  /*19910*/  LDL.LU R15, [R1+0x798] ;  /* 0x00079800010f7983 */ /* 0x000f280000300800 */
[----:B------:R-:W4:Y:S01]  /*19920*/  LDL.LU R16, [R1+0x794] ;  /* 0x0007940001107983 */ /* 0x000f220000300800 */
[----:B---3--:R-:W-:-:S03]  /*19930*/  ISETP.LT.AND P5, PT, R11, UR15, !P0 ;  /* 0x0000000f0b007c0c */ /* 0x008fc6000c7a1270 */
[----:B------:R-:W3:Y:S01]  /*19940*/  LDL.LU R11, [R1+0x79c] ;  /* 0x00079c00010b7983 */ /* 0x000ee20000300800 */
[----:B-----5:R-:W-:-:S03]  /*19950*/  ISETP.LT.AND P4, PT, R13, UR15, !P0 ;  /* 0x0000000f0d007c0c */ /* 0x020fc6000c781270 */
[----:B------:R-:W5:Y:S01]  /*19960*/  LDL.LU R13, [R1+0x7a0] ;  /* 0x0007a000010d7983 */ /* 0x000f620000300800 */
[----:B------:R-:W-:-:S03]  /*19970*/  ISETP.LT.AND P1, PT, R14, UR15, !P0 ;  /* 0x0000000f0e007c0c */ /* 0x000fc6000c721270 */
[----:B------:R-:W5:Y:S01]  /*19980*/  LDL.LU R14, [R1+0x7a8] ;  /* 0x0007a800010e7983 */ /* 0x000f620000300800 */
[C---:B0-----:R-:W-:Y:S01]  /*19990*/  LEA R2, P6, R6.reuse, R84, 0x1 ;  /* 0x0000005406027211 */ /* 0x041fe200078c08ff */
[----:B-1----:R-:W-:-:S03]  /*199a0*/  VIADD R5, R6, UR7 ;  /* 0x0000000706057c36 */ /* 0x002fc60008000000 */
[----:B------:R-:W-:Y:S02]  /*199b0*/  LEA.HI.X.SX32 R3, R6, R0, 0x1, P6 ;  /* 0x0000000006037211 */ /* 0x000fe400030f0eff */
[----:B------:R-:W-:Y:S01]  /*199c0*/  PRMT R6, R22, 0x7632, R6 ;  /* 0x0000763216067816 */ /* 0x000fe20000000006 */
[C---:B------:R-:W-:Y:S01]  /*199d0*/  VIADD R7, R5.reuse, UR7 ;  /* 0x0000000705077c36 */ /* 0x040fe20008000000 */
[----:B------:R-:W-:Y:S02]  /*199e0*/  LEA R4, P6, R5, R84, 0x1 ;  /* 0x0000005405047211 */ /* 0x000fe400078c08ff */
[----:B------:R-:W-:Y:S01]  /*199f0*/  F2FP.BF16.F32.PACK_AB R24, R25, R24 ;  /* 0x000000181918723e */ /* 0x000fe200000010ff */
[----:B------:R0:W-:Y:S01]  /*19a00*/  @P3 STG.E.U16 desc[UR20][R2.64], R6 ;  /* 0x0000000602003986 */ /* 0x0001e2000c101514 */
[----:B------:R-:W-:-:S05]  /*19a10*/  LEA.HI.X.SX32 R5, R5, R0, 0x1, P6 ;  /* 0x0000000005057211 */ /* 0x000fca00030f0eff */
[----:B------:R1:W-:Y:S01]  /*19a20*/  @P2 STG.E.U16 desc[UR20][R4.64], R24 ;  /* 0x0000001804002986 */ /* 0x0003e2000c101514 */
[----:B0-----:R-:W-:-:S04]  /*19a30*/  LEA R2, P6, R7, R84, 0x1 ;  /* 0x0000005407027211 */ /* 0x001fc800078c08ff */
[----:B------:R-:W-:Y:S02]  /*19a40*/  LEA.HI.X.SX32 R3, R7, R0, 0x1, P6 ;  /* 0x0000000007037211 */ /* 0x000fe400030f0eff */
[----:B------:R-:W-:Y:S02]  /*19a50*/  PRMT R6, R24, 0x7632, R6 ;  /* 0x0000763218067816 */ /* 0x000fe40000000006 */
[----:B------:R-:W-:-:S03]  /*19a60*/  F2FP.BF16.F32.PACK_AB R26, R27, R26 ;  /* 0x0000001a1b1a723e */ /* 0x000fc600000010ff */
[----:B------:R0:W-:Y:S01]  /*19a70*/  @P1 STG.E.U16 desc[UR20][R2.64], R6 ;  /* 0x0000000602001986 */ /* 0x0001e2000c101514 */
[----:B------:R-:W-:Y:S02]  /*19a80*/  PRMT R8, R26, 0x7632, R8 ;  /* 0x000076321a087816 */ /* 0x000fe40000000008 */
[----:B------:R-:W-:Y:S02]  /*19a90*/  F2FP.BF16.F32.PACK_AB R28, R29, R28 ;  /* 0x0000001c1d1c723e */ /* 0x000fe400000010ff */
[----:B--2---:R-:W-:Y:S01]  /*19aa0*/  ISETP.LT.AND P3, PT, R9, UR15, !P0 ;  /* 0x0000000f09007c0c */ /* 0x004fe2000c761270 */
[----:B------:R-:W-:-:S05]  /*19ab0*/  VIADD R9, R7, UR7 ;  /* 0x0000000707097c36 */ /* 0x000fca0008000000 */
[----:B-1----:R-:W-:-:S04]  /*19ac0*/  LEA R4, P6, R9, R84, 0x1 ;  /* 0x0000005409047211 */ /* 0x002fc800078c08ff */
[C---:B------:R-:W-:Y:S01]  /*19ad0*/  LEA.HI.X.SX32 R5, R9.reuse, R0, 0x1, P6 ;  /* 0x0000000009057211 */ /* 0x040fe200030f0eff */
[----:B------:R-:W-:-:S05]  /*19ae0*/  VIADD R9, R9, UR7 ;  /* 0x0000000709097c36 */ /* 0x000fca0008000000 */
[C---:B0-----:R-:W-:Y:S01]  /*19af0*/  LEA R2, P6, R9.reuse, R84, 0x1 ;  /* 0x0000005409027211 */ /* 0x041fe200078c08ff */
[----:B------:R0:W-:Y:S03]  /*19b00*/  @P5 STG.E.U16 desc[UR20][R4.64], R26 ;  /* 0x0000001a04005986 */ /* 0x0001e6000c101514 */
[----:B------:R-:W-:Y:S02]  /*19b10*/  LEA.HI.X.SX32 R3, R9, R0, 0x1, P6 ;  /* 0x0000000009037211 */ /* 0x000fe400030f0eff */
[----:B----4-:R-:W-:Y:S02]  /*19b20*/  ISETP.LT.AND P2, PT, R15, UR15, !P0 ;  /* 0x0000000f0f007c0c */ /* 0x010fe4000c741270 */
[----:B------:R-:W2:Y:S01]  /*19b30*/  LDL.LU R15, [R1+0x7ac] ;  /* 0x0007ac00010f7983 */ /* 0x000ea20000300800 */
[----:B------:R-:W-:Y:S02]  /*19b40*/  ISETP.LT.AND P1, PT, R16, UR15, !P0 ;  /* 0x0000000f10007c0c */ /* 0x000fe4000c721270 */
[----:B---3--:R-:W-:Y:S01]  /*19b50*/  ISETP.LT.AND P5, PT, R11, UR15, !P0 ;  /* 0x0000000f0b007c0c */ /* 0x008fe2000c7a1270 */
[----:B------:R1:W-:Y:S04]  /*19b60*/  @P4 STG.E.U16 desc[UR20][R2.64], R8 ;  /* 0x0000000802004986 */ /* 0x0003e8000c101514 */
[----:B------:R-:W3:Y:S01]  /*19b70*/  LDL.LU R11, [R1+0x7bc] ;  /* 0x0007bc00010b7983 */ /* 0x000ee20000300800 */
[----:B-----5:R-:W-:-:S03]  /*19b80*/  ISETP.LT.AND P4, PT, R13, UR15, !P0 ;  /* 0x0000000f0d007c0c */ /* 0x020fc6000c781270 */
[----:B------:R-:W4:Y:S04]  /*19b90*/  LDL.LU R16, [R1+0x7b8] ;  /* 0x0007b80001107983 */ /* 0x000f280000300800 */
[----:B------:R-:W5:Y:S01]  /*19ba0*/  LDL.LU R13, [R1+0x7c0] ;  /* 0x0007c000010d7983 */ /* 0x000f620000300800 */
[----:B------:R-:W-:-:S05]  /*19bb0*/  VIADD R7, R9, UR7 ;  /* 0x0000000709077c36 */ /* 0x000fca0008000000 */
[----:B0-----:R-:W-:-:S04]  /*19bc0*/  LEA R4, P6, R7, R84, 0x1 ;  /* 0x0000005407047211 */ /* 0x001fc800078c08ff */
[----:B------:R-:W-:-:S05]  /*19bd0*/  LEA.HI.X.SX32 R5, R7, R0, 0x1, P6 ;  /* 0x0000000007057211 */ /* 0x000fca00030f0eff */
[----:B------:R0:W-:Y:S01]  /*19be0*/  @P3 STG.E.U16 desc[UR20][R4.64], R28 ;  /* 0x0000001c04003986 */ /* 0x0001e2000c101514 */
[----:B------:R-:W-:-:S03]  /*19bf0*/  ISETP.LT.AND P3, PT, R14, UR15, !P0 ;  /* 0x0000000f0e007c0c */ /* 0x000fc6000c761270 */
[----:B------:R-:W4:Y:S01]  /*19c00*/  LDL.LU R14, [R1+0x7c4] ;  /* 0x0007c400010e7983 */ /* 0x000f220000300800 */
[----:B------:R-:W-:-:S04]  /*19c10*/  VIADD R9, R7, UR7 ;  /* 0x0000000707097c36 */ /* 0x000fc80008000000 */
[C---:B------:R-:W-:Y:S01]  /*19c20*/  VIADD R7, R9.reuse, UR7 ;  /* 0x0000000709077c36 */ /* 0x040fe20008000000 */
[C---:B-1----:R-:W-:Y:S02]  /*19c30*/  LEA R2, P6, R9.reuse, R84, 0x1 ;  /* 0x0000005409027211 */ /* 0x042fe400078c08ff */
[----:B0-----:R-:W-:Y:S02]  /*19c40*/  PRMT R5, R28, 0x7632, R5 ;  /* 0x000076321c057816 */ /* 0x001fe40000000005 */
[----:B------:R-:W-:Y:S01]  /*19c50*/  LEA.HI.X.SX32 R3, R9, R0, 0x1, P6 ;  /* 0x0000000009037211 */ /* 0x000fe200030f0eff */
[C---:B------:R-:W-:Y:S01]  /*19c60*/  VIADD R9, R7.reuse, UR7 ;  /* 0x0000000707097c36 */ /* 0x040fe20008000000 */
[----:B------:R-:W-:Y:S02]  /*19c70*/  LEA R4, P6, R7, R84, 0x1 ;  /* 0x0000005407047211 */ /* 0x000fe400078c08ff */
[----:B------:R-:W-:Y:S01]  /*19c80*/  F2FP.BF16.F32.PACK_AB R30, R31, R30 ;  /* 0x0000001e1f1e723e */ /* 0x000fe200000010ff */
[----:B------:R0:W-:Y:S01]  /*19c90*/  @P2 STG.E.U16 desc[UR20][R2.64], R5 ;  /* 0x0000000502002986 */ /* 0x0001e2000c101514 */
[----:B------:R-:W-:-:S02]  /*19ca0*/  F2FP.BF16.F32.PACK_AB R32, R33, R32 ;  /* 0x000000202120723e */ /* 0x000fc400000010ff */
[----:B------:R-:W-:Y:S02]  /*19cb0*/  PRMT R6, R30, 0x7632, R6 ;  /* 0x000076321e067816 */ /* 0x000fe40000000006 */
[----:B0-----:R-:W-:Y:S01]  /*19cc0*/  LEA.HI.X.SX32 R5, R7, R0, 0x1, P6 ;  /* 0x0000000007057211 */ /* 0x001fe200030f0eff */
[C---:B------:R-:W-:Y:S01]  /*19cd0*/  VIADD R7, R9.reuse, UR7 ;  /* 0x0000000709077c36 */ /* 0x040fe20008000000 */
[----:B------:R-:W-:-:S03]  /*19ce0*/  LEA R2, P6, R9, R84, 0x1 ;  /* 0x0000005409027211 */ /* 0x000fc600078c08ff */
[----:B------:R0:W-:Y:S01]  /*19cf0*/  @P1 STG.E.U16 desc[UR20][R4.64], R30 ;  /* 0x0000001e04001986 */ /* 0x0001e2000c101514 */
[----:B------:R-:W-:Y:S02]  /*19d00*/  LEA.HI.X.SX32 R3, R9, R0, 0x1, P6 ;  /* 0x0000000009037211 */ /* 0x000fe400030f0eff */
[----:B0-----:R-:W-:-:S04]  /*19d10*/  LEA R4, P6, R7, R84, 0x1 ;  /* 0x0000005407047211 */ /* 0x001fc800078c08ff */
[C---:B------:R-:W-:Y:S01]  /*19d20*/  LEA.HI.X.SX32 R5, R7.reuse, R0, 0x1, P6 ;  /* 0x0000000007057211 */ /* 0x040fe200030f0eff */
[----:B------:R0:W-:Y:S04]  /*19d30*/  @P5 STG.E.U16 desc[UR20][R2.64], R6 ;  /* 0x0000000602005986 */ /* 0x0001e8000c101514 */
[----:B------:R1:W-:Y:S01]  /*19d40*/  @P4 STG.E.U16 desc[UR20][R4.64], R32 ;  /* 0x0000002004004986 */ /* 0x0003e2000c101514 */
[----:B------:R-:W-:Y:S01]  /*19d50*/  VIADD R7, R7, UR7 ;  /* 0x0000000707077c36 */ /* 0x000fe20008000000 */
[----:B------:R-:W-:-:S04]  /*19d60*/  PRMT R8, R32, 0x7632, R8 ;  /* 0x0000763220087816 */ /* 0x000fc80000000008 */
[----:B0-----:R-:W-:-:S04]  /*19d70*/  LEA R2, P6, R7, R84, 0x1 ;  /* 0x0000005407027211 */ /* 0x001fc800078c08ff */
[----:B------:R-:W-:-:S05]  /*19d80*/  LEA.HI.X.SX32 R3, R7, R0, 0x1, P6 ;  /* 0x0000000007037211 */ /* 0x000fca00030f0eff */
[----:B------:R0:W-:Y:S01]  /*19d90*/  @P3 STG.E.U16 desc[UR20][R2.64], R8 ;  /* 0x0000000802003986 */ /* 0x0001e2000c101514 */
[----:B--2---:R-:W-:-:S03]  /*19da0*/  ISETP.LT.AND P2, PT, R15, UR15, !P0 ;  /* 0x0000000f0f007c0c */ /* 0x004fc6000c741270 */
[----:B------:R-:W2:Y:S01]  /*19db0*/  LDL.LU R15, [R1+0x7cc] ;  /* 0x0007cc00010f7983 */ /* 0x000ea20000300800 */
[----:B---3--:R-:W-:-:S03]  /*19dc0*/  ISETP.LT.AND P1, PT, R11, UR15, !P0 ;  /* 0x0000000f0b007c0c */ /* 0x008fc6000c721270 */
[----:B------:R-:W3:Y:S01]  /*19dd0*/  LDL.LU R11, [R1+0x7d0] ;  /* 0x0007d000010b7983 */ /* 0x000ee20000300800 */
[----:B-----5:R-:W-:-:S03]  /*19de0*/  ISETP.LT.AND P4, PT, R13, UR15, !P0 ;  /* 0x0000000f0d007c0c */ /* 0x020fc6000c781270 */
[----:B------:R-:W5:Y:S04]  /*19df0*/  LDL.LU R13, [R1+0x7c8] ;  /* 0x0007c800010d7983 */ /* 0x000f680000300800 */
[----:B------:R-:W5:Y:S01]  /*19e00*/  LDL.LU R17, [R1+0x7b4] ;  /* 0x0007b40001117983 */ /* 0x000f620000300800 */
[----:B----4-:R-:W-:-:S03]  /*19e10*/  ISETP.LT.AND P3, PT, R14, UR15, !P0 ;  /* 0x0000000f0e007c0c */ /* 0x010fc6000c761270 */
[----:B------:R-:W4:Y:S01]  /*19e20*/  LDL.LU R14, [R1+0x7b0] ;  /* 0x0007b000010e7983 */ /* 0x000f220000300800 */
[----:B------:R-:W-:Y:S01]  /*19e30*/  VIADD R9, R7, UR7 ;  /* 0x0000000707097c36 */ /* 0x000fe20008000000 */
[----:B------:R-:W-:-:S03]  /*19e40*/  F2FP.BF16.F32.PACK_AB R34, R35, R34 ;  /* 0x000000222322723e */ /* 0x000fc600000010ff */
[C---:B------:R-:W-:Y:S01]  /*19e50*/  VIADD R7, R9.reuse, UR7 ;  /* 0x0000000709077c36 */ /* 0x040fe20008000000 */
[----:B-1----:R-:W-:-:S04]  /*19e60*/  LEA R4, P6, R9, R84, 0x1 ;  /* 0x0000005409047211 */ /* 0x002fc800078c08ff */
[----:B------:R-:W-:Y:S01]  /*19e70*/  LEA.HI.X.SX32 R5, R9, R0, 0x1, P6 ;  /* 0x0000000009057211 */ /* 0x000fe200030f0eff */
[C---:B------:R-:W-:Y:S01]  /*19e80*/  VIADD R9, R7.reuse, UR7 ;  /* 0x0000000707097c36 */ /* 0x040fe20008000000 */
[C---:B0-----:R-:W-:Y:S02]  /*19e90*/  LEA R2, P6, R7.reuse, R84, 0x1 ;  /* 0x0000005407027211 */ /* 0x041fe400078c08ff */
[----:B------:R-:W-:Y:S01]  /*19ea0*/  ISETP.LT.AND P5, PT, R16, UR15, !P0 ;  /* 0x0000000f10007c0c */ /* 0x000fe2000c7a1270 */
[----:B------:R0:W-:Y:S01]  /*19eb0*/  @P2 STG.E.U16 desc[UR20][R4.64], R34 ;  /* 0x0000002204002986 */ /* 0x0001e2000c101514 */
[----:B------:R-:W-:Y:S02]  /*19ec0*/  LEA.HI.X.SX32 R3, R7, R0, 0x1, P6 ;  /* 0x0000000007037211 */ /* 0x000fe400030f0eff */
[----:B------:R-:W-:Y:S01]  /*19ed0*/  F2FP.BF16.F32.PACK_AB R36, R37, R36 ;  /* 0x000000242524723e */ /* 0x000fe200000010ff */
[----:B------:R-:W4:Y:S01]  /*19ee0*/  LDL.LU R16, [R1+0x7a4] ;  /* 0x0007a40001107983 */ /* 0x000f220000300800 */
[----:B0-----:R-:W-:-:S02]  /*19ef0*/  PRMT R5, R34, 0x7632, R5 ;  /* 0x0000763222057816 */ /* 0x001fc40000000005 */
[----:B------:R-:W-:-:S03]  /*19f00*/  LEA R4, P6, R9, R84, 0x1 ;  /* 0x0000005409047211 */ /* 0x000fc600078c08ff */
[----:B------:R0:W-:Y:S01]  /*19f10*/  @P1 STG.E.U16 desc[UR20][R2.64], R5 ;  /* 0x0000000502001986 */ /* 0x0001e2000c101514 */
[C---:B------:R-:W-:Y:S01]  /*19f20*/  VIADD R7, R9.reuse, UR7 ;  /* 0x0000000709077c36 */ /* 0x040fe20008000000 */
[----:B0-----:R-:W-:-:S05]  /*19f30*/  LEA.HI.X.SX32 R5, R9, R0, 0x1, P6 ;  /* 0x0000000009057211 */ /* 0x001fca00030f0eff */
[----:B------:R0:W-:Y:S01]  /*19f40*/  @P5 STG.E.U16 desc[UR20][R4.64], R36 ;  /* 0x0000002404005986 */ /* 0x0001e2000c101514 */
[----:B------:R-:W-:Y:S02]  /*19f50*/  LEA R6, P6, R7, R84, 0x1 ;  /* 0x0000005407067211 */ /* 0x000fe400078c08ff */
[----:B------:R-:W-:Y:S02]  /*19f60*/  PRMT R3, R36, 0x7632, R3 ;  /* 0x0000763224037816 */ /* 0x000fe40000000003 */
[----:B------:R-:W-:Y:S02]  /*19f70*/  F2FP.BF16.F32.PACK_AB R38, R39, R38 ;  /* 0x000000262726723e */ /* 0x000fe400000010ff */
[----:B--2---:R-:W-:Y:S02]  /*19f80*/  ISETP.LT.AND P2, PT, R15, UR15, !P0 ;  /* 0x0000000f0f007c0c */ /* 0x004fe4000c741270 */
[----:B------:R-:W2:Y:S01]  /*19f90*/  LDL.LU R15, [R1+0x790] ;  /* 0x00079000010f7983 */ /* 0x000ea20000300800 */
[----:B---3--:R-:W-:Y:S01]  /*19fa0*/  ISETP.LT.AND P1, PT, R11, UR15, !P0 ;  /* 0x0000000f0b007c0c */ /* 0x008fe2000c721270 */
[----:B------:R-:W-:Y:S01]  /*19fb0*/  VIADD R11, R7, UR7 ;  /* 0x00000007070b7c36 */ /* 0x000fe20008000000 */
[----:B-----5:R-:W-:-:S02]  /*19fc0*/  ISETP.LT.AND P5, PT, R13, UR15, !P0 ;  /* 0x0000000f0d007c0c */ /* 0x020fc4000c7a1270 */
[----:B------:R-:W3:Y:S01]  /*19fd0*/  LDL.LU R13, [R1+0x78c] ;  /* 0x00078c00010d7983 */ /* 0x000ee20000300800 */
[----:B------:R-:W-:Y:S02]  /*19fe0*/  LEA.HI.X.SX32 R7, R7, R0, 0x1, P6 ;  /* 0x0000000007077211 */ /* 0x000fe400030f0eff */
[----:B------:R-:W-:-:S04]  /*19ff0*/  LEA R8, P6, R11, R84, 0x1 ;  /* 0x000000540b087211 */ /* 0x000fc800078c08ff */
[----:B------:R-:W-:Y:S01]  /*1a000*/  LEA.HI.X.SX32 R9, R11, R0, 0x1, P6 ;  /* 0x000000000b097211 */ /* 0x000fe200030f0eff */
[----:B------:R1:W-:Y:S04]  /*1a010*/  @P4 STG.E.U16 desc[UR20][R6.64], R3 ;  /* 0x0000000306004986 */ /* 0x0003e8000c101514 */
[----:B------:R5:W-:Y:S01]  /*1a020*/  @P3 STG.E.U16 desc[UR20][R8.64], R38 ;  /* 0x0000002608003986 */ /* 0x000be2000c101514 */
[----:B----4-:R-:W-:-:S03]  /*1a030*/  ISETP.LT.AND P3, PT, R14, UR15, !P0 ;  /* 0x0000000f0e007c0c */ /* 0x010fc6000c761270 */
[----:B------:R-:W4:Y:S01]  /*1a040*/  LDL.LU R14, [R1+0x780] ;  /* 0x00078000010e7983 */ /* 0x000f220000300800 */
[----:B------:R-:W-:-:S04]  /*1a050*/  VIADD R11, R11, UR7 ;  /* 0x000000070b0b7c36 */ /* 0x000fc80008000000 */
[C---:B0-----:R-:W-:Y:S01]  /*1a060*/  VIADD R5, R11.reuse, UR7 ;  /* 0x000000070b057c36 */ /* 0x041fe20008000000 */
[----:B------:R-:W-:-:S04]  /*1a070*/  LEA R2, P6, R11, R84, 0x1 ;  /* 0x000000540b027211 */ /* 0x000fc800078c08ff */
[----:B-1----:R-:W-:Y:S01]  /*1a080*/  LEA.HI.X.SX32 R3, R11, R0, 0x1, P6 ;  /* 0x000000000b037211 */ /* 0x002fe200030f0eff */
[C---:B------:R-:W-:Y:S01]  /*1a090*/  VIADD R7, R5.reuse, UR7 ;  /* 0x0000000705077c36 */ /* 0x040fe20008000000 */
[----:B------:R-:W-:Y:S02]  /*1a0a0*/  LEA R4, P6, R5, R84, 0x1 ;  /* 0x0000005405047211 */ /* 0x000fe400078c08ff */
[----:B------:R-:W-:Y:S02]  /*1a0b0*/  PRMT R10, R38, 0x7632, R10 ;  /* 0x00007632260a7816 */ /* 0x000fe4000000000a */
[----:B------:R-:W-:Y:S02]  /*1a0c0*/  F2FP.BF16.F32.PACK_AB R40, R41, R40 ;  /* 0x000000282928723e */ /* 0x000fe400000010ff */
[----:B------:R-:W-:Y:S02]  /*1a0d0*/  LEA.HI.X.SX32 R5, R5, R0, 0x1, P6 ;  /* 0x0000000005057211 */ /* 0x000fe400030f0eff */
[C---:B------:R-:W-:Y:S01]  /*1a0e0*/  LEA R6, P6, R7.reuse, R84, 0x1 ;  /* 0x0000005407067211 */ /* 0x040fe200078c08ff */
[----:B------:R-:W-:Y:S01]  /*1a0f0*/  @P2 STG.E.U16 desc[UR20][R2.64], R10 ;  /* 0x0000000a02002986 */ /* 0x000fe2000c101514 */
[----:B-----5:R-:W-:-:S02]  /*1a100*/  VIADD R9, R7, UR7 ;  /* 0x0000000707097c36 */ /* 0x020fc40008000000 */
[----:B------:R-:W-:Y:S01]  /*1a110*/  LEA.HI.X.SX32 R7, R7, R0, 0x1, P6 ;  /* 0x0000000007077211 */ /* 0x000fe200030f0eff */
[----:B------:R0:W-:Y:S01]  /*1a120*/  @P1 STG.E.U16 desc[UR20][R4.64], R40 ;  /* 0x0000002804001986 */ /* 0x0001e2000c101514 */
[----:B------:R-:W-:Y:S02]  /*1a130*/  ISETP.LT.AND P4, PT, R17, UR15, !P0 ;  /* 0x0000000f11007c0c */ /* 0x000fe4000c781270 */
[----:B------:R-:W-:Y:S01]  /*1a140*/  ISETP.LT.AND P2, PT, R16, UR15, !P0 ;  /* 0x0000000f10007c0c */ /* 0x000fe2000c741270 */
[----:B------:R-:W5:Y:S04]  /*1a150*/  LDL.LU R17, [R1+0x76c] ;  /* 0x00076c0001117983 */ /* 0x000f680000300800 */
[----:B------:R-:W5:Y:S01]  /*1a160*/  LDL.LU R16, [R1+0x768] ;  /* 0x0007680001107983 */ /* 0x000f620000300800 */
[----:B0-----:R-:W-:-:S05]  /*1a170*/  PRMT R5, R40, 0x7632, R5 ;  /* 0x0000763228057816 */ /* 0x001fca0000000005 */
[----:B------:R0:W-:Y:S01]  /*1a180*/  @P5 STG.E.U16 desc[UR20][R6.64], R5 ;  /* 0x0000000506005986 */ /* 0x0001e2000c101514 */
[C---:B------:R-:W-:Y:S01]  /*1a190*/  LEA R8, P6, R9.reuse, R84, 0x1 ;  /* 0x0000005409087211 */ /* 0x040fe200078c08ff */
[----:B------:R-:W-:Y:S01]  /*1a1a0*/  VIADD R3, R9, UR7 ;  /* 0x0000000709037c36 */ /* 0x000fe20008000000 */
[----:B------:R-:W-:Y:S02]  /*1a1b0*/  F2FP.BF16.F32.PACK_AB R42, R43, R42 ;  /* 0x0000002a2b2a723e */ /* 0x000fe400000010ff */
[----:B------:R-:W-:-:S05]  /*1a1c0*/  LEA.HI.X.SX32 R9, R9, R0, 0x1, P6 ;  /* 0x0000000009097211 */ /* 0x000fca00030f0eff */
[----:B------:R1:W-:Y:S01]  /*1a1d0*/  @P4 STG.E.U16 desc[UR20][R8.64], R42 ;  /* 0x0000002a08004986 */ /* 0x0003e2000c101514 */
[----:B--2---:R-:W-:-:S03]  /*1a1e0*/  ISETP.LT.AND P1, PT, R15, UR15, !P0 ;  /* 0x0000000f0f007c0c */ /* 0x004fc6000c721270 */
[----:B------:R-:W2:Y:S01]  /*1a1f0*/  LDL.LU R15, [R1+0x75c] ;  /* 0x00075c00010f7983 */ /* 0x000ea20000300800 */
[----:B---3--:R-:W-:-:S03]  /*1a200*/  ISETP.LT.AND P5, PT, R13, UR15, !P0 ;  /* 0x0000000f0d007c0c */ /* 0x008fc6000c7a1270 */
[----:B------:R-:W3:Y:S01]  /*1a210*/  LDL.LU R13, [R1+0x748] ;  /* 0x00074800010d7983 */ /* 0x000ee20000300800 */
[----:B----4-:R-:W-:-:S03]  /*1a220*/  ISETP.LT.AND P4, PT, R14, UR15, !P0 ;  /* 0x0000000f0e007c0c */ /* 0x010fc6000c781270 */
[----:B------:R-:W4:Y:S01]  /*1a230*/  LDL.LU R14, [R1+0x744] ;  /* 0x00074400010e7983 */ /* 0x000f220000300800 */
[C---:B------:R-:W-:Y:S01]  /*1a240*/  VIADD R11, R3.reuse, UR7 ;  /* 0x00000007030b7c36 */ /* 0x040fe20008000000 */
[----:B------:R-:W-:-:S04]  /*1a250*/  LEA R2, P6, R3, R84, 0x1 ;  /* 0x0000005403027211 */ /* 0x000fc800078c08ff */
[----:B------:R-:W-:Y:S02]  /*1a260*/  LEA.HI.X.SX32 R3, R3, R0, 0x1, P6 ;  /* 0x0000000003037211 */ /* 0x000fe400030f0eff */
[----:B------:R-:W-:-:S04]  /*1a270*/  LEA R4, P6, R11, R84, 0x1 ;  /* 0x000000540b047211 */ /* 0x000fc800078c08ff */
[C---:B0-----:R-:W-:Y:S01]  /*1a280*/  LEA.HI.X.SX32 R5, R11.reuse, R0, 0x1, P6 ;  /* 0x000000000b057211 */ /* 0x041fe200030f0eff */
[----:B------:R-:W-:Y:S01]  /*1a290*/  VIADD R11, R11, UR7 ;  /* 0x000000070b0b7c36 */ /* 0x000fe20008000000 */
[----:B------:R-:W-:-:S03]  /*1a2a0*/  PRMT R7, R42, 0x7632, R7 ;  /* 0x000076322a077816 */ /* 0x000fc60000000007 */
[C---:B-1----:R-:W-:Y:S01]  /*1a2b0*/  VIADD R9, R11.reuse, UR7 ;  /* 0x000000070b097c36 */ /* 0x042fe20008000000 */
[----:B------:R-:W-:Y:S01]  /*1a2c0*/  LEA R6, P6, R11, R84, 0x1 ;  /* 0x000000540b067211 */ /* 0x000fe200078c08ff */
[----:B------:R0:W-:Y:S01]  /*1a2d0*/  @P3 STG.E.U16 desc[UR20][R2.64], R7 ;  /* 0x0000000702003986 */ /* 0x0001e2000c101514 */
[----:B------:R-:W-:Y:S02]  /*1a2e0*/  F2FP.BF16.F32.PACK_AB R44, R45, R44 ;  /* 0x0000002c2d2c723e */ /* 0x000fe400000010ff */
[----:B------:R-:W-:Y:S02]  /*1a2f0*/  F2FP.BF16.F32.PACK_AB R46, R47, R46 ;  /* 0x0000002e2f2e723e */ /* 0x000fe400000010ff */
[----:B------:R-:W-:Y:S02]  /*1a300*/  PRMT R10, R44, 0x7632, R10 ;  /* 0x000076322c0a7816 */ /* 0x000fe4000000000a */
[----:B0-----:R-:W-:Y:S02]  /*1a310*/  LEA.HI.X.SX32 R7, R11, R0, 0x1, P6 ;  /* 0x000000000b077211 */ /* 0x001fe400030f0eff */
[C---:B------:R-:W-:Y:S01]  /*1a320*/  LEA R8, P6, R9.reuse, R84, 0x1 ;  /* 0x0000005409087211 */ /* 0x040fe200078c08ff */
[----:B------:R-:W-:Y:S01]  /*1a330*/  VIADD R3, R9, UR7 ;  /* 0x0000000709037c36 */ /* 0x000fe20008000000 */
[----:B-----5:R-:W-:-:S02]  /*1a340*/  ISETP.LT.AND P3, PT, R17, UR15, !P0 ;  /* 0x0000000f11007c0c */ /* 0x020fc4000c761270 */
[----:B------:R-:W-:Y:S01]  /*1a350*/  LEA.HI.X.SX32 R9, R9, R0, 0x1, P6 ;  /* 0x0000000009097211 */ /* 0x000fe200030f0eff */
[----:B------:R0:W-:Y:S01]  /*1a360*/  @P2 STG.E.U16 desc[UR20][R4.64], R44 ;  /* 0x0000002c04002986 */ /* 0x0001e2000c101514 */
[----:B------:R-:W-:-:S03]  /*1a370*/  ISETP.LT.AND P2, PT, R16, UR15, !P0 ;  /* 0x0000000f10007c0c */ /* 0x000fc6000c741270 */
[----:B------:R-:W5:Y:S04]  /*1a380*/  LDL.LU R17, [R1+0x72c] ;  /* 0x00072c0001117983 */ /* 0x000f680000300800 */
[----:B------:R-:W-:Y:S04]  /*1a390*/  @P1 STG.E.U16 desc[UR20][R6.64], R10 ;  /* 0x0000000a06001986 */ /* 0x000fe8000c101514 */
[----:B------:R-:W5:Y:S04]  /*1a3a0*/  LDL.LU R16, [R1+0x724] ;  /* 0x0007240001107983 */ /* 0x000f680000300800 */
[----:B------:R1:W-:Y:S01]  /*1a3b0*/  @P5 STG.E.U16 desc[UR20][R8.64], R46 ;  /* 0x0000002e08005986 */ /* 0x0003e2000c101514 */
[C---:B------:R-:W-:Y:S01]  /*1a3c0*/  LEA R2, P6, R3.reuse, R84, 0x1 ;  /* 0x0000005403027211 */ /* 0x040fe200078c08ff */
[----:B0-----:R-:W-:-:S03]  /*1a3d0*/  VIADD R5, R3, UR7 ;  /* 0x0000000703057c36 */ /* 0x001fc60008000000 */
[----:B------:R-:W-:Y:S02]  /*1a3e0*/  LEA.HI.X.SX32 R3, R3, R0, 0x1, P6 ;  /* 0x0000000003037211 */ /* 0x000fe400030f0eff */
[----:B-1----:R-:W-:-:S05]  /*1a3f0*/  PRMT R9, R46, 0x7632, R9 ;  /* 0x000076322e097816 */ /* 0x002fca0000000009 */
[----:B------:R0:W-:Y:S01]  /*1a400*/  @P4 STG.E.U16 desc[UR20][R2.64], R9 ;  /* 0x0000000902004986 */ /* 0x0001e2000c101514 */
[----:B--2---:R-:W-:-:S03]  /*1a410*/  ISETP.LT.AND P1, PT, R15, UR15, !P0 ;  /* 0x0000000f0f007c0c */ /* 0x004fc6000c721270 */
[----:B------:R-:W2:Y:S01]  /*1a420*/  LDL.LU R15, [R1+0x720] ;  /* 0x00072000010f7983 */ /* 0x000ea20000300800 */
[----:B---3--:R-:W-:-:S03]  /*1a430*/  ISETP.LT.AND P5, PT, R13, UR15, !P0 ;  /* 0x0000000f0d007c0c */ /* 0x008fc6000c7a1270 */
[----:B------:R-:W3:Y:S01]  /*1a440*/  LDL.LU R13, [R1+0x718] ;  /* 0x00071800010d7983 */ /* 0x000ee20000300800 */
[----:B----4-:R-:W-:-:S03]  /*1a450*/  ISETP.LT.AND P4, PT, R14, UR15, !P0 ;  /* 0x0000000f0e007c0c */ /* 0x010fc6000c781270 */
[----:B------:R-:W4:Y:S01]  /*1a460*/  LDL.LU R14, [R1+0x714] ;  /* 0x00071400010e7983 */ /* 0x000f220000300800 */
[C---:B------:R-:W-:Y:S01]  /*1a470*/  LEA R4, P6, R5.reuse, R84, 0x1 ;  /* 0x0000005405047211 */ /* 0x040fe200078c08ff */
[----:B------:R-:W-:-:S03]  /*1a480*/  VIADD R7, R5, UR7 ;  /* 0x0000000705077c36 */ /* 0x000fc60008000000 */
[----:B------:R-:W-:Y:S01]  /*1a490*/  LEA.HI.X.SX32 R5, R5, R0, 0x1, P6 ;  /* 0x0000000005057211 */ /* 0x000fe200030f0eff */
[C---:B------:R-:W-:Y:S01]  /*1a4a0*/  VIADD R11, R7.reuse, UR7 ;  /* 0x00000007070b7c36 */ /* 0x040fe20008000000 */
[----:B------:R-:W-:-:S04]  /*1a4b0*/  LEA R6, P6, R7, R84, 0x1 ;  /* 0x0000005407067211 */ /* 0x000fc800078c08ff */
[----:B------:R-:W-:Y:S02]  /*1a4c0*/  LEA.HI.X.SX32 R7, R7, R0, 0x1, P6 ;  /* 0x0000000007077211 */ /* 0x000fe400030f0eff */
[----:B------:R-:W-:Y:S02]  /*1a4d0*/  LEA R8, P6, R11, R84, 0x1 ;  /* 0x000000540b087211 */ /* 0x000fe400078c08ff */
[----:B------:R-:W-:Y:S02]  /*1a4e0*/  F2FP.BF16.F32.PACK_AB R48, R49, R48 ;  /* 0x000000303130723e */ /* 0x000fe400000010ff */
[C---:B0-----:R-:W-:Y:S01]  /*1a4f0*/  LEA.HI.X.SX32 R9, R11.reuse, R0, 0x1, P6 ;  /* 0x000000000b097211 */ /* 0x041fe200030f0eff */
[----:B------:R-:W-:Y:S01]  /*1a500*/  VIADD R11, R11, UR7 ;  /* 0x000000070b0b7c36 */ /* 0x000fe20008000000 */
[----:B------:R-:W-:Y:S02]  /*1a510*/  PRMT R3, R48, 0x7632, R3 ;  /* 0x0000763230037816 */ /* 0x000fe40000000003 */
[----:B------:R-:W-:-:S02]  /*1a520*/  F2FP.BF16.F32.PACK_AB R50, R51, R50 ;  /* 0x000000323332723e */ /* 0x000fc400000010ff */
[----:B------:R-:W-:Y:S01]  /*1a530*/  LEA R2, P6, R11, R84, 0x1 ;  /* 0x000000540b027211 */ /* 0x000fe200078c08ff */
[----:B------:R-:W-:Y:S01]  /*1a540*/  @P3 STG.E.U16 desc[UR20][R4.64], R48 ;  /* 0x0000003004003986 */ /* 0x000fe2000c101514 */
[----:B------:R-:W-:-:S03]  /*1a550*/  PRMT R10, R50, 0x7632, R10 ;  /* 0x00007632320a7816 */ /* 0x000fc6000000000a */
[----:B------:R0:W-:Y:S04]  /*1a560*/  @P2 STG.E.U16 desc[UR20][R6.64], R3 ;  /* 0x0000000306002986 */ /* 0x0001e8000c101514 */
[----:B------:R1:W-:Y:S01]  /*1a570*/  @P1 STG.E.U16 desc[UR20][R8.64], R50 ;  /* 0x0000003208001986 */ /* 0x0003e2000c101514 */
[----:B0-----:R-:W-:Y:S02]  /*1a580*/  LEA.HI.X.SX32 R3, R11, R0, 0x1, P6 ;  /* 0x000000000b037211 */ /* 0x001fe400030f0eff */
[----:B-----5:R-:W-:Y:S02]  /*1a590*/  ISETP.LT.AND P3, PT, R17, UR15, !P0 ;  /* 0x0000000f11007c0c */ /* 0x020fe4000c761270 */
[----:B------:R-:W5:Y:S01]  /*1a5a0*/  LDL.LU R17, [R1+0x710] ;  /* 0x0007100001117983 */ /* 0x000f620000300800 */
[----:B------:R-:W-:-:S03]  /*1a5b0*/  ISETP.LT.AND P2, PT, R16, UR15, !P0 ;  /* 0x0000000f10007c0c */ /* 0x000fc6000c741270 */
[----:B------:R0:W-:Y:S01]  /*1a5c0*/  @P5 STG.E.U16 desc[UR20][R2.64], R10 ;  /* 0x0000000a02005986 */ /* 0x0001e2000c101514 */
[----:B------:R-:W-:Y:S01]  /*1a5d0*/  VIADD R5, R11, UR7 ;  /* 0x000000070b057c36 */ /* 0x000fe20008000000 */
[----:B------:R-:W-:-:S04]  /*1a5e0*/  F2FP.BF16.F32.PACK_AB R52, R53, R52 ;  /* 0x000000343534723e */ /* 0x000fc800000010ff */
[C---:B------:R-:W-:Y:S01]  /*1a5f0*/  LEA R4, P6, R5.reuse, R84, 0x1 ;  /* 0x0000005405047211 */ /* 0x040fe200078c08ff */
[----:B------:R-:W-:-:S03]  /*1a600*/  VIADD R7, R5, UR7 ;  /* 0x0000000705077c36 */ /* 0x000fc60008000000 */
[----:B------:R-:W-:-:S05]  /*1a610*/  LEA.HI.X.SX32 R5, R5, R0, 0x1, P6 ;  /* 0x0000000005057211 */ /* 0x000fca00030f0eff */
[----:B------:R0:W-:Y:S01]  /*1a620*/  @P4 STG.E.U16 desc[UR20][R4.64], R52 ;  /* 0x0000003404004986 */ /* 0x0001e2000c101514 */
[----:B--2---:R-:W-:-:S03]  /*1a630*/  ISETP.LT.AND P1, PT, R15, UR15, !P0 ;  /* 0x0000000f0f007c0c */ /* 0x004fc6000c721270 */
[----:B------:R-:W2:Y:S04]  /*1a640*/  LDL.LU R15, [R1+0x704] ;  /* 0x00070400010f7983 */ /* 0x000ea80000300800 */
[----:B------:R-:W2:Y:S01]  /*1a650*/  LDL.LU R16, [R1+0x700] ;  /* 0x0007000001107983 */ /* 0x000ea20000300800 */
[----:B---3--:R-:W-:-:S03]  /*1a660*/  ISETP.LT.AND P5, PT, R13, UR15, !P0 ;  /* 0x0000000f0d007c0c */ /* 0x008fc6000c7a1270 */
[----:B------:R-:W3:Y:S01]  /*1a670*/  LDL.LU R13, [R1+0x6fc] ;  /* 0x0006fc00010d7983 */ /* 0x000ee20000300800 */
[----:B----4-:R-:W-:-:S03]  /*1a680*/  ISETP.LT.AND P4, PT, R14, UR15, !P0 ;  /* 0x0000000f0e007c0c */ /* 0x010fc6000c781270 */
[----:B------:R-:W4:Y:S01]  /*1a690*/  LDL.LU R14, [R1+0x6f8] ;  /* 0x0006f800010e7983 */ /* 0x000f220000300800 */
[C---:B------:R-:W-:Y:S01]  /*1a6a0*/  LEA R6, P6, R7.reuse, R84, 0x1 ;  /* 0x0000005407067211 */ /* 0x040fe200078c08ff */
[----:B-1----:R-:W-:-:S03]  /*1a6b0*/  VIADD R9, R7, UR7 ;  /* 0x0000000707097c36 */ /* 0x002fc60008000000 */
[----:B------:R-:W-:Y:S01]  /*1a6c0*/  LEA.HI.X.SX32 R7, R7, R0, 0x1, P6 ;  /* 0x0000000007077211 */ /* 0x000fe200030f0eff */
[C---:B0-----:R-:W-:Y:S01]  /*1a6d0*/  VIADD R3, R9.reuse, UR7 ;  /* 0x0000000709037c36 */ /* 0x041fe20008000000 */
[----:B------:R-:W-:-:S03]  /*1a6e0*/  LEA R8, P6, R9, R84, 0x1 ;  /* 0x0000005409087211 */ /* 0x000fc600078c08ff */
[----:B------:R-:W-:Y:S01]  /*1a6f0*/  VIADD R11, R3, UR7 ;  /* 0x00000007030b7c36 */ /* 0x000fe20008000000 */
[----:B------:R-:W-:Y:S02]  /*1a700*/  LEA.HI.X.SX32 R9, R9, R0, 0x1, P6 ;  /* 0x0000000009097211 */ /* 0x000fe400030f0eff */
[----:B------:R-:W-:Y:S02]  /*1a710*/  LEA R2, P6, R3, R84, 0x1 ;  /* 0x0000005403027211 */ /* 0x000fe400078c08ff */
[----:B------:R-:W-:Y:S02]  /*1a720*/  PRMT R5, R52, 0x7632, R5 ;  /* 0x0000763234057816 */ /* 0x000fe40000000005 */
[----:B------:R-:W-:Y:S02]  /*1a730*/  F2FP.BF16.F32.PACK_AB R54, R55, R54 ;  /* 0x000000363736723e */ /* 0x000fe400000010ff */
[----:B------:R-:W-:Y:S02]  /*1a740*/  LEA.HI.X.SX32 R3, R3, R0, 0x1, P6 ;  /* 0x0000000003037211 */ /* 0x000fe400030f0eff */
[----:B------:R-:W-:Y:S01]  /*1a750*/  LEA R4, P6, R11, R84, 0x1 ;  /* 0x000000540b047211 */ /* 0x000fe200078c08ff */
[----:B------:R0:W-:Y:S04]  /*1a760*/  @P3 STG.E.U16 desc[UR20][R6.64], R5 ;  /* 0x0000000506003986 */ /* 0x0001e8000c101514 */
[----:B------:R1:W-:Y:S01]  /*1a770*/  @P2 STG.E.U16 desc[UR20][R8.64], R54 ;  /* 0x0000003608002986 */ /* 0x0003e2000c101514 */
[----:B------:R-:W-:-:S02]  /*1a780*/  F2FP.BF16.F32.PACK_AB R56, R57, R56 ;  /* 0x000000383938723e */ /* 0x000fc400000010ff */
[----:B0-----:R-:W-:Y:S02]  /*1a790*/  LEA.HI.X.SX32 R5, R11, R0, 0x1, P6 ;  /* 0x000000000b057211 */ /* 0x001fe400030f0eff */
[----:B------:R-:W-:Y:S02]  /*1a7a0*/  PRMT R7, R54, 0x7632, R7 ;  /* 0x0000763236077816 */ /* 0x000fe40000000007 */
[----:B-----5:R-:W-:Y:S02]  /*1a7b0*/  ISETP.LT.AND P3, PT, R17, UR15, !P0 ;  /* 0x0000000f11007c0c */ /* 0x020fe4000c761270 */
[----:B------:R-:W5:Y:S01]  /*1a7c0*/  LDL.LU R17, [R1+0x6f4] ;  /* 0x0006f40001117983 */ /* 0x000f620000300800 */
[----:B------:R-:W-:-:S03]  /*1a7d0*/  VIADD R11, R11, UR7 ;  /* 0x000000070b0b7c36 */ /* 0x000fc60008000000 */
[----:B------:R0:W-:Y:S01]  /*1a7e0*/  @P1 STG.E.U16 desc[UR20][R2.64], R7 ;  /* 0x0000000702001986 */ /* 0x0001e2000c101514 */
[----:B-1----:R-:W-:-:S03]  /*1a7f0*/  VIADD R9, R11, UR7 ;  /* 0x000000070b097c36 */ /* 0x002fc60008000000 */
[----:B------:R1:W-:Y:S01]  /*1a800*/  @P5 STG.E.U16 desc[UR20][R4.64], R56 ;  /* 0x0000003804005986 */ /* 0x0003e2000c101514 */
[----:B------:R-:W-:-:S04]  /*1a810*/  LEA R6, P5, R11, R84, 0x1 ;  /* 0x000000540b067211 */ /* 0x000fc800078a08ff */
[----:B0-----:R-:W-:Y:S02]  /*1a820*/  LEA.HI.X.SX32 R7, R11, R0, 0x1, P5 ;  /* 0x000000000b077211 */ /* 0x001fe400028f0eff */
[C---:B------:R-:W-:Y:S01]  /*1a830*/  LEA R8, P5, R9.reuse, R84, 0x1 ;  /* 0x0000005409087211 */ /* 0x040fe200078a08ff */
[----:B------:R-:W-:-:S03]  /*1a840*/  VIADD R3, R9, UR7 ;  /* 0x0000000709037c36 */ /* 0x000fc60008000000 */
[----:B------:R-:W-:Y:S02]  /*1a850*/  LEA.HI.X.SX32 R9, R9, R0, 0x1, P5 ;  /* 0x0000000009097211 */ /* 0x000fe400028f0eff */
[----:B--2---:R-:W-:Y:S02]  /*1a860*/  ISETP.LT.AND P2, PT, R15, UR15, !P0 ;  /* 0x0000000f0f007c0c */ /* 0x004fe4000c741270 */
[----:B------:R-:W2:Y:S01]  /*1a870*/  LDL.LU R15, [R1+0x6f0] ;  /* 0x0006f000010f7983 */ /* 0x000ea20000300800 */
[----:B---3--:R-:W-:-:S03]  /*1a880*/  ISETP.LT.AND P6, PT, R13, UR15, !P0 ;  /* 0x0000000f0d007c0c */ /* 0x008fc6000c7c1270 */
[----:B------:R-:W3:Y:S01]  /*1a890*/  LDL.LU R13, [R1+0x6ec] ;  /* 0x0006ec00010d7983 */ /* 0x000ee20000300800 */
[----:B------:R-:W-:-:S03]  /*1a8a0*/  ISETP.LT.AND P1, PT, R16, UR15, !P0 ;  /* 0x0000000f10007c0c */ /* 0x000fc6000c721270 */
[----:B------:R-:W3:Y:S01]  /*1a8b0*/  LDL.LU R16, [R1+0x6e8] ;  /* 0x0006e80001107983 */ /* 0x000ee20000300800 */
[----:B----4-:R-:W-:-:S03]  /*1a8c0*/  ISETP.LT.AND P5, PT, R14, UR15, !P0 ;  /* 0x0000000f0e007c0c */ /* 0x010fc6000c7a1270 */
[----:B------:R-:W4:Y:S01]  /*1a8d0*/  LDL.LU R14, [R1+0x6e4] ;  /* 0x0006e400010e7983 */ /* 0x000f220000300800 */
[----:B------:R-:W-:Y:S01]  /*1a8e0*/  PRMT R10, R56, 0x7632, R10 ;  /* 0x00007632380a7816 */ /* 0x000fe2000000000a */
[----:B-1----:R-:W-:Y:S01]  /*1a8f0*/  VIADD R5, R3, UR7 ;  /* 0x0000000703057c36 */ /* 0x002fe20008000000 */
[----:B------:R-:W-:-:S03]  /*1a900*/  F2FP.BF16.F32.PACK_AB R58, R59, R58 ;  /* 0x0000003a3b3a723e */ /* 0x000fc600000010ff */
[----:B------:R0:W-:Y:S01]  /*1a910*/  @P4 STG.E.U16 desc[UR20][R6.64], R10 ;  /* 0x0000000a06004986 */ /* 0x0001e2000c101514 */
[C---:B------:R-:W-:Y:S02]  /*1a920*/  LEA R2, P4, R3.reuse, R84, 0x1 ;  /* 0x0000005403027211 */ /* 0x040fe400078808ff */
[----:B------:R-:W-:Y:S02]  /*1a930*/  PRMT R12, R58, 0x7632, R12 ;  /* 0x000076323a0c7816 */ /* 0x000fe4000000000c */
[----:B------:R-:W-:Y:S01]  /*1a940*/  LEA.HI.X.SX32 R3, R3, R0, 0x1, P4 ;  /* 0x0000000003037211 */ /* 0x000fe200020f0eff */
[----:B------:R1:W-:Y:S01]  /*1a950*/  @P3 STG.E.U16 desc[UR20][R8.64], R58 ;  /* 0x0000003a08003986 */ /* 0x0003e2000c101514 */
[C---:B------:R-:W-:Y:S01]  /*1a960*/  LEA R4, P3, R5.reuse, R84, 0x1 ;  /* 0x0000005405047211 */ /* 0x040fe200078608ff */
[----:B0-----:R-:W-:Y:S02]  /*1a970*/  VIADD R7, R5, UR7 ;  /* 0x0000000705077c36 */ /* 0x001fe40008000000 */
[----:B------:R0:W-:Y:S01]  /*1a980*/  @P2 STG.E.U16 desc[UR20][R2.64], R12 ;  /* 0x0000000c02002986 */ /* 0x0001e2000c101514 */
[----:B------:R-:W-:Y:S01]  /*1a990*/  F2FP.BF16.F32.PACK_AB R60, R61, R60 ;  /* 0x0000003c3d3c723e */ /* 0x000fe200000010ff */
[C---:B-1----:R-:W-:Y:S01]  /*1a9a0*/  VIADD R9, R7.reuse, UR7 ;  /* 0x0000000707097c36 */ /* 0x042fe20008000000 */
[----:B------:R-:W-:-:S02]  /*1a9b0*/  LEA R6, P2, R7, R84, 0x1 ;  /* 0x0000005407067211 */ /* 0x000fc400078408ff */
[-C--:B------:R-:W-:Y:S01]  /*1a9c0*/  LEA.HI.X.SX32 R5, R5, R0.reuse, 0x1, P3 ;  /* 0x0000000005057211 */ /* 0x080fe200018f0eff */
[----:B------:R-:W-:Y:S01]  /*1a9d0*/  VIADD R11, R9, UR7 ;  /* 0x00000007090b7c36 */ /* 0x000fe20008000000 */
[----:B------:R-:W-:Y:S02]  /*1a9e0*/  LEA.HI.X.SX32 R7, R7, R0, 0x1, P2 ;  /* 0x0000000007077211 */ /* 0x000fe400010f0eff */
[----:B0-----:R-:W-:Y:S01]  /*1a9f0*/  PRMT R3, R60, 0x7632, R3 ;  /* 0x000076323c037816 */ /* 0x001fe20000000003 */
[----:B------:R-:W-:Y:S01]  /*1aa00*/  @P1 STG.E.U16 desc[UR20][R4.64], R60 ;  /* 0x0000003c04001986 */ /* 0x000fe2000c101514 */
[----:B------:R-:W-:-:S03]  /*1aa10*/  LEA R2, P1, R9, R84, 0x1 ;  /* 0x0000005409027211 */ /* 0x000fc600078208ff */
[----:B------:R0:W-:Y:S01]  /*1aa20*/  @P6 STG.E.U16 desc[UR20][R6.64], R3 ;  /* 0x0000000306006986 */ /* 0x0001e2000c101514 */
[----:B------:R-:W-:Y:S02]  /*1aa30*/  LEA R8, P6, R11, R84, 0x1 ;  /* 0x000000540b087211 */ /* 0x000fe400078c08ff */
[----:B-----5:R-:W-:Y:S02]  /*1aa40*/  ISETP.LT.AND P4, PT, R17, UR15, !P0 ;  /* 0x0000000f11007c0c */ /* 0x020fe4000c781270 */
[-C--:B0-----:R-:W-:Y:S02]  /*1aa50*/  LEA.HI.X.SX32 R3, R9, R0.reuse, 0x1, P1 ;  /* 0x0000000009037211 */ /* 0x081fe400008f0eff */
[----:B------:R-:W-:Y:S02]  /*1aa60*/  LEA.HI.X.SX32 R9, R11, R0, 0x1, P6 ;  /* 0x000000000b097211 */ /* 0x000fe400030f0eff */
[----:B------:R-:W-:Y:S02]  /*1aa70*/  F2FP.BF16.F32.PACK_AB R62, R63, R62 ;  /* 0x0000003e3f3e723e */ /* 0x000fe400000010ff */
[----:B------:R-:W-:-:S02]  /*1aa80*/  F2FP.BF16.F32.PACK_AB R64, R65, R64 ;  /* 0x000000404140723e */ /* 0x000fc400000010ff */
[----:B------:R-:W-:Y:S01]  /*1aa90*/  F2FP.BF16.F32.PACK_AB R66, R67, R66 ;  /* 0x000000424342723e */ /* 0x000fe200000010ff */
[----:B------:R0:W-:Y:S03]  /*1aaa0*/  @P5 STG.E.U16 desc[UR20][R2.64], R62 ;  /* 0x0000003e02005986 */ /* 0x0001e6000c101514 */
[----:B------:R-:W-:Y:S02]  /*1aab0*/  PRMT R42, R66, 0x7632, R42 ;  /* 0x00007632422a7816 */ /* 0x000fe4000000002a */
[----:B0-----:R-:W-:Y:S02]  /*1aac0*/  PRMT R3, R64, 0x7632, R3 ;  /* 0x0000763240037816 */ /* 0x001fe40000000003 */
[----:B--2---:R-:W-:Y:S02]  /*1aad0*/  ISETP.LT.AND P3, PT, R15, UR15, !P0 ;  /* 0x0000000f0f007c0c */ /* 0x004fe4000c761270 */
[----:B---3--:R-:W-:Y:S01]  /*1aae0*/  ISETP.LT.AND P2, PT, R13, UR15, !P0 ;  /* 0x0000000f0d007c0c */ /* 0x008fe2000c741270 */
[----:B------:R-:W-:-:S04]  /*1aaf0*/  VIADD R13, R11, UR7 ;  /* 0x000000070b0d7c36 */ /* 0x000fc80008000000 */
[C---:B------:R-:W-:Y:S01]  /*1ab00*/  VIADD R15, R13.reuse, UR7 ;  /* 0x000000070d0f7c36 */ /* 0x040fe20008000000 */
[----:B------:R-:W-:-:S03]  /*1ab10*/  LEA R4, P1, R13, R84, 0x1 ;  /* 0x000000540d047211 */ /* 0x000fc600078208ff */
[C---:B------:R-:W-:Y:S01]  /*1ab20*/  VIADD R17, R15.reuse, UR7 ;  /* 0x000000070f117c36 */ /* 0x040fe20008000000 */
[----:B------:R-:W-:Y:S02]  /*1ab30*/  LEA R10, P6, R15, R84, 0x1 ;  /* 0x000000540f0a7211 */ /* 0x000fe400078c08ff */
[-C--:B------:R-:W-:Y:S01]  /*1ab40*/  LEA.HI.X.SX32 R5, R13, R0.reuse, 0x1, P1 ;  /* 0x000000000d057211 */ /* 0x080fe200008f0eff */
[----:B------:R-:W-:Y:S01]  /*1ab50*/  VIADD R13, R17, UR7 ;  /* 0x00000007110d7c36 */ /* 0x000fe20008000000 */
[----:B------:R-:W-:Y:S02]  /*1ab60*/  LEA.HI.X.SX32 R11, R15, R0, 0x1, P6 ;  /* 0x000000000f0b7211 */ /* 0x000fe400030f0eff */
[C---:B------:R-:W-:Y:S02]  /*1ab70*/  LEA R6, P6, R17.reuse, R84, 0x1 ;  /* 0x0000005411067211 */ /* 0x040fe400078c08ff */
[----:B------:R-:W-:Y:S02]  /*1ab80*/  ISETP.LT.AND P1, PT, R16, UR15, !P0 ;  /* 0x0000000f10007c0c */ /* 0x000fe4000c721270 */
[----:B------:R-:W-:-:S02]  /*1ab90*/  LEA.HI.X.SX32 R7, R17, R0, 0x1, P6 ;  /* 0x0000000011077211 */ /* 0x000fc400030f0eff */
[C---:B------:R-:W-:Y:S02]  /*1aba0*/  LEA R84, P6, R13.reuse, R84, 0x1 ;  /* 0x000000540d547211 */ /* 0x040fe400078c08ff */
[----:B----4-:R-:W-:Y:S02]  /*1abb0*/  ISETP.LT.AND P0, PT, R14, UR15, !P0 ;  /* 0x0000000f0e007c0c */ /* 0x010fe4000c701270 */
[----:B------:R-:W-:Y:S02]  /*1abc0*/  LEA.HI.X.SX32 R85, R13, R0, 0x1, P6 ;  /* 0x000000000d557211 */ /* 0x000fe400030f0eff */
[----:B------:R-:W-:-:S05]  /*1abd0*/  PRMT R0, R62, 0x7632, R0 ;  /* 0x000076323e007816 */ /* 0x000fca0000000000 */
[----:B------:R0:W-:Y:S04]  /*1abe0*/  @P4 STG.E.U16 desc[UR20][R8.64], R0 ;  /* 0x0000000008004986 */ /* 0x0001e8000c101514 */
[----:B------:R0:W-:Y:S04]  /*1abf0*/  @P3 STG.E.U16 desc[UR20][R4.64], R64 ;  /* 0x0000004004003986 */ /* 0x0001e8000c101514 */
[----:B------:R0:W-:Y:S04]  /*1ac00*/  @P2 STG.E.U16 desc[UR20][R10.64], R3 ;  /* 0x000000030a002986 */ /* 0x0001e8000c101514 */
[----:B------:R0:W-:Y:S04]  /*1ac10*/  @P1 STG.E.U16 desc[UR20][R6.64], R66 ;  /* 0x0000004206001986 */ /* 0x0001e8000c101514 */
[----:B------:R0:W-:Y:S01]  /*1ac20*/  @P0 STG.E.U16 desc[UR20][R84.64], R42 ;  /* 0x0000002a54000986 */ /* 0x0001e2000c101514 */
[----:B------:R-:W-:Y:S06]  /*1ac30*/  BAR.SYNC.DEFER_BLOCKING 0x0 ;  /* 0x0000000000007b1d */ /* 0x000fec0000010000 */
[----:B------:R-:W-:Y:S05]  /*1ac40*/  BRA.U UP0, `(.L_x_14) ;  /* 0x0000000100a07547 */ /* 0x000fea000b800000 */
[----:B------:R-:W1:Y:S01]  /*1ac50*/  S2UR UR5, SR_CgaCtaId ;  /* 0x00000000000579c3 */ /* 0x000e620000008800 */
[----:B------:R-:W-:Y:S01]  /*1ac60*/  NOP ;  /* 0x0000000000007918 */ /* 0x000fe20000000000 */
[----:B------:R-:W-:Y:S01]  /*1ac70*/  UMOV UR4, 0x50 ;  /* 0x0000005000047882 */ /* 0x000fe20000000000 */
[----:B0-----:R-:W-:Y:S02]  /*1ac80*/  IMAD.U32 R0, RZ, RZ, UR8 ;  /* 0x00000008ff007e24 */ /* 0x001fe4000f8e00ff */
[----:B------:R-:W-:Y:S02]  /*1ac90*/  IMAD.MOV.U32 R3, RZ, RZ, 0xf ;  /* 0x0000000fff037424 */ /* 0x000fe400078e00ff */
[----:B------:R-:W-:Y:S01]  /*1aca0*/  IMAD.MOV.U32 R7, RZ, RZ, 0x1 ;  /* 0x00000001ff077424 */ /* 0x000fe200078e00ff */
[----:B------:R-:W-:-:S04]  /*1acb0*/  LOP3.LUT R0, R0, 0xffff, RZ, 0xc0, !PT ;  /* 0x0000ffff00007812 */ /* 0x000fc800078ec0ff */
[----:B------:R-:W-:-:S05]  /*1acc0*/  SHF.R.U32.HI R0, RZ, 0x5, R0 ;  /* 0x00000005ff007819 */ /* 0x000fca0000011600 */
[----:B------:R-:W-:Y:S01]  /*1acd0*/  VIADD R2, R0, 0x10 ;  /* 0x0000001000027836 */ /* 0x000fe20000000000 */
[----:B------:R-:W-:Y:S01]  /*1ace0*/  SHF.L.U32 R0, R3, R0, RZ ;  /* 0x0000000003007219 */ /* 0x000fe200000006ff */
[----:B-1----:R-:W-:-:S03]  /*1acf0*/  ULEA UR6, UR5, UR4, 0x18 ;  /* 0x0000000405067291 */ /* 0x002fc6000f8ec0ff */
[----:B------:R-:W-:-:S04]  /*1ad00*/  SHF.L.U32 R3, R7, R2, RZ ;  /* 0x0000000207037219 */ /* 0x000fc800000006ff */
[----:B------:R-:W-:Y:S02]  /*1ad10*/  LOP3.LUT R0, R3, R0, RZ, 0xfc, !PT ;  /* 0x0000000003007212 */ /* 0x000fe400078efcff */
[----:B------:R-:W0:Y:S02]  /*1ad20*/  LDS R5, [UR6] ;  /* 0x00000006ff057984 */ /* 0x000e240008000800 */
[C---:B------:R-:W-:Y:S02]  /*1ad30*/  LOP3.LUT R2, R0.reuse, 0xffff, RZ, 0xc0, !PT ;  /* 0x0000ffff00027812 */ /* 0x040fe400078ec0ff */
[----:B0-----:R-:W-:-:S04]  /*1ad40*/  LOP3.LUT R3, R0, 0xffff, R5, 0x80, !PT ;  /* 0x0000ffff00037812 */ /* 0x001fc800078e8005 */
[----:B------:R-:W-:-:S13]  /*1ad50*/  ISETP.NE.AND P0, PT, R3, R2, PT ;  /* 0x000000020300720c */ /* 0x000fda0003f05270 */
[----:B------:R-:W-:Y:S05]  /*1ad60*/  @P0 BRA `(.L_x_15) ;  /* 0x0000000000500947 */ /* 0x000fea0003800000 */
[----:B------:R-:W-:Y:S02]  /*1ad70*/  SHF.R.U32.HI R5, RZ, 0x10, R5 ;  /* 0x00000010ff057819 */ /* 0x000fe40000011605 */
[----:B------:R-:W-:-:S04]  /*1ad80*/  SHF.R.U32.HI R2, RZ, 0x10, R0 ;  /* 0x00000010ff027819 */ /* 0x000fc80000011600 */
[----:B------:R-:W-:-:S04]  /*1ad90*/  LOP3.LUT R5, R5, R2, RZ, 0xc0, !PT ;  /* 0x0000000205057212 */ /* 0x000fc800078ec0ff */
[----:B------:R-:W-:-:S13]  /*1ada0*/  ISETP.NE.AND P0, PT, R5, R2, PT ;  /* 0x000000020500720c */ /* 0x000fda0003f05270 */
[----:B------:R-:W-:Y:S05]  /*1adb0*/  @P0 BRA `(.L_x_16) ;  /* 0x0000000000300947 */ /* 0x000fea0003800000 */
[----:B------:R-:W-:Y:S01]  /*1adc0*/  R2UR UR4, R0 ;  /* 0x00000000000472ca */ /* 0x000fe200000e0000 */
[----:B------:R-:W-:Y:S01]  /*1add0*/  VOTEU.ANY UR5, UPT, PT ;  /* 0x0000000000057886 */ /* 0x000fe200038e0100 */
[----:B------:R-:W0:Y:S01]  /*1ade0*/  S2R R0, SR_LANEID ;  /* 0x0000000000007919 */ /* 0x000e220000000000 */
[----:B------:R-:W-:-:S10]  /*1adf0*/  UFLO.U32 UR5, UR5 ;  /* 0x00000005000572bd */ /* 0x000fd400080e0000 */
[----:B------:R-:W-:-:S06]  /*1ae00*/  ULOP3.LUT UR4, URZ, UR4, URZ, 0x33, !UPT ;  /* 0x00000004ff047292 */ /* 0x000fcc000f8e33ff */
[----:B------:R-:W-:-:S04]  /*1ae10*/  IMAD.U32 R2, RZ, RZ, UR4 ;  /* 0x00000004ff027e24 */ /* 0x000fc8000f8e00ff */
[----:B------:R-:W1:Y:S02]  /*1ae20*/  REDUX UR7, R2 ;  /* 0x00000000020773c4 */ /* 0x000e640000000000 */
[----:B------:R2:W-:Y:S01]  /*1ae30*/  UTCATOMSWS.AND URZ, UR4 ;  /* 0x0000000400ff79e3 */ /* 0x0005e20008000000 */
[----:B0-----:R-:W-:Y:S01]  /*1ae40*/  ISETP.EQ.U32.AND P0, PT, R0, UR5, PT ;  /* 0x0000000500007c0c */ /* 0x001fe2000bf02070 */
[----:B-1----:R-:W-:-:S12]  /*1ae50*/  IMAD.U32 R0, RZ, RZ, UR7 ;  /* 0x00000007ff007e24 */ /* 0x002fd8000f8e00ff */
[----:B------:R2:W-:Y:S01]  /*1ae60*/  @P0 ATOMS.AND RZ, [UR6], R0 ;  /* 0x00000000ffff098c */ /* 0x0005e2000a800006 */
[----:B------:R-:W-:Y:S05]  /*1ae70*/  BRA `(.L_x_14) ;  /* 0x0000000000147947 */ /* 0x000fea0003800000 */
.L_x_16:
[----:B------:R-:W-:-:S07]  /*1ae80*/  MOV R2, 0x1aea0 ;  /* 0x0001aea000027802 */ /* 0x000fce0000000f00 */
[----:B------:R-:W-:Y:S05]  /*1ae90*/  CALL.REL.NOINC `($__internal_0_$__cuda_sm10x_tcgen05_guardrail_trap_col_being_dealloced_not_returned_by_alloc) ;  /* 0x00000000002c7944 */ /* 0x000fea0003c00000 */
[----:B------:R-:W-:Y:S05]  /*1aea0*/  BRA `(.L_x_14) ;  /* 0x0000000000087947 */ /* 0x000fea0003800000 */
.L_x_15:
[----:B------:R-:W-:-:S07]  /*1aeb0*/  MOV R2, 0x1aed0 ;  /* 0x0001aed000027802 */ /* 0x000fce0000000f00 */
[----:B------:R-:W-:Y:S05]  /*1aec0*/  CALL.REL.NOINC `($__internal_2_$__cuda_sm10x_tcgen05_guardrail_trap_unallocated_columns_being_dealloced) ;  /* 0x0000000000387944 */ /* 0x000fea0003c00000 */
.L_x_14:
[----:B------:R-:W-:Y:S01]  /*1aed0*/  NOP ;  /* 0x0000000000007918 */ /* 0x000fe20000000000 */
[----:B--2---:R-:W-:Y:S05]  /*1aee0*/  EXIT ;  /* 0x000000000000794d */ /* 0x004fea0003800000 */
.L_x_9:
[----:B------:R-:W0:Y:S02]  /*1aef0*/  SYNCS.PHASECHK.TRANS64.TRYWAIT P3, [UR6], R5 ;  /* 0x00000005ff0075a7 */ /* 0x000e240008061106 */
[----:B0-----:R-:W-:Y:S05]  /*1af00*/  @!P3 BRA `(.L_x_9) ;  /* 0xfffffffc00f8b947 */ /* 0x001fea000383ffff */
[----:B------:R-:W-:Y:S05]  /*1af10*/  BRA `(.L_x_17) ;  /* 0xffffffa800107947 */ /* 0x000fea000383ffff */
.L_x_13:
[----:B------:R-:W0:Y:S02]  /*1af20*/  SYNCS.PHASECHK.TRANS64.TRYWAIT P1, [UR6], R2 ;  /* 0x00000002ff0075a7 */ /* 0x000e240008021106 */
[----:B0-----:R-:W-:Y:S05]  /*1af30*/  @!P1 BRA `(.L_x_13) ;  /* 0xfffffffc00f89947 */ /* 0x001fea000383ffff */
[----:B------:R-:W-:Y:S05]  /*1af40*/  BRA `(.L_x_12) ;  /* 0xffffffe000447947 */ /* 0x000fea000383ffff */
        .weak           $__internal_0_$__cuda_sm10x_tcgen05_guardrail_trap_col_being_dealloced_not_returned_by_alloc
        .type           $__internal_0_$__cuda_sm10x_tcgen05_guardrail_trap_col_being_dealloced_not_returned_by_alloc,@function
        .size           $__internal_0_$__cuda_sm10x_tcgen05_guardrail_trap_col_being_dealloced_not_returned_by_alloc,($__internal_1_$__cuda_sm10x_tcgen05_guardrail_trap_phase_invalid_during_alloc - $__internal_0_$__cuda_sm10x_tcgen05_guardrail_trap_col_being_dealloced_not_returned_by_alloc)
$__internal_0_$__cuda_sm10x_tcgen05_guardrail_trap_col_being_dealloced_not_returned_by_alloc:
[----:B------:R-:W-:Y:S05]  /*1af50*/  BPT.TRAP 0x1 ;  /* 0x000000040000795c */ /* 0x000fea0000300000 */
[----:B------:R-:W-:-:S04]  /*1af60*/  IMAD.MOV.U32 R3, RZ, RZ, 0x0 ;  /* 0x00000000ff037424 */ /* 0x000fc800078e00ff */
[----:B------:R-:W-:Y:S05]  /*1af70*/  RET.REL.NODEC R2 `(matmul_kernel) ;  /* 0xfffffe5002207950 */ /* 0x000fea0003c3ffff */
        .weak           $__internal_1_$__cuda_sm10x_tcgen05_guardrail_trap_phase_invalid_during_alloc
        .type           $__internal_1_$__cuda_sm10x_tcgen05_guardrail_trap_phase_invalid_during_alloc,@function
        .size           $__internal_1_$__cuda_sm10x_tcgen05_guardrail_trap_phase_invalid_during_alloc,($__internal_2_$__cuda_sm10x_tcgen05_guardrail_trap_unallocated_columns_being_dealloced - $__internal_1_$__cuda_sm10x_tcgen05_guardrail_trap_phase_invalid_during_alloc)
$__internal_1_$__cuda_sm10x_tcgen05_guardrail_trap_phase_invalid_during_alloc:
[----:B------:R-:W-:Y:S05]  /*1af80*/  BPT.TRAP 0x1 ;  /* 0x000000040000795c */ /* 0x000fea0000300000 */
[----:B------:R-:W-:-:S04]  /*1af90*/  IMAD.MOV.U32 R3, RZ, RZ, 0x0 ;  /* 0x00000000ff037424 */ /* 0x000fc800078e00ff */
[----:B------:R-:W-:Y:S05]  /*1afa0*/  RET.REL.NODEC R2 `(matmul_kernel) ;  /* 0xfffffe5002147950 */ /* 0x000fea0003c3ffff */
        .weak           $__internal_2_$__cuda_sm10x_tcgen05_guardrail_trap_unallocated_columns_being_dealloced
        .type           $__internal_2_$__cuda_sm10x_tcgen05_guardrail_trap_unallocated_columns_being_dealloced,@function
        .size           $__internal_2_$__cuda_sm10x_tcgen05_guardrail_trap_unallocated_columns_being_dealloced,(.L_x_21 - $__internal_2_$__cuda_sm10x_tcgen05_guardrail_trap_unallocated_columns_being_dealloced)
$__internal_2_$__cuda_sm10x_tcgen05_guardrail_trap_unallocated_columns_being_dealloced:
[----:B------:R-:W-:Y:S05]  /*1afb0*/  BPT.TRAP 0x1 ;  /* 0x000000040000795c */ /* 0x000fea0000300000 */
[----:B------:R-:W-:-:S04]  /*1afc0*/  IMAD.MOV.U32 R3, RZ, RZ, 0x0 ;  /* 0x00000000ff037424 */ /* 0x000fc800078e00ff */
[----:B------:R-:W-:Y:S05]  /*1afd0*/  RET.REL.NODEC R2 `(matmul_kernel) ;  /* 0xfffffe5002087950 */ /* 0x000fea0003c3ffff */
.L_x_18:
[----:B------:R-:W-:-:S00]  /*1afe0*/  BRA `(.L_x_18) ;  /* 0xfffffffc00fc7947 */ /* 0x000fc0000383ffff */
[----:B------:R-:W-:-:S00]  /*1aff0*/  NOP ;  /* 0x0000000000007918 */ /* 0x000fc00000000000 */
        /* <DEDUP_REMOVED lines=8> */
.L_x_21:


//--------------------- .nv.shared.matmul_kernel  --------------------------
	.section	.nv.shared.matmul_kernel,"aw",@nobits
	.sectionflags	@""
	.align	16
	.zero		1024


//--------------------- .nv.shared.reserved.0     --------------------------
	.section	.nv.shared.reserved.0,"aw",@nobits
	.align	8
	.weak		__nv_reservedSMEM_offset_0_alias
	.size		__nv_reservedSMEM_offset_0_alias, 0, 64
	.other		__nv_reservedSMEM_offset_0_alias,@"STO_CUDA_RESERVED_SHARED STV_DEFAULT"
__nv_reservedSMEM_offset_0_alias:
	.zero		0
.nv.shared.reserved.0:
	.zero		64
	.weak		__nv_reservedSMEM_allocation_phase
	.type		__nv_reservedSMEM_allocation_phase,@object
	.size		__nv_reservedSMEM_allocation_phase,(.L_0 - __nv_reservedSMEM_allocation_phase)
__nv_reservedSMEM_allocation_phase:
	.zero		1
.L_0:
	.zero		7
	.weak		__nv_reservedSMEM_devtool_atexit_pc
	.type		__nv_reservedSMEM_devtool_atexit_pc,@object
	.size		__nv_reservedSMEM_devtool_atexit_pc,(__nv_reservedSMEM_allocation_mask - __nv_reservedSMEM_devtool_atexit_pc)
__nv_reservedSMEM_devtool_atexit_pc:
	.zero		8
	.weak		__nv_reservedSMEM_allocation_mask
	.type		__nv_reservedSMEM_allocation_mask,@object
	.size		__nv_reservedSMEM_allocation_mask,(.L_2 - __nv_reservedSMEM_allocation_mask)
__nv_reservedSMEM_allocation_mask:
	.zero		4
.L_2:


//--------------------- .nv.constant0.matmul_kernel --------------------------
	.section	.nv.constant0.matmul_kernel,"a",@progbits
	.sectionflags	@""
	.align	4
.nv.constant0.matmul_kernel:
	.zero		976


//--------------------- SYMBOLS --------------------------

	.type		.nv.reservedSmem.offset0,@object
	.size		.nv.reservedSmem.offset0,0x4
	.type		.nv.reservedSmem.cap,@object
	.size		.nv.reservedSmem.cap,0x4
